//
// Generated by NVIDIA NVVM Compiler
//
// Compiler Build ID: CL-36424714
// Cuda compilation tools, release 13.0, V13.0.88
// Based on NVVM 20.0.0
//

.version 9.0
.target sm_100
.address_size 64

	// .globl	_Z17calculateEGG_GKNNPfS_S_Pifiiii
// _ZZN3cub18CUB_300001_SM_10006detail6reduce28DeviceReduceSingleTileKernelINS2_10policy_hubIijN4cuda3std3__44plusIiEEE10Policy1000EPiSC_jS9_iiNS7_10__identityEEEvT0_T1_T2_T3_T4_T6_E12temp_storage has been demoted
// _ZZN3cub18CUB_300001_SM_10006detail6reduce18DeviceReduceKernelINS2_10policy_hubIijN4cuda3std3__44plusIiEEE10Policy1000EPijS9_iNS7_10__identityEEEvT0_PT3_T1_NS0_13GridEvenShareISH_EET2_T4_E12temp_storage has been demoted
// _ZZN3cub18CUB_300001_SM_10006detail6reduce28DeviceReduceSingleTileKernelINS2_10policy_hubIijN4cuda3std3__44plusIiEEE10Policy1000EPiSC_iS9_iiNS7_10__identityEEEvT0_T1_T2_T3_T4_T6_E12temp_storage has been demoted
// _ZZN3cub18CUB_300001_SM_10006detail6reduce28DeviceReduceSingleTileKernelINS2_10policy_hubIiyN4cuda3std3__44plusIiEEE10Policy1000EPiSC_yS9_iiNS7_10__identityEEEvT0_T1_T2_T3_T4_T6_E12temp_storage has been demoted
// _ZZN3cub18CUB_300001_SM_10006detail6reduce18DeviceReduceKernelINS2_10policy_hubIiyN4cuda3std3__44plusIiEEE10Policy1000EPiyS9_iNS7_10__identityEEEvT0_PT3_T1_NS0_13GridEvenShareISH_EET2_T4_E12temp_storage has been demoted
// _ZZN3cub18CUB_300001_SM_10006detail6reduce28DeviceReduceSingleTileKernelINS2_10policy_hubIiyN4cuda3std3__44plusIiEEE10Policy1000EPiSC_iS9_iiNS7_10__identityEEEvT0_T1_T2_T3_T4_T6_E12temp_storage has been demoted
// _ZZN3cub18CUB_300001_SM_10006detail4scan16DeviceScanKernelINS2_10policy_hubIiiijN4cuda3std3__44plusIvEEE10Policy1000EPiSC_NS0_13ScanTileStateIiLb1EEES9_NS1_10InputValueIiSC_EEjiLb0EiEEvT0_T1_T2_iT3_T4_T5_E12temp_storage has been demoted
// _ZZN3cub18CUB_300001_SM_10006detail4scan16DeviceScanKernelINS2_10policy_hubIiiimN4cuda3std3__44plusIvEEE10Policy1000EPiSC_NS0_13ScanTileStateIiLb1EEES9_NS1_10InputValueIiSC_EEmiLb0EiEEvT0_T1_T2_iT3_T4_T5_E12temp_storage has been demoted
// _ZZN3cub18CUB_300001_SM_10006detail10radix_sort31DeviceRadixSortSingleTileKernelINS1_5radix10policy_hubIiNS0_8NullTypeEyE10Policy1000ELNS0_9SortOrderE0EiS6_yNS1_21identity_decomposer_tEEEvPKT1_PSB_PKT2_PSF_T3_iiT4_E12temp_storage has been demoted
// _ZZN3cub18CUB_300001_SM_10006detail10radix_sort30DeviceRadixSortHistogramKernelINS1_5radix10policy_hubIiNS0_8NullTypeEyE10Policy1000ELNS0_9SortOrderE0EiyNS1_21identity_decomposer_tEEEvPT2_PKT1_SB_iiT3_E12temp_storage has been demoted
// _ZZN3cub18CUB_300001_SM_10006detail10radix_sort33DeviceRadixSortExclusiveSumKernelINS1_5radix10policy_hubIiNS0_8NullTypeEyE10Policy1000EyEEvPT0_E12temp_storage has been demoted
// _ZZN3cub18CUB_300001_SM_10006detail10radix_sort29DeviceRadixSortOnesweepKernelINS1_5radix10policy_hubIiNS0_8NullTypeEyE10Policy1000ELNS0_9SortOrderE0EiS6_yiiNS1_21identity_decomposer_tEEEvPT5_SC_PT3_PKSD_PT1_PKSH_PT2_PKSL_T4_iiT6_E1s has been demoted
.global .align 1 .b8 _ZN34_INTERNAL_89cd5b65_4_k_cu_59b02fba4cuda3std3__45__cpo5beginE[1];
.global .align 1 .b8 _ZN34_INTERNAL_89cd5b65_4_k_cu_59b02fba4cuda3std3__45__cpo3endE[1];
.global .align 1 .b8 _ZN34_INTERNAL_89cd5b65_4_k_cu_59b02fba4cuda3std3__45__cpo6cbeginE[1];
.global .align 1 .b8 _ZN34_INTERNAL_89cd5b65_4_k_cu_59b02fba4cuda3std3__45__cpo4cendE[1];
.global .align 1 .b8 _ZN34_INTERNAL_89cd5b65_4_k_cu_59b02fba4cuda3std3__45__cpo6rbeginE[1];
.global .align 1 .b8 _ZN34_INTERNAL_89cd5b65_4_k_cu_59b02fba4cuda3std3__45__cpo4rendE[1];
.global .align 1 .b8 _ZN34_INTERNAL_89cd5b65_4_k_cu_59b02fba4cuda3std3__45__cpo7crbeginE[1];
.global .align 1 .b8 _ZN34_INTERNAL_89cd5b65_4_k_cu_59b02fba4cuda3std3__45__cpo5crendE[1];
.global .align 1 .b8 _ZN34_INTERNAL_89cd5b65_4_k_cu_59b02fba4cuda3std3__436_GLOBAL__N__89cd5b65_4_k_cu_59b02fba6ignoreE[1];
.global .align 1 .b8 _ZN34_INTERNAL_89cd5b65_4_k_cu_59b02fba4cuda3std3__419piecewise_constructE[1];
.global .align 1 .b8 _ZN34_INTERNAL_89cd5b65_4_k_cu_59b02fba4cuda3std3__48in_placeE[1];
.global .align 1 .b8 _ZN34_INTERNAL_89cd5b65_4_k_cu_59b02fba4cuda3std3__420unreachable_sentinelE[1];
.global .align 1 .b8 _ZN34_INTERNAL_89cd5b65_4_k_cu_59b02fba4cuda3std3__47nulloptE[1];
.global .align 1 .b8 _ZN34_INTERNAL_89cd5b65_4_k_cu_59b02fba4cuda3std3__48unexpectE[1];
.global .align 1 .b8 _ZN34_INTERNAL_89cd5b65_4_k_cu_59b02fba4cuda3std6ranges3__45__cpo4swapE[1];
.global .align 1 .b8 _ZN34_INTERNAL_89cd5b65_4_k_cu_59b02fba4cuda3std6ranges3__45__cpo9iter_moveE[1];
.global .align 1 .b8 _ZN34_INTERNAL_89cd5b65_4_k_cu_59b02fba4cuda3std6ranges3__45__cpo5beginE[1];
.global .align 1 .b8 _ZN34_INTERNAL_89cd5b65_4_k_cu_59b02fba4cuda3std6ranges3__45__cpo3endE[1];
.global .align 1 .b8 _ZN34_INTERNAL_89cd5b65_4_k_cu_59b02fba4cuda3std6ranges3__45__cpo6cbeginE[1];
.global .align 1 .b8 _ZN34_INTERNAL_89cd5b65_4_k_cu_59b02fba4cuda3std6ranges3__45__cpo4cendE[1];
.global .align 1 .b8 _ZN34_INTERNAL_89cd5b65_4_k_cu_59b02fba4cuda3std6ranges3__45__cpo7advanceE[1];
.global .align 1 .b8 _ZN34_INTERNAL_89cd5b65_4_k_cu_59b02fba4cuda3std6ranges3__45__cpo9iter_swapE[1];
.global .align 1 .b8 _ZN34_INTERNAL_89cd5b65_4_k_cu_59b02fba4cuda3std6ranges3__45__cpo4nextE[1];
.global .align 1 .b8 _ZN34_INTERNAL_89cd5b65_4_k_cu_59b02fba4cuda3std6ranges3__45__cpo4prevE[1];
.global .align 1 .b8 _ZN34_INTERNAL_89cd5b65_4_k_cu_59b02fba4cuda3std6ranges3__45__cpo4dataE[1];
.global .align 1 .b8 _ZN34_INTERNAL_89cd5b65_4_k_cu_59b02fba4cuda3std6ranges3__45__cpo5cdataE[1];
.global .align 1 .b8 _ZN34_INTERNAL_89cd5b65_4_k_cu_59b02fba4cuda3std6ranges3__45__cpo4sizeE[1];
.global .align 1 .b8 _ZN34_INTERNAL_89cd5b65_4_k_cu_59b02fba4cuda3std6ranges3__45__cpo5ssizeE[1];
.global .align 1 .b8 _ZN34_INTERNAL_89cd5b65_4_k_cu_59b02fba4cuda3std6ranges3__45__cpo8distanceE[1];
.global .align 1 .b8 _ZN34_INTERNAL_89cd5b65_4_k_cu_59b02fba6thrust24THRUST_300001_SM_1000_NS8cuda_cub3parE[1];
.global .align 1 .b8 _ZN34_INTERNAL_89cd5b65_4_k_cu_59b02fba6thrust24THRUST_300001_SM_1000_NS8cuda_cub10par_nosyncE[1];
.global .align 1 .b8 _ZN34_INTERNAL_89cd5b65_4_k_cu_59b02fba6thrust24THRUST_300001_SM_1000_NS6system6detail10sequential3seqE[1];
.global .align 1 .b8 _ZN34_INTERNAL_89cd5b65_4_k_cu_59b02fba6thrust24THRUST_300001_SM_1000_NS6system3cpp3parE[1];
.global .align 1 .b8 _ZN34_INTERNAL_89cd5b65_4_k_cu_59b02fba6thrust24THRUST_300001_SM_1000_NS12placeholders2_1E[1];
.global .align 1 .b8 _ZN34_INTERNAL_89cd5b65_4_k_cu_59b02fba6thrust24THRUST_300001_SM_1000_NS12placeholders2_2E[1];
.global .align 1 .b8 _ZN34_INTERNAL_89cd5b65_4_k_cu_59b02fba6thrust24THRUST_300001_SM_1000_NS12placeholders2_3E[1];
.global .align 1 .b8 _ZN34_INTERNAL_89cd5b65_4_k_cu_59b02fba6thrust24THRUST_300001_SM_1000_NS12placeholders2_4E[1];
.global .align 1 .b8 _ZN34_INTERNAL_89cd5b65_4_k_cu_59b02fba6thrust24THRUST_300001_SM_1000_NS12placeholders2_5E[1];
.global .align 1 .b8 _ZN34_INTERNAL_89cd5b65_4_k_cu_59b02fba6thrust24THRUST_300001_SM_1000_NS12placeholders2_6E[1];
.global .align 1 .b8 _ZN34_INTERNAL_89cd5b65_4_k_cu_59b02fba6thrust24THRUST_300001_SM_1000_NS12placeholders2_7E[1];
.global .align 1 .b8 _ZN34_INTERNAL_89cd5b65_4_k_cu_59b02fba6thrust24THRUST_300001_SM_1000_NS12placeholders2_8E[1];
.global .align 1 .b8 _ZN34_INTERNAL_89cd5b65_4_k_cu_59b02fba6thrust24THRUST_300001_SM_1000_NS12placeholders2_9E[1];
.global .align 1 .b8 _ZN34_INTERNAL_89cd5b65_4_k_cu_59b02fba6thrust24THRUST_300001_SM_1000_NS12placeholders3_10E[1];
.global .align 1 .b8 _ZN34_INTERNAL_89cd5b65_4_k_cu_59b02fba6thrust24THRUST_300001_SM_1000_NS3seqE[1];
.global .align 1 .b8 _ZN34_INTERNAL_89cd5b65_4_k_cu_59b02fba6thrust24THRUST_300001_SM_1000_NS6deviceE[1];

.visible .entry _Z17calculateEGG_GKNNPfS_S_Pifiiii(
	.param .u64 .ptr .align 1 _Z17calculateEGG_GKNNPfS_S_Pifiiii_param_0,
	.param .u64 .ptr .align 1 _Z17calculateEGG_GKNNPfS_S_Pifiiii_param_1,
	.param .u64 .ptr .align 1 _Z17calculateEGG_GKNNPfS_S_Pifiiii_param_2,
	.param .u64 .ptr .align 1 _Z17calculateEGG_GKNNPfS_S_Pifiiii_param_3,
	.param .f32 _Z17calculateEGG_GKNNPfS_S_Pifiiii_param_4,
	.param .u32 _Z17calculateEGG_GKNNPfS_S_Pifiiii_param_5,
	.param .u32 _Z17calculateEGG_GKNNPfS_S_Pifiiii_param_6,
	.param .u32 _Z17calculateEGG_GKNNPfS_S_Pifiiii_param_7,
	.param .u32 _Z17calculateEGG_GKNNPfS_S_Pifiiii_param_8
)
{
	.reg .pred 	%p<14>;
	.reg .b32 	%r<26>;
	.reg .b32 	%f<109>;
	.reg .b64 	%rd<35>;
	.reg .b64 	%fd<4>;

	ld.param.u64 	%rd5, [_Z17calculateEGG_GKNNPfS_S_Pifiiii_param_0];
	ld.param.u64 	%rd7, [_Z17calculateEGG_GKNNPfS_S_Pifiiii_param_1];
	ld.param.u64 	%rd8, [_Z17calculateEGG_GKNNPfS_S_Pifiiii_param_2];
	ld.param.u32 	%r24, [_Z17calculateEGG_GKNNPfS_S_Pifiiii_param_5];
	ld.param.u32 	%r12, [_Z17calculateEGG_GKNNPfS_S_Pifiiii_param_6];
	ld.param.u32 	%r13, [_Z17calculateEGG_GKNNPfS_S_Pifiiii_param_7];
	ld.param.u32 	%r14, [_Z17calculateEGG_GKNNPfS_S_Pifiiii_param_8];
	cvta.to.global.u64 	%rd1, %rd8;
	cvta.to.global.u64 	%rd2, %rd7;
	cvta.to.global.u64 	%rd3, %rd5;
	mov.u32 	%r15, %ctaid.x;
	mov.u32 	%r16, %ntid.x;
	mov.u32 	%r17, %tid.x;
	mad.lo.s32 	%r1, %r15, %r16, %r17;
	setp.ge.s32 	%p1, %r1, %r14;
	@%p1 bra 	$L__BB0_17;
	add.s32 	%r2, %r12, %r1;
	add.s32 	%r3, %r2, %r13;
	setp.lt.s32 	%p2, %r24, 1;
	@%p2 bra 	$L__BB0_17;
	mul.wide.s32 	%rd9, %r3, 4;
	add.s64 	%rd10, %rd3, %rd9;
	ld.global.f32 	%f1, [%rd10];
	add.s64 	%rd11, %rd2, %rd9;
	ld.global.f32 	%f2, [%rd11];
	add.s64 	%rd12, %rd1, %rd9;
	ld.global.f32 	%f3, [%rd12];
	mul.lo.s32 	%r4, %r2, %r24;
	cvt.s64.s32 	%rd13, %r4;
$L__BB0_3:
	mov.u32 	%r5, %r24;
	ld.param.u64 	%rd33, [_Z17calculateEGG_GKNNPfS_S_Pifiiii_param_3];
	cvt.s64.s32 	%rd14, %r5;
	add.s64 	%rd15, %rd14, %rd13;
	cvta.to.global.u64 	%rd16, %rd33;
	shl.b64 	%rd17, %rd15, 2;
	add.s64 	%rd4, %rd16, %rd17;
	ld.global.u32 	%r6, [%rd4+-4];
	setp.eq.s32 	%p3, %r6, -1;
	@%p3 bra 	$L__BB0_16;
	ld.param.u64 	%rd31, [_Z17calculateEGG_GKNNPfS_S_Pifiiii_param_0];
	cvta.to.global.u64 	%rd18, %rd31;
	mul.wide.s32 	%rd19, %r6, 4;
	add.s64 	%rd20, %rd18, %rd19;
	ld.global.f32 	%f35, [%rd20];
	add.s64 	%rd21, %rd2, %rd19;
	ld.global.f32 	%f36, [%rd21];
	add.s64 	%rd22, %rd1, %rd19;
	ld.global.f32 	%f37, [%rd22];
	add.f32 	%f38, %f1, %f35;
	mul.f32 	%f4, %f38, 0f3F000000;
	add.f32 	%f39, %f2, %f36;
	mul.f32 	%f5, %f39, 0f3F000000;
	add.f32 	%f6, %f3, %f37;
	sub.f32 	%f7, %f35, %f1;
	sub.f32 	%f8, %f36, %f2;
	mul.f32 	%f40, %f8, %f8;
	fma.rn.f32 	%f41, %f7, %f7, %f40;
	sub.f32 	%f9, %f37, %f3;
	fma.rn.f32 	%f42, %f9, %f9, %f41;
	sqrt.rn.f32 	%f10, %f42;
	mul.f32 	%f11, %f10, 0f3F000000;
	cvt.f64.f32 	%fd1, %f11;
	cvt.f64.f32 	%fd2, %f10;
	min.f64 	%fd3, %fd1, %fd2;
	setp.lt.f64 	%p4, %fd3, 0d3EB0C6F7A0B5ED8D;
	@%p4 bra 	$L__BB0_16;
	div.rn.f32 	%f12, %f7, %f10;
	div.rn.f32 	%f13, %f8, %f10;
	div.rn.f32 	%f14, %f9, %f10;
	abs.f32 	%f43, %f12;
	abs.f32 	%f44, %f13;
	setp.lt.f32 	%p5, %f43, %f44;
	selp.f32 	%f45, %f44, %f43, %p5;
	selp.u32 	%r19, 1, 0, %p5;
	abs.f32 	%f46, %f14;
	setp.lt.f32 	%p6, %f45, %f46;
	selp.b32 	%r18, 2, %r19, %p6;
	setp.eq.s32 	%p7, %r18, 2;
	mov.f32 	%f106, 0f3F800000;
	mov.f32 	%f107, 0f3F800000;
	@%p7 bra 	$L__BB0_9;
	setp.eq.s32 	%p8, %r18, 1;
	mov.f32 	%f108, 0f3F800000;
	@%p8 bra 	$L__BB0_8;
	neg.f32 	%f54, %f13;
	sub.f32 	%f55, %f54, %f14;
	div.rn.f32 	%f106, %f55, %f12;
	bra.uni 	$L__BB0_10;
$L__BB0_8:
	neg.f32 	%f51, %f12;
	sub.f32 	%f52, %f51, %f14;
	div.rn.f32 	%f107, %f52, %f13;
	bra.uni 	$L__BB0_10;
$L__BB0_9:
	neg.f32 	%f48, %f12;
	sub.f32 	%f49, %f48, %f13;
	div.rn.f32 	%f108, %f49, %f14;
$L__BB0_10:
	mul.f32 	%f56, %f6, 0f3F000000;
	mul.f32 	%f57, %f107, %f107;
	fma.rn.f32 	%f58, %f106, %f106, %f57;
	fma.rn.f32 	%f59, %f108, %f108, %f58;
	sqrt.rn.f32 	%f60, %f59;
	div.rn.f32 	%f21, %f106, %f60;
	div.rn.f32 	%f22, %f107, %f60;
	div.rn.f32 	%f23, %f108, %f60;
	mul.f32 	%f61, %f13, %f23;
	mul.f32 	%f62, %f14, %f22;
	sub.f32 	%f63, %f61, %f62;
	mul.f32 	%f64, %f14, %f21;
	mul.f32 	%f65, %f12, %f23;
	sub.f32 	%f66, %f64, %f65;
	mul.f32 	%f67, %f12, %f22;
	mul.f32 	%f68, %f13, %f21;
	sub.f32 	%f69, %f67, %f68;
	mul.f32 	%f70, %f66, %f66;
	fma.rn.f32 	%f71, %f63, %f63, %f70;
	fma.rn.f32 	%f72, %f69, %f69, %f71;
	sqrt.rn.f32 	%f73, %f72;
	div.rn.f32 	%f24, %f63, %f73;
	div.rn.f32 	%f25, %f66, %f73;
	div.rn.f32 	%f26, %f69, %f73;
	mul.f32 	%f74, %f5, %f13;
	fma.rn.f32 	%f75, %f4, %f12, %f74;
	fma.rn.f32 	%f27, %f14, %f56, %f75;
	mul.f32 	%f76, %f5, %f22;
	fma.rn.f32 	%f77, %f4, %f21, %f76;
	fma.rn.f32 	%f28, %f56, %f23, %f77;
	mul.f32 	%f78, %f5, %f25;
	fma.rn.f32 	%f79, %f4, %f24, %f78;
	fma.rn.f32 	%f29, %f56, %f26, %f79;
	setp.lt.u32 	%p9, %r5, 2;
	@%p9 bra 	$L__BB0_16;
	mul.f32 	%f30, %f11, %f11;
	add.f32 	%f31, %f29, 0f00000000;
	add.f32 	%f32, %f28, 0f00000000;
	add.f32 	%f33, %f27, 0f00000000;
	mov.b32 	%r25, 0;
$L__BB0_12:
	ld.param.u64 	%rd34, [_Z17calculateEGG_GKNNPfS_S_Pifiiii_param_3];
	add.s32 	%r21, %r25, %r4;
	cvta.to.global.u64 	%rd23, %rd34;
	mul.wide.s32 	%rd24, %r21, 4;
	add.s64 	%rd25, %rd23, %rd24;
	ld.global.u32 	%r8, [%rd25];
	setp.lt.s32 	%p10, %r8, 0;
	@%p10 bra 	$L__BB0_14;
	ld.param.f32 	%f102, [_Z17calculateEGG_GKNNPfS_S_Pifiiii_param_4];
	ld.param.u64 	%rd32, [_Z17calculateEGG_GKNNPfS_S_Pifiiii_param_0];
	cvta.to.global.u64 	%rd26, %rd32;
	mul.wide.u32 	%rd27, %r8, 4;
	add.s64 	%rd28, %rd26, %rd27;
	ld.global.f32 	%f80, [%rd28];
	add.s64 	%rd29, %rd2, %rd27;
	ld.global.f32 	%f81, [%rd29];
	add.s64 	%rd30, %rd1, %rd27;
	ld.global.f32 	%f82, [%rd30];
	mul.f32 	%f83, %f13, %f81;
	fma.rn.f32 	%f84, %f12, %f80, %f83;
	fma.rn.f32 	%f85, %f14, %f82, %f84;
	sub.f32 	%f86, %f85, %f33;
	mul.f32 	%f87, %f22, %f81;
	fma.rn.f32 	%f88, %f21, %f80, %f87;
	fma.rn.f32 	%f89, %f23, %f82, %f88;
	sub.f32 	%f90, %f89, %f32;
	mul.f32 	%f91, %f25, %f81;
	fma.rn.f32 	%f92, %f24, %f80, %f91;
	fma.rn.f32 	%f93, %f26, %f82, %f92;
	sub.f32 	%f94, %f93, %f31;
	mul.f32 	%f95, %f90, %f90;
	mul.f32 	%f96, %f102, %f102;
	div.rn.f32 	%f97, %f95, %f96;
	fma.rn.f32 	%f98, %f86, %f86, %f97;
	mul.f32 	%f99, %f94, %f94;
	div.rn.f32 	%f100, %f99, %f96;
	add.f32 	%f101, %f100, %f98;
	setp.lt.f32 	%p11, %f101, %f30;
	@%p11 bra 	$L__BB0_15;
$L__BB0_14:
	add.s32 	%r25, %r25, 1;
	add.s32 	%r22, %r5, -1;
	setp.eq.s32 	%p12, %r25, %r22;
	@%p12 bra 	$L__BB0_16;
	bra.uni 	$L__BB0_12;
$L__BB0_15:
	mov.b32 	%r23, -1;
	st.global.u32 	[%rd4+-4], %r23;
$L__BB0_16:
	add.s32 	%r24, %r5, -1;
	setp.gt.s32 	%p13, %r5, 1;
	@%p13 bra 	$L__BB0_3;
$L__BB0_17:
	ret;

}
	// .globl	_Z16taubin_step_GKNNPfS_S_S_S_S_fPiiiiiiS0_S_S0_iiiS0_
.visible .entry _Z16taubin_step_GKNNPfS_S_S_S_S_fPiiiiiiS0_S_S0_iiiS0_(
	.param .u64 .ptr .align 1 _Z16taubin_step_GKNNPfS_S_S_S_S_fPiiiiiiS0_S_S0_iiiS0__param_0,
	.param .u64 .ptr .align 1 _Z16taubin_step_GKNNPfS_S_S_S_S_fPiiiiiiS0_S_S0_iiiS0__param_1,
	.param .u64 .ptr .align 1 _Z16taubin_step_GKNNPfS_S_S_S_S_fPiiiiiiS0_S_S0_iiiS0__param_2,
	.param .u64 .ptr .align 1 _Z16taubin_step_GKNNPfS_S_S_S_S_fPiiiiiiS0_S_S0_iiiS0__param_3,
	.param .u64 .ptr .align 1 _Z16taubin_step_GKNNPfS_S_S_S_S_fPiiiiiiS0_S_S0_iiiS0__param_4,
	.param .u64 .ptr .align 1 _Z16taubin_step_GKNNPfS_S_S_S_S_fPiiiiiiS0_S_S0_iiiS0__param_5,
	.param .f32 _Z16taubin_step_GKNNPfS_S_S_S_S_fPiiiiiiS0_S_S0_iiiS0__param_6,
	.param .u64 .ptr .align 1 _Z16taubin_step_GKNNPfS_S_S_S_S_fPiiiiiiS0_S_S0_iiiS0__param_7,
	.param .u32 _Z16taubin_step_GKNNPfS_S_S_S_S_fPiiiiiiS0_S_S0_iiiS0__param_8,
	.param .u32 _Z16taubin_step_GKNNPfS_S_S_S_S_fPiiiiiiS0_S_S0_iiiS0__param_9,
	.param .u32 _Z16taubin_step_GKNNPfS_S_S_S_S_fPiiiiiiS0_S_S0_iiiS0__param_10,
	.param .u32 _Z16taubin_step_GKNNPfS_S_S_S_S_fPiiiiiiS0_S_S0_iiiS0__param_11,
	.param .u32 _Z16taubin_step_GKNNPfS_S_S_S_S_fPiiiiiiS0_S_S0_iiiS0__param_12,
	.param .u64 .ptr .align 1 _Z16taubin_step_GKNNPfS_S_S_S_S_fPiiiiiiS0_S_S0_iiiS0__param_13,
	.param .u64 .ptr .align 1 _Z16taubin_step_GKNNPfS_S_S_S_S_fPiiiiiiS0_S_S0_iiiS0__param_14,
	.param .u64 .ptr .align 1 _Z16taubin_step_GKNNPfS_S_S_S_S_fPiiiiiiS0_S_S0_iiiS0__param_15,
	.param .u32 _Z16taubin_step_GKNNPfS_S_S_S_S_fPiiiiiiS0_S_S0_iiiS0__param_16,
	.param .u32 _Z16taubin_step_GKNNPfS_S_S_S_S_fPiiiiiiS0_S_S0_iiiS0__param_17,
	.param .u32 _Z16taubin_step_GKNNPfS_S_S_S_S_fPiiiiiiS0_S_S0_iiiS0__param_18,
	.param .u64 .ptr .align 1 _Z16taubin_step_GKNNPfS_S_S_S_S_fPiiiiiiS0_S_S0_iiiS0__param_19
)
{
	.reg .pred 	%p<33>;
	.reg .b32 	%r<142>;
	.reg .b32 	%f<158>;
	.reg .b64 	%rd<83>;

	ld.param.u64 	%rd15, [_Z16taubin_step_GKNNPfS_S_S_S_S_fPiiiiiiS0_S_S0_iiiS0__param_0];
	ld.param.u64 	%rd16, [_Z16taubin_step_GKNNPfS_S_S_S_S_fPiiiiiiS0_S_S0_iiiS0__param_1];
	ld.param.u64 	%rd17, [_Z16taubin_step_GKNNPfS_S_S_S_S_fPiiiiiiS0_S_S0_iiiS0__param_2];
	ld.param.u64 	%rd13, [_Z16taubin_step_GKNNPfS_S_S_S_S_fPiiiiiiS0_S_S0_iiiS0__param_4];
	ld.param.u64 	%rd14, [_Z16taubin_step_GKNNPfS_S_S_S_S_fPiiiiiiS0_S_S0_iiiS0__param_5];
	ld.param.f32 	%f71, [_Z16taubin_step_GKNNPfS_S_S_S_S_fPiiiiiiS0_S_S0_iiiS0__param_6];
	ld.param.u64 	%rd18, [_Z16taubin_step_GKNNPfS_S_S_S_S_fPiiiiiiS0_S_S0_iiiS0__param_7];
	ld.param.u32 	%r54, [_Z16taubin_step_GKNNPfS_S_S_S_S_fPiiiiiiS0_S_S0_iiiS0__param_8];
	ld.param.u32 	%r55, [_Z16taubin_step_GKNNPfS_S_S_S_S_fPiiiiiiS0_S_S0_iiiS0__param_9];
	ld.param.u32 	%r56, [_Z16taubin_step_GKNNPfS_S_S_S_S_fPiiiiiiS0_S_S0_iiiS0__param_10];
	ld.param.u32 	%r57, [_Z16taubin_step_GKNNPfS_S_S_S_S_fPiiiiiiS0_S_S0_iiiS0__param_11];
	ld.param.u32 	%r61, [_Z16taubin_step_GKNNPfS_S_S_S_S_fPiiiiiiS0_S_S0_iiiS0__param_12];
	ld.param.u64 	%rd19, [_Z16taubin_step_GKNNPfS_S_S_S_S_fPiiiiiiS0_S_S0_iiiS0__param_13];
	ld.param.u64 	%rd20, [_Z16taubin_step_GKNNPfS_S_S_S_S_fPiiiiiiS0_S_S0_iiiS0__param_14];
	ld.param.u64 	%rd21, [_Z16taubin_step_GKNNPfS_S_S_S_S_fPiiiiiiS0_S_S0_iiiS0__param_15];
	ld.param.u32 	%r58, [_Z16taubin_step_GKNNPfS_S_S_S_S_fPiiiiiiS0_S_S0_iiiS0__param_16];
	ld.param.u32 	%r59, [_Z16taubin_step_GKNNPfS_S_S_S_S_fPiiiiiiS0_S_S0_iiiS0__param_17];
	ld.param.u32 	%r60, [_Z16taubin_step_GKNNPfS_S_S_S_S_fPiiiiiiS0_S_S0_iiiS0__param_18];
	ld.param.u64 	%rd22, [_Z16taubin_step_GKNNPfS_S_S_S_S_fPiiiiiiS0_S_S0_iiiS0__param_19];
	cvta.to.global.u64 	%rd1, %rd20;
	cvta.to.global.u64 	%rd2, %rd19;
	cvta.to.global.u64 	%rd3, %rd21;
	cvta.to.global.u64 	%rd4, %rd22;
	cvta.to.global.u64 	%rd5, %rd18;
	cvta.to.global.u64 	%rd6, %rd17;
	cvta.to.global.u64 	%rd7, %rd16;
	cvta.to.global.u64 	%rd8, %rd15;
	mov.u32 	%r62, %ctaid.x;
	mov.u32 	%r63, %ntid.x;
	mov.u32 	%r64, %tid.x;
	mad.lo.s32 	%r1, %r62, %r63, %r64;
	setp.ge.s32 	%p1, %r1, %r61;
	@%p1 bra 	$L__BB1_50;
	add.s32 	%r2, %r56, %r1;
	add.s32 	%r3, %r2, %r57;
	mul.wide.s32 	%rd23, %r3, 4;
	add.s64 	%rd24, %rd8, %rd23;
	ld.global.f32 	%f1, [%rd24];
	add.s64 	%rd25, %rd7, %rd23;
	ld.global.f32 	%f2, [%rd25];
	add.s64 	%rd26, %rd6, %rd23;
	ld.global.f32 	%f3, [%rd26];
	setp.lt.s32 	%p2, %r54, 1;
	mov.f32 	%f154, 0f00000000;
	mov.f32 	%f155, %f154;
	mov.f32 	%f156, %f154;
	mov.f32 	%f157, %f154;
	@%p2 bra 	$L__BB1_49;
	mul.lo.s32 	%r4, %r2, %r54;
	add.s32 	%r5, %r58, -1;
	setp.ne.s32 	%p3, %r55, 0;
	@%p3 bra 	$L__BB1_18;
	max.s32 	%r6, %r5, 0;
	mov.f32 	%f157, 0f00000000;
	mov.b32 	%r124, 0;
	mov.f32 	%f156, %f157;
	mov.f32 	%f155, %f157;
	mov.f32 	%f154, %f157;
$L__BB1_4:
	add.s32 	%r104, %r124, %r4;
	mul.wide.s32 	%rd59, %r104, 4;
	add.s64 	%rd60, %rd5, %rd59;
	ld.global.u32 	%r8, [%rd60];
	setp.eq.s32 	%p23, %r8, -1;
	@%p23 bra 	$L__BB1_17;
	mov.b32 	%r125, 0;
$L__BB1_6:
	mov.u32 	%r9, %r125;
	setp.eq.s32 	%p24, %r9, %r6;
	mov.u32 	%r126, %r6;
	@%p24 bra 	$L__BB1_8;
	add.s32 	%r125, %r9, 1;
	mad.lo.s32 	%r106, %r59, %r9, %r59;
	setp.ge.s32 	%p25, %r8, %r106;
	mov.u32 	%r126, %r9;
	@%p25 bra 	$L__BB1_6;
$L__BB1_8:
	setp.eq.s32 	%p26, %r126, %r60;
	@%p26 bra 	$L__BB1_15;
	mul.wide.u32 	%rd61, %r126, 4;
	add.s64 	%rd62, %rd4, %rd61;
	ld.global.u32 	%r108, [%rd62];
	mul.wide.s32 	%rd63, %r108, 4;
	add.s64 	%rd64, %rd3, %rd63;
	ld.global.u32 	%r109, [%rd64];
	cvt.s64.s32 	%rd9, %r109;
	ld.global.u32 	%r110, [%rd64+4];
	not.b32 	%r111, %r109;
	add.s32 	%r127, %r110, %r111;
	setp.lt.s32 	%p27, %r127, 0;
	mov.b32 	%r129, -3;
	@%p27 bra 	$L__BB1_14;
	mov.b32 	%r128, 0;
$L__BB1_11:
	sub.s32 	%r113, %r127, %r128;
	shr.u32 	%r114, %r113, 31;
	add.s32 	%r115, %r113, %r114;
	shr.s32 	%r116, %r115, 1;
	add.s32 	%r15, %r116, %r128;
	cvt.s64.s32 	%rd65, %r15;
	add.s64 	%rd66, %rd65, %rd9;
	shl.b64 	%rd67, %rd66, 2;
	add.s64 	%rd68, %rd2, %rd67;
	ld.global.u32 	%r16, [%rd68];
	setp.eq.s32 	%p28, %r16, %r8;
	@%p28 bra 	$L__BB1_13;
	setp.lt.s32 	%p29, %r16, %r8;
	add.s32 	%r118, %r15, 1;
	add.s32 	%r119, %r15, -1;
	selp.b32 	%r128, %r118, %r128, %p29;
	selp.b32 	%r127, %r127, %r119, %p29;
	setp.gt.s32 	%p30, %r128, %r127;
	@%p30 bra 	$L__BB1_14;
	bra.uni 	$L__BB1_11;
$L__BB1_13:
	mul.lo.s32 	%r129, %r15, 3;
$L__BB1_14:
	cvt.u32.u64 	%r120, %rd9;
	mad.lo.s32 	%r121, %r120, 3, %r129;
	mul.wide.s32 	%rd69, %r121, 4;
	add.s64 	%rd70, %rd1, %rd69;
	ld.global.f32 	%f126, [%rd70];
	ld.global.f32 	%f125, [%rd70+4];
	ld.global.f32 	%f127, [%rd70+8];
	bra.uni 	$L__BB1_16;
$L__BB1_15:
	mul.wide.s32 	%rd71, %r8, 4;
	add.s64 	%rd72, %rd8, %rd71;
	ld.global.f32 	%f126, [%rd72];
	add.s64 	%rd73, %rd7, %rd71;
	ld.global.f32 	%f125, [%rd73];
	add.s64 	%rd74, %rd6, %rd71;
	ld.global.f32 	%f127, [%rd74];
$L__BB1_16:
	sub.f32 	%f90, %f1, %f126;
	mul.f32 	%f91, %f90, %f90;
	sub.f32 	%f92, %f2, %f125;
	fma.rn.f32 	%f93, %f92, %f92, %f91;
	sub.f32 	%f94, %f3, %f127;
	fma.rn.f32 	%f95, %f94, %f94, %f93;
	fma.rn.f32 	%f96, %f95, 0fBBBB989D, 0f3F000000;
	cvt.sat.f32.f32 	%f97, %f96;
	mov.f32 	%f98, 0f4B400001;
	mov.f32 	%f99, 0f437C0000;
	fma.rm.f32 	%f100, %f97, %f99, %f98;
	add.f32 	%f101, %f100, 0fCB40007F;
	neg.f32 	%f102, %f101;
	fma.rn.f32 	%f103, %f95, 0fBFB8AA3B, %f102;
	fma.rn.f32 	%f104, %f95, 0fB2A57060, %f103;
	mov.b32 	%r122, %f100;
	shl.b32 	%r123, %r122, 23;
	mov.b32 	%f105, %r123;
	ex2.approx.ftz.f32 	%f106, %f104;
	mul.f32 	%f107, %f106, %f105;
	sub.f32 	%f108, %f126, %f1;
	fma.rn.f32 	%f154, %f108, %f107, %f154;
	sub.f32 	%f109, %f125, %f2;
	fma.rn.f32 	%f155, %f109, %f107, %f155;
	sub.f32 	%f110, %f127, %f3;
	fma.rn.f32 	%f156, %f110, %f107, %f156;
	add.f32 	%f157, %f157, %f107;
$L__BB1_17:
	add.s32 	%r124, %r124, 1;
	setp.eq.s32 	%p31, %r124, %r54;
	@%p31 bra 	$L__BB1_49;
	bra.uni 	$L__BB1_4;
$L__BB1_18:
	setp.geu.f32 	%p4, %f71, 0f00000000;
	@%p4 bra 	$L__BB1_34;
	max.s32 	%r22, %r5, 0;
	mov.f32 	%f157, 0f00000000;
	mov.b32 	%r130, 0;
	mov.f32 	%f156, %f157;
	mov.f32 	%f155, %f157;
	mov.f32 	%f154, %f157;
$L__BB1_20:
	add.s32 	%r85, %r130, %r4;
	mul.wide.s32 	%rd43, %r85, 4;
	add.s64 	%rd44, %rd5, %rd43;
	ld.global.u32 	%r24, [%rd44];
	setp.eq.s32 	%p14, %r24, -1;
	@%p14 bra 	$L__BB1_33;
	mov.b32 	%r131, 0;
$L__BB1_22:
	mov.u32 	%r25, %r131;
	setp.eq.s32 	%p15, %r25, %r22;
	mov.u32 	%r132, %r22;
	@%p15 bra 	$L__BB1_24;
	add.s32 	%r131, %r25, 1;
	mad.lo.s32 	%r87, %r59, %r25, %r59;
	setp.ge.s32 	%p16, %r24, %r87;
	mov.u32 	%r132, %r25;
	@%p16 bra 	$L__BB1_22;
$L__BB1_24:
	setp.eq.s32 	%p17, %r132, %r60;
	@%p17 bra 	$L__BB1_31;
	mul.wide.u32 	%rd45, %r132, 4;
	add.s64 	%rd46, %rd4, %rd45;
	ld.global.u32 	%r89, [%rd46];
	mul.wide.s32 	%rd47, %r89, 4;
	add.s64 	%rd48, %rd3, %rd47;
	ld.global.u32 	%r90, [%rd48];
	cvt.s64.s32 	%rd10, %r90;
	ld.global.u32 	%r91, [%rd48+4];
	not.b32 	%r92, %r90;
	add.s32 	%r133, %r91, %r92;
	setp.lt.s32 	%p18, %r133, 0;
	mov.b32 	%r135, -3;
	@%p18 bra 	$L__BB1_30;
	mov.b32 	%r134, 0;
$L__BB1_27:
	sub.s32 	%r94, %r133, %r134;
	shr.u32 	%r95, %r94, 31;
	add.s32 	%r96, %r94, %r95;
	shr.s32 	%r97, %r96, 1;
	add.s32 	%r31, %r97, %r134;
	cvt.s64.s32 	%rd49, %r31;
	add.s64 	%rd50, %rd49, %rd10;
	shl.b64 	%rd51, %rd50, 2;
	add.s64 	%rd52, %rd2, %rd51;
	ld.global.u32 	%r32, [%rd52];
	setp.eq.s32 	%p19, %r32, %r24;
	@%p19 bra 	$L__BB1_29;
	setp.lt.s32 	%p20, %r32, %r24;
	add.s32 	%r99, %r31, 1;
	add.s32 	%r100, %r31, -1;
	selp.b32 	%r134, %r99, %r134, %p20;
	selp.b32 	%r133, %r133, %r100, %p20;
	setp.gt.s32 	%p21, %r134, %r133;
	@%p21 bra 	$L__BB1_30;
	bra.uni 	$L__BB1_27;
$L__BB1_29:
	mul.lo.s32 	%r135, %r31, 3;
$L__BB1_30:
	cvt.u32.u64 	%r101, %rd10;
	mad.lo.s32 	%r102, %r101, 3, %r135;
	mul.wide.s32 	%rd53, %r102, 4;
	add.s64 	%rd54, %rd1, %rd53;
	ld.global.f32 	%f137, [%rd54];
	ld.global.f32 	%f136, [%rd54+4];
	ld.global.f32 	%f138, [%rd54+8];
	bra.uni 	$L__BB1_32;
$L__BB1_31:
	mul.wide.s32 	%rd55, %r24, 4;
	add.s64 	%rd56, %rd8, %rd55;
	ld.global.f32 	%f137, [%rd56];
	add.s64 	%rd57, %rd7, %rd55;
	ld.global.f32 	%f136, [%rd57];
	add.s64 	%rd58, %rd6, %rd55;
	ld.global.f32 	%f138, [%rd58];
$L__BB1_32:
	sub.f32 	%f78, %f1, %f137;
	mul.f32 	%f79, %f78, %f78;
	sub.f32 	%f80, %f2, %f136;
	fma.rn.f32 	%f81, %f80, %f80, %f79;
	sub.f32 	%f82, %f3, %f138;
	fma.rn.f32 	%f83, %f82, %f82, %f81;
	add.f32 	%f84, %f83, 0f322BCC77;
	rcp.rn.f32 	%f85, %f84;
	sub.f32 	%f86, %f137, %f1;
	fma.rn.f32 	%f154, %f86, %f85, %f154;
	sub.f32 	%f87, %f136, %f2;
	fma.rn.f32 	%f155, %f87, %f85, %f155;
	sub.f32 	%f88, %f138, %f3;
	fma.rn.f32 	%f156, %f88, %f85, %f156;
	add.f32 	%f157, %f157, %f85;
$L__BB1_33:
	add.s32 	%r130, %r130, 1;
	setp.eq.s32 	%p22, %r130, %r54;
	@%p22 bra 	$L__BB1_49;
	bra.uni 	$L__BB1_20;
$L__BB1_34:
	max.s32 	%r38, %r5, 0;
	mov.f32 	%f157, 0f00000000;
	mov.b32 	%r136, 0;
	mov.f32 	%f156, %f157;
	mov.f32 	%f155, %f157;
	mov.f32 	%f154, %f157;
$L__BB1_35:
	add.s32 	%r66, %r136, %r4;
	mul.wide.s32 	%rd27, %r66, 4;
	add.s64 	%rd28, %rd5, %rd27;
	ld.global.u32 	%r40, [%rd28];
	setp.eq.s32 	%p5, %r40, -1;
	@%p5 bra 	$L__BB1_48;
	mov.b32 	%r137, 0;
$L__BB1_37:
	mov.u32 	%r41, %r137;
	setp.eq.s32 	%p6, %r41, %r38;
	mov.u32 	%r138, %r38;
	@%p6 bra 	$L__BB1_39;
	add.s32 	%r137, %r41, 1;
	mad.lo.s32 	%r68, %r59, %r41, %r59;
	setp.ge.s32 	%p7, %r40, %r68;
	mov.u32 	%r138, %r41;
	@%p7 bra 	$L__BB1_37;
$L__BB1_39:
	setp.ne.s32 	%p8, %r138, %r60;
	@%p8 bra 	$L__BB1_41;
	mul.wide.s32 	%rd39, %r40, 4;
	add.s64 	%rd40, %rd8, %rd39;
	ld.global.f32 	%f148, [%rd40];
	add.s64 	%rd41, %rd7, %rd39;
	ld.global.f32 	%f147, [%rd41];
	add.s64 	%rd42, %rd6, %rd39;
	ld.global.f32 	%f149, [%rd42];
	bra.uni 	$L__BB1_47;
$L__BB1_41:
	mul.wide.u32 	%rd29, %r138, 4;
	add.s64 	%rd30, %rd4, %rd29;
	ld.global.u32 	%r70, [%rd30];
	mul.wide.s32 	%rd31, %r70, 4;
	add.s64 	%rd32, %rd3, %rd31;
	ld.global.u32 	%r71, [%rd32];
	cvt.s64.s32 	%rd11, %r71;
	ld.global.u32 	%r72, [%rd32+4];
	not.b32 	%r73, %r71;
	add.s32 	%r139, %r72, %r73;
	setp.lt.s32 	%p9, %r139, 0;
	mov.b32 	%r141, -3;
	@%p9 bra 	$L__BB1_46;
	mov.b32 	%r140, 0;
$L__BB1_43:
	sub.s32 	%r75, %r139, %r140;
	shr.u32 	%r76, %r75, 31;
	add.s32 	%r77, %r75, %r76;
	shr.s32 	%r78, %r77, 1;
	add.s32 	%r47, %r78, %r140;
	cvt.s64.s32 	%rd33, %r47;
	add.s64 	%rd34, %rd33, %rd11;
	shl.b64 	%rd35, %rd34, 2;
	add.s64 	%rd36, %rd2, %rd35;
	ld.global.u32 	%r48, [%rd36];
	setp.eq.s32 	%p10, %r48, %r40;
	@%p10 bra 	$L__BB1_45;
	setp.lt.s32 	%p11, %r48, %r40;
	add.s32 	%r80, %r47, 1;
	add.s32 	%r81, %r47, -1;
	selp.b32 	%r140, %r80, %r140, %p11;
	selp.b32 	%r139, %r139, %r81, %p11;
	setp.gt.s32 	%p12, %r140, %r139;
	@%p12 bra 	$L__BB1_46;
	bra.uni 	$L__BB1_43;
$L__BB1_45:
	mul.lo.s32 	%r141, %r47, 3;
$L__BB1_46:
	cvt.u32.u64 	%r82, %rd11;
	mad.lo.s32 	%r83, %r82, 3, %r141;
	mul.wide.s32 	%rd37, %r83, 4;
	add.s64 	%rd38, %rd1, %rd37;
	ld.global.f32 	%f148, [%rd38];
	ld.global.f32 	%f147, [%rd38+4];
	ld.global.f32 	%f149, [%rd38+8];
$L__BB1_47:
	sub.f32 	%f74, %f148, %f1;
	add.f32 	%f154, %f154, %f74;
	sub.f32 	%f75, %f147, %f2;
	add.f32 	%f155, %f155, %f75;
	sub.f32 	%f76, %f149, %f3;
	add.f32 	%f156, %f156, %f76;
	add.f32 	%f157, %f157, 0f3F800000;
$L__BB1_48:
	add.s32 	%r136, %r136, 1;
	setp.ne.s32 	%p13, %r136, %r54;
	@%p13 bra 	$L__BB1_35;
$L__BB1_49:
	ld.param.u64 	%rd82, [_Z16taubin_step_GKNNPfS_S_S_S_S_fPiiiiiiS0_S_S0_iiiS0__param_3];
	setp.eq.f32 	%p32, %f157, 0f00000000;
	selp.f32 	%f111, 0f322BCC77, %f157, %p32;
	mul.f32 	%f112, %f71, %f154;
	div.rn.f32 	%f113, %f112, %f111;
	add.f32 	%f114, %f1, %f113;
	cvta.to.global.u64 	%rd75, %rd82;
	mul.wide.s32 	%rd76, %r3, 4;
	add.s64 	%rd77, %rd75, %rd76;
	st.global.f32 	[%rd77], %f114;
	mul.f32 	%f115, %f71, %f155;
	div.rn.f32 	%f116, %f115, %f111;
	add.f32 	%f117, %f2, %f116;
	cvta.to.global.u64 	%rd78, %rd13;
	add.s64 	%rd79, %rd78, %rd76;
	st.global.f32 	[%rd79], %f117;
	mul.f32 	%f118, %f71, %f156;
	div.rn.f32 	%f119, %f118, %f111;
	add.f32 	%f120, %f3, %f119;
	cvta.to.global.u64 	%rd80, %rd14;
	add.s64 	%rd81, %rd80, %rd76;
	st.global.f32 	[%rd81], %f120;
$L__BB1_50:
	ret;

}
	// .globl	_Z26scale_points_to_unity_GKNNPfS_S_ffi
.visible .entry _Z26scale_points_to_unity_GKNNPfS_S_ffi(
	.param .u64 .ptr .align 1 _Z26scale_points_to_unity_GKNNPfS_S_ffi_param_0,
	.param .u64 .ptr .align 1 _Z26scale_points_to_unity_GKNNPfS_S_ffi_param_1,
	.param .u64 .ptr .align 1 _Z26scale_points_to_unity_GKNNPfS_S_ffi_param_2,
	.param .f32 _Z26scale_points_to_unity_GKNNPfS_S_ffi_param_3,
	.param .f32 _Z26scale_points_to_unity_GKNNPfS_S_ffi_param_4,
	.param .u32 _Z26scale_points_to_unity_GKNNPfS_S_ffi_param_5
)
{
	.reg .pred 	%p<2>;
	.reg .b32 	%r<6>;
	.reg .b32 	%f<13>;
	.reg .b64 	%rd<11>;

	ld.param.u64 	%rd1, [_Z26scale_points_to_unity_GKNNPfS_S_ffi_param_0];
	ld.param.u64 	%rd2, [_Z26scale_points_to_unity_GKNNPfS_S_ffi_param_1];
	ld.param.u64 	%rd3, [_Z26scale_points_to_unity_GKNNPfS_S_ffi_param_2];
	ld.param.f32 	%f1, [_Z26scale_points_to_unity_GKNNPfS_S_ffi_param_3];
	ld.param.f32 	%f2, [_Z26scale_points_to_unity_GKNNPfS_S_ffi_param_4];
	ld.param.u32 	%r2, [_Z26scale_points_to_unity_GKNNPfS_S_ffi_param_5];
	mov.u32 	%r3, %tid.x;
	mov.u32 	%r4, %ntid.x;
	mov.u32 	%r5, %ctaid.x;
	mad.lo.s32 	%r1, %r4, %r5, %r3;
	setp.ge.s32 	%p1, %r1, %r2;
	@%p1 bra 	$L__BB2_2;
	cvta.to.global.u64 	%rd4, %rd1;
	cvta.to.global.u64 	%rd5, %rd2;
	cvta.to.global.u64 	%rd6, %rd3;
	sub.f32 	%f3, %f2, %f1;
	mul.wide.s32 	%rd7, %r1, 4;
	add.s64 	%rd8, %rd4, %rd7;
	ld.global.f32 	%f4, [%rd8];
	sub.f32 	%f5, %f4, %f1;
	div.rn.f32 	%f6, %f5, %f3;
	st.global.f32 	[%rd8], %f6;
	add.s64 	%rd9, %rd5, %rd7;
	ld.global.f32 	%f7, [%rd9];
	sub.f32 	%f8, %f7, %f1;
	div.rn.f32 	%f9, %f8, %f3;
	st.global.f32 	[%rd9], %f9;
	add.s64 	%rd10, %rd6, %rd7;
	ld.global.f32 	%f10, [%rd10];
	sub.f32 	%f11, %f10, %f1;
	div.rn.f32 	%f12, %f11, %f3;
	st.global.f32 	[%rd10], %f12;
$L__BB2_2:
	ret;

}
	// .globl	_Z19produce_output_GKNNPfS_S_S_S_S_ffi
.visible .entry _Z19produce_output_GKNNPfS_S_S_S_S_ffi(
	.param .u64 .ptr .align 1 _Z19produce_output_GKNNPfS_S_S_S_S_ffi_param_0,
	.param .u64 .ptr .align 1 _Z19produce_output_GKNNPfS_S_S_S_S_ffi_param_1,
	.param .u64 .ptr .align 1 _Z19produce_output_GKNNPfS_S_S_S_S_ffi_param_2,
	.param .u64 .ptr .align 1 _Z19produce_output_GKNNPfS_S_S_S_S_ffi_param_3,
	.param .u64 .ptr .align 1 _Z19produce_output_GKNNPfS_S_S_S_S_ffi_param_4,
	.param .u64 .ptr .align 1 _Z19produce_output_GKNNPfS_S_S_S_S_ffi_param_5,
	.param .f32 _Z19produce_output_GKNNPfS_S_S_S_S_ffi_param_6,
	.param .f32 _Z19produce_output_GKNNPfS_S_S_S_S_ffi_param_7,
	.param .u32 _Z19produce_output_GKNNPfS_S_S_S_S_ffi_param_8
)
{
	.reg .pred 	%p<2>;
	.reg .b32 	%r<6>;
	.reg .b32 	%f<10>;
	.reg .b64 	%rd<20>;

	ld.param.u64 	%rd1, [_Z19produce_output_GKNNPfS_S_S_S_S_ffi_param_0];
	ld.param.u64 	%rd2, [_Z19produce_output_GKNNPfS_S_S_S_S_ffi_param_1];
	ld.param.u64 	%rd3, [_Z19produce_output_GKNNPfS_S_S_S_S_ffi_param_2];
	ld.param.u64 	%rd4, [_Z19produce_output_GKNNPfS_S_S_S_S_ffi_param_3];
	ld.param.u64 	%rd5, [_Z19produce_output_GKNNPfS_S_S_S_S_ffi_param_4];
	ld.param.u64 	%rd6, [_Z19produce_output_GKNNPfS_S_S_S_S_ffi_param_5];
	ld.param.f32 	%f1, [_Z19produce_output_GKNNPfS_S_S_S_S_ffi_param_6];
	ld.param.f32 	%f2, [_Z19produce_output_GKNNPfS_S_S_S_S_ffi_param_7];
	ld.param.u32 	%r2, [_Z19produce_output_GKNNPfS_S_S_S_S_ffi_param_8];
	mov.u32 	%r3, %tid.x;
	mov.u32 	%r4, %ntid.x;
	mov.u32 	%r5, %ctaid.x;
	mad.lo.s32 	%r1, %r4, %r5, %r3;
	setp.ge.s32 	%p1, %r1, %r2;
	@%p1 bra 	$L__BB3_2;
	cvta.to.global.u64 	%rd7, %rd1;
	cvta.to.global.u64 	%rd8, %rd4;
	cvta.to.global.u64 	%rd9, %rd2;
	cvta.to.global.u64 	%rd10, %rd5;
	cvta.to.global.u64 	%rd11, %rd3;
	cvta.to.global.u64 	%rd12, %rd6;
	sub.f32 	%f3, %f2, %f1;
	mul.wide.s32 	%rd13, %r1, 4;
	add.s64 	%rd14, %rd7, %rd13;
	ld.global.f32 	%f4, [%rd14];
	fma.rn.f32 	%f5, %f3, %f4, %f1;
	add.s64 	%rd15, %rd8, %rd13;
	st.global.f32 	[%rd15], %f5;
	add.s64 	%rd16, %rd9, %rd13;
	ld.global.f32 	%f6, [%rd16];
	fma.rn.f32 	%f7, %f3, %f6, %f1;
	add.s64 	%rd17, %rd10, %rd13;
	st.global.f32 	[%rd17], %f7;
	add.s64 	%rd18, %rd11, %rd13;
	ld.global.f32 	%f8, [%rd18];
	fma.rn.f32 	%f9, %f3, %f8, %f1;
	add.s64 	%rd19, %rd12, %rd13;
	st.global.f32 	[%rd19], %f9;
$L__BB3_2:
	ret;

}
	// .globl	_Z19create_halo_indexesiPiiS_iii
.visible .entry _Z19create_halo_indexesiPiiS_iii(
	.param .u32 _Z19create_halo_indexesiPiiS_iii_param_0,
	.param .u64 .ptr .align 1 _Z19create_halo_indexesiPiiS_iii_param_1,
	.param .u32 _Z19create_halo_indexesiPiiS_iii_param_2,
	.param .u64 .ptr .align 1 _Z19create_halo_indexesiPiiS_iii_param_3,
	.param .u32 _Z19create_halo_indexesiPiiS_iii_param_4,
	.param .u32 _Z19create_halo_indexesiPiiS_iii_param_5,
	.param .u32 _Z19create_halo_indexesiPiiS_iii_param_6
)
{
	.reg .pred 	%p<9>;
	.reg .b32 	%r<27>;
	.reg .b64 	%rd<9>;

	ld.param.u32 	%r10, [_Z19create_halo_indexesiPiiS_iii_param_0];
	ld.param.u64 	%rd3, [_Z19create_halo_indexesiPiiS_iii_param_1];
	ld.param.u32 	%r14, [_Z19create_halo_indexesiPiiS_iii_param_2];
	ld.param.u64 	%rd4, [_Z19create_halo_indexesiPiiS_iii_param_3];
	ld.param.u32 	%r11, [_Z19create_halo_indexesiPiiS_iii_param_4];
	ld.param.u32 	%r12, [_Z19create_halo_indexesiPiiS_iii_param_5];
	ld.param.u32 	%r13, [_Z19create_halo_indexesiPiiS_iii_param_6];
	mov.u32 	%r15, %tid.x;
	mov.u32 	%r16, %ctaid.x;
	mov.u32 	%r17, %ntid.x;
	mad.lo.s32 	%r1, %r16, %r17, %r15;
	setp.ge.s32 	%p1, %r1, %r14;
	setp.lt.s32 	%p2, %r11, 1;
	or.pred  	%p3, %p1, %p2;
	@%p3 bra 	$L__BB4_9;
	mul.lo.s32 	%r2, %r11, %r1;
	add.s32 	%r19, %r13, -1;
	max.s32 	%r3, %r19, 0;
	cvta.to.global.u64 	%rd1, %rd4;
	cvta.to.global.u64 	%rd2, %rd3;
	mov.b32 	%r24, 0;
$L__BB4_2:
	add.s32 	%r20, %r24, %r2;
	mul.wide.s32 	%rd5, %r20, 4;
	add.s64 	%rd6, %rd1, %rd5;
	ld.global.u32 	%r5, [%rd6];
	setp.lt.s32 	%p4, %r5, 0;
	@%p4 bra 	$L__BB4_8;
	mov.b32 	%r25, 0;
$L__BB4_4:
	mov.u32 	%r6, %r25;
	setp.eq.s32 	%p5, %r6, %r3;
	mov.u32 	%r26, %r3;
	@%p5 bra 	$L__BB4_6;
	add.s32 	%r25, %r6, 1;
	mad.lo.s32 	%r22, %r12, %r6, %r12;
	setp.ge.s32 	%p6, %r5, %r22;
	mov.u32 	%r26, %r6;
	@%p6 bra 	$L__BB4_4;
$L__BB4_6:
	setp.ne.s32 	%p7, %r10, %r26;
	@%p7 bra 	$L__BB4_8;
	mul.wide.u32 	%rd7, %r5, 4;
	add.s64 	%rd8, %rd2, %rd7;
	mov.b32 	%r23, 1;
	st.global.u32 	[%rd8], %r23;
$L__BB4_8:
	add.s32 	%r24, %r24, 1;
	setp.ne.s32 	%p8, %r24, %r11;
	@%p8 bra 	$L__BB4_2;
$L__BB4_9:
	ret;

}
	// .globl	_Z20gather_halo_elementsPiS_iS_
.visible .entry _Z20gather_halo_elementsPiS_iS_(
	.param .u64 .ptr .align 1 _Z20gather_halo_elementsPiS_iS__param_0,
	.param .u64 .ptr .align 1 _Z20gather_halo_elementsPiS_iS__param_1,
	.param .u32 _Z20gather_halo_elementsPiS_iS__param_2,
	.param .u64 .ptr .align 1 _Z20gather_halo_elementsPiS_iS__param_3
)
{
	.reg .pred 	%p<3>;
	.reg .b32 	%r<8>;
	.reg .b64 	%rd<13>;

	ld.param.u64 	%rd1, [_Z20gather_halo_elementsPiS_iS__param_0];
	ld.param.u64 	%rd2, [_Z20gather_halo_elementsPiS_iS__param_1];
	ld.param.u32 	%r2, [_Z20gather_halo_elementsPiS_iS__param_2];
	ld.param.u64 	%rd3, [_Z20gather_halo_elementsPiS_iS__param_3];
	mov.u32 	%r3, %tid.x;
	mov.u32 	%r4, %ctaid.x;
	mov.u32 	%r5, %ntid.x;
	mad.lo.s32 	%r1, %r4, %r5, %r3;
	setp.ge.s32 	%p1, %r1, %r2;
	@%p1 bra 	$L__BB5_3;
	cvta.to.global.u64 	%rd4, %rd1;
	mul.wide.s32 	%rd5, %r1, 4;
	add.s64 	%rd6, %rd4, %rd5;
	ld.global.u32 	%r6, [%rd6];
	setp.eq.s32 	%p2, %r6, 0;
	@%p2 bra 	$L__BB5_3;
	cvta.to.global.u64 	%rd7, %rd2;
	add.s64 	%rd9, %rd7, %rd5;
	ld.global.u32 	%r7, [%rd9];
	cvta.to.global.u64 	%rd10, %rd3;
	mul.wide.s32 	%rd11, %r7, 4;
	add.s64 	%rd12, %rd10, %rd11;
	st.global.u32 	[%rd12], %r1;
$L__BB5_3:
	ret;

}
	// .globl	_Z20gather_halo_elementsPfS_S_PiS_i
.visible .entry _Z20gather_halo_elementsPfS_S_PiS_i(
	.param .u64 .ptr .align 1 _Z20gather_halo_elementsPfS_S_PiS_i_param_0,
	.param .u64 .ptr .align 1 _Z20gather_halo_elementsPfS_S_PiS_i_param_1,
	.param .u64 .ptr .align 1 _Z20gather_halo_elementsPfS_S_PiS_i_param_2,
	.param .u64 .ptr .align 1 _Z20gather_halo_elementsPfS_S_PiS_i_param_3,
	.param .u64 .ptr .align 1 _Z20gather_halo_elementsPfS_S_PiS_i_param_4,
	.param .u32 _Z20gather_halo_elementsPfS_S_PiS_i_param_5
)
{
	.reg .pred 	%p<2>;
	.reg .b32 	%r<8>;
	.reg .b32 	%f<4>;
	.reg .b64 	%rd<19>;

	ld.param.u64 	%rd1, [_Z20gather_halo_elementsPfS_S_PiS_i_param_0];
	ld.param.u64 	%rd2, [_Z20gather_halo_elementsPfS_S_PiS_i_param_1];
	ld.param.u64 	%rd3, [_Z20gather_halo_elementsPfS_S_PiS_i_param_2];
	ld.param.u64 	%rd4, [_Z20gather_halo_elementsPfS_S_PiS_i_param_3];
	ld.param.u64 	%rd5, [_Z20gather_halo_elementsPfS_S_PiS_i_param_4];
	ld.param.u32 	%r2, [_Z20gather_halo_elementsPfS_S_PiS_i_param_5];
	mov.u32 	%r3, %tid.x;
	mov.u32 	%r4, %ctaid.x;
	mov.u32 	%r5, %ntid.x;
	mad.lo.s32 	%r1, %r4, %r5, %r3;
	setp.ge.s32 	%p1, %r1, %r2;
	@%p1 bra 	$L__BB6_2;
	cvta.to.global.u64 	%rd6, %rd4;
	cvta.to.global.u64 	%rd7, %rd1;
	cvta.to.global.u64 	%rd8, %rd2;
	cvta.to.global.u64 	%rd9, %rd3;
	cvta.to.global.u64 	%rd10, %rd5;
	mul.wide.s32 	%rd11, %r1, 4;
	add.s64 	%rd12, %rd6, %rd11;
	ld.global.u32 	%r6, [%rd12];
	mul.wide.s32 	%rd13, %r6, 4;
	add.s64 	%rd14, %rd7, %rd13;
	ld.global.f32 	%f1, [%rd14];
	add.s64 	%rd15, %rd8, %rd13;
	ld.global.f32 	%f2, [%rd15];
	add.s64 	%rd16, %rd9, %rd13;
	ld.global.f32 	%f3, [%rd16];
	mul.lo.s32 	%r7, %r1, 3;
	mul.wide.s32 	%rd17, %r7, 4;
	add.s64 	%rd18, %rd10, %rd17;
	st.global.f32 	[%rd18], %f1;
	st.global.f32 	[%rd18+4], %f2;
	st.global.f32 	[%rd18+8], %f3;
$L__BB6_2:
	ret;

}
	// .globl	_Z16rearrange_outputPfS_S_S_S_S_iPi
.visible .entry _Z16rearrange_outputPfS_S_S_S_S_iPi(
	.param .u64 .ptr .align 1 _Z16rearrange_outputPfS_S_S_S_S_iPi_param_0,
	.param .u64 .ptr .align 1 _Z16rearrange_outputPfS_S_S_S_S_iPi_param_1,
	.param .u64 .ptr .align 1 _Z16rearrange_outputPfS_S_S_S_S_iPi_param_2,
	.param .u64 .ptr .align 1 _Z16rearrange_outputPfS_S_S_S_S_iPi_param_3,
	.param .u64 .ptr .align 1 _Z16rearrange_outputPfS_S_S_S_S_iPi_param_4,
	.param .u64 .ptr .align 1 _Z16rearrange_outputPfS_S_S_S_S_iPi_param_5,
	.param .u32 _Z16rearrange_outputPfS_S_S_S_S_iPi_param_6,
	.param .u64 .ptr .align 1 _Z16rearrange_outputPfS_S_S_S_S_iPi_param_7
)
{
	.reg .pred 	%p<2>;
	.reg .b32 	%r<7>;
	.reg .b32 	%f<4>;
	.reg .b64 	%rd<24>;

	ld.param.u64 	%rd1, [_Z16rearrange_outputPfS_S_S_S_S_iPi_param_0];
	ld.param.u64 	%rd2, [_Z16rearrange_outputPfS_S_S_S_S_iPi_param_1];
	ld.param.u64 	%rd3, [_Z16rearrange_outputPfS_S_S_S_S_iPi_param_2];
	ld.param.u64 	%rd4, [_Z16rearrange_outputPfS_S_S_S_S_iPi_param_3];
	ld.param.u64 	%rd5, [_Z16rearrange_outputPfS_S_S_S_S_iPi_param_4];
	ld.param.u64 	%rd6, [_Z16rearrange_outputPfS_S_S_S_S_iPi_param_5];
	ld.param.u32 	%r2, [_Z16rearrange_outputPfS_S_S_S_S_iPi_param_6];
	ld.param.u64 	%rd7, [_Z16rearrange_outputPfS_S_S_S_S_iPi_param_7];
	mov.u32 	%r3, %tid.x;
	mov.u32 	%r4, %ctaid.x;
	mov.u32 	%r5, %ntid.x;
	mad.lo.s32 	%r1, %r4, %r5, %r3;
	setp.ge.s32 	%p1, %r1, %r2;
	@%p1 bra 	$L__BB7_2;
	cvta.to.global.u64 	%rd8, %rd7;
	cvta.to.global.u64 	%rd9, %rd4;
	cvta.to.global.u64 	%rd10, %rd1;
	cvta.to.global.u64 	%rd11, %rd5;
	cvta.to.global.u64 	%rd12, %rd2;
	cvta.to.global.u64 	%rd13, %rd6;
	cvta.to.global.u64 	%rd14, %rd3;
	mul.wide.s32 	%rd15, %r1, 4;
	add.s64 	%rd16, %rd8, %rd15;
	ld.global.u32 	%r6, [%rd16];
	add.s64 	%rd17, %rd9, %rd15;
	ld.global.f32 	%f1, [%rd17];
	mul.wide.s32 	%rd18, %r6, 4;
	add.s64 	%rd19, %rd10, %rd18;
	st.global.f32 	[%rd19], %f1;
	add.s64 	%rd20, %rd11, %rd15;
	ld.global.f32 	%f2, [%rd20];
	add.s64 	%rd21, %rd12, %rd18;
	st.global.f32 	[%rd21], %f2;
	add.s64 	%rd22, %rd13, %rd15;
	ld.global.f32 	%f3, [%rd22];
	add.s64 	%rd23, %rd14, %rd18;
	st.global.f32 	[%rd23], %f3;
$L__BB7_2:
	ret;

}
	// .globl	_ZN3cub18CUB_300001_SM_10006detail11EmptyKernelIvEEvv
.visible .entry _ZN3cub18CUB_300001_SM_10006detail11EmptyKernelIvEEvv()
{


	ret;

}
	// .globl	_ZN3cub18CUB_300001_SM_10006detail6reduce28DeviceReduceSingleTileKernelINS2_10policy_hubIijN4cuda3std3__44plusIiEEE10Policy1000EPiSC_jS9_iiNS7_10__identityEEEvT0_T1_T2_T3_T4_T6_
.visible .entry _ZN3cub18CUB_300001_SM_10006detail6reduce28DeviceReduceSingleTileKernelINS2_10policy_hubIijN4cuda3std3__44plusIiEEE10Policy1000EPiSC_jS9_iiNS7_10__identityEEEvT0_T1_T2_T3_T4_T6_(
	.param .u64 .ptr .align 1 _ZN3cub18CUB_300001_SM_10006detail6reduce28DeviceReduceSingleTileKernelINS2_10policy_hubIijN4cuda3std3__44plusIiEEE10Policy1000EPiSC_jS9_iiNS7_10__identityEEEvT0_T1_T2_T3_T4_T6__param_0,
	.param .u64 .ptr .align 1 _ZN3cub18CUB_300001_SM_10006detail6reduce28DeviceReduceSingleTileKernelINS2_10policy_hubIijN4cuda3std3__44plusIiEEE10Policy1000EPiSC_jS9_iiNS7_10__identityEEEvT0_T1_T2_T3_T4_T6__param_1,
	.param .u32 _ZN3cub18CUB_300001_SM_10006detail6reduce28DeviceReduceSingleTileKernelINS2_10policy_hubIijN4cuda3std3__44plusIiEEE10Policy1000EPiSC_jS9_iiNS7_10__identityEEEvT0_T1_T2_T3_T4_T6__param_2,
	.param .align 1 .b8 _ZN3cub18CUB_300001_SM_10006detail6reduce28DeviceReduceSingleTileKernelINS2_10policy_hubIijN4cuda3std3__44plusIiEEE10Policy1000EPiSC_jS9_iiNS7_10__identityEEEvT0_T1_T2_T3_T4_T6__param_3[1],
	.param .u32 _ZN3cub18CUB_300001_SM_10006detail6reduce28DeviceReduceSingleTileKernelINS2_10policy_hubIijN4cuda3std3__44plusIiEEE10Policy1000EPiSC_jS9_iiNS7_10__identityEEEvT0_T1_T2_T3_T4_T6__param_4,
	.param .align 1 .b8 _ZN3cub18CUB_300001_SM_10006detail6reduce28DeviceReduceSingleTileKernelINS2_10policy_hubIijN4cuda3std3__44plusIiEEE10Policy1000EPiSC_jS9_iiNS7_10__identityEEEvT0_T1_T2_T3_T4_T6__param_5[1]
)
.maxntid 256
.minnctapersm 1
{
	.reg .pred 	%p<97>;
	.reg .b32 	%r<699>;
	.reg .b64 	%rd<122>;
	// demoted variable
	.shared .align 4 .b8 _ZZN3cub18CUB_300001_SM_10006detail6reduce28DeviceReduceSingleTileKernelINS2_10policy_hubIijN4cuda3std3__44plusIiEEE10Policy1000EPiSC_jS9_iiNS7_10__identityEEEvT0_T1_T2_T3_T4_T6_E12temp_storage[44];
	ld.param.u64 	%rd15, [_ZN3cub18CUB_300001_SM_10006detail6reduce28DeviceReduceSingleTileKernelINS2_10policy_hubIijN4cuda3std3__44plusIiEEE10Policy1000EPiSC_jS9_iiNS7_10__identityEEEvT0_T1_T2_T3_T4_T6__param_0];
	ld.param.u64 	%rd16, [_ZN3cub18CUB_300001_SM_10006detail6reduce28DeviceReduceSingleTileKernelINS2_10policy_hubIijN4cuda3std3__44plusIiEEE10Policy1000EPiSC_jS9_iiNS7_10__identityEEEvT0_T1_T2_T3_T4_T6__param_1];
	ld.param.u32 	%r123, [_ZN3cub18CUB_300001_SM_10006detail6reduce28DeviceReduceSingleTileKernelINS2_10policy_hubIijN4cuda3std3__44plusIiEEE10Policy1000EPiSC_jS9_iiNS7_10__identityEEEvT0_T1_T2_T3_T4_T6__param_2];
	ld.param.u32 	%r124, [_ZN3cub18CUB_300001_SM_10006detail6reduce28DeviceReduceSingleTileKernelINS2_10policy_hubIijN4cuda3std3__44plusIiEEE10Policy1000EPiSC_jS9_iiNS7_10__identityEEEvT0_T1_T2_T3_T4_T6__param_4];
	cvta.to.global.u64 	%rd1, %rd16;
	setp.ne.s32 	%p1, %r123, 0;
	@%p1 bra 	$L__BB9_3;
	mov.u32 	%r645, %tid.x;
	setp.ne.s32 	%p96, %r645, 0;
	@%p96 bra 	$L__BB9_76;
	st.global.u32 	[%rd1], %r124;
	bra.uni 	$L__BB9_76;
$L__BB9_3:
	and.b64  	%rd17, %rd15, 15;
	setp.ne.s64 	%p2, %rd17, 0;
	@%p2 bra 	$L__BB9_39;
	setp.gt.u32 	%p49, %r123, 4095;
	@%p49 bra 	$L__BB9_23;
	mov.u32 	%r1, %tid.x;
	setp.ge.u32 	%p66, %r1, %r123;
	mov.b32 	%r656, 0;
	mov.u32 	%r651, %r1;
	@%p66 bra 	$L__BB9_7;
	mul.wide.u32 	%rd110, %r1, 4;
	add.s64 	%rd109, %rd15, %rd110;
	// begin inline asm
	ld.global.nc.u32 %r656, [%rd109];
	// end inline asm
	add.s32 	%r651, %r1, 256;
$L__BB9_7:
	setp.ge.u32 	%p67, %r651, %r123;
	@%p67 bra 	$L__BB9_14;
	not.b32 	%r519, %r651;
	add.s32 	%r6, %r123, %r519;
	and.b32  	%r520, %r6, 768;
	setp.eq.s32 	%p68, %r520, 768;
	@%p68 bra 	$L__BB9_11;
	mul.wide.u32 	%rd111, %r651, 4;
	add.s64 	%rd118, %rd15, %rd111;
	shr.u32 	%r521, %r6, 8;
	add.s32 	%r522, %r521, 1;
	and.b32  	%r523, %r522, 3;
	neg.s32 	%r648, %r523;
$L__BB9_10:
	.pragma "nounroll";
	// begin inline asm
	ld.global.nc.u32 %r524, [%rd118];
	// end inline asm
	add.s32 	%r656, %r524, %r656;
	add.s32 	%r651, %r651, 256;
	add.s64 	%rd118, %rd118, 1024;
	add.s32 	%r648, %r648, 1;
	setp.ne.s32 	%p69, %r648, 0;
	@%p69 bra 	$L__BB9_10;
$L__BB9_11:
	setp.lt.u32 	%p70, %r6, 768;
	@%p70 bra 	$L__BB9_14;
	mul.wide.u32 	%rd113, %r651, 4;
	add.s64 	%rd119, %rd15, %rd113;
$L__BB9_13:
	// begin inline asm
	ld.global.nc.u32 %r525, [%rd119];
	// end inline asm
	add.s32 	%r529, %r525, %r656;
	add.s64 	%rd115, %rd119, 1024;
	// begin inline asm
	ld.global.nc.u32 %r526, [%rd115];
	// end inline asm
	add.s32 	%r530, %r526, %r529;
	add.s64 	%rd116, %rd119, 2048;
	// begin inline asm
	ld.global.nc.u32 %r527, [%rd116];
	// end inline asm
	add.s32 	%r531, %r527, %r530;
	add.s64 	%rd117, %rd119, 3072;
	// begin inline asm
	ld.global.nc.u32 %r528, [%rd117];
	// end inline asm
	add.s32 	%r656, %r528, %r531;
	add.s32 	%r651, %r651, 1024;
	add.s64 	%rd119, %rd119, 4096;
	setp.lt.s32 	%p71, %r651, %r123;
	@%p71 bra 	$L__BB9_13;
$L__BB9_14:
	setp.lt.u32 	%p72, %r123, 256;
	@%p72 bra 	$L__BB9_19;
	// begin inline asm
	mov.u32 %r595, %laneid;
	// end inline asm
	mov.b32 	%r598, 1;
	mov.b32 	%r619, 31;
	mov.b32 	%r620, -1;
	// begin inline asm
	shfl.sync.down.b32 %r596, %r656, %r598, %r619, %r620;
	// end inline asm
	setp.gt.s32 	%p88, %r595, 30;
	selp.b32 	%r621, 0, %r596, %p88;
	add.s32 	%r602, %r621, %r656;
	mov.b32 	%r603, 2;
	// begin inline asm
	shfl.sync.down.b32 %r601, %r602, %r603, %r619, %r620;
	// end inline asm
	setp.gt.s32 	%p89, %r595, 29;
	selp.b32 	%r622, 0, %r601, %p89;
	add.s32 	%r607, %r602, %r622;
	mov.b32 	%r608, 4;
	// begin inline asm
	shfl.sync.down.b32 %r606, %r607, %r608, %r619, %r620;
	// end inline asm
	setp.gt.s32 	%p90, %r595, 27;
	selp.b32 	%r623, 0, %r606, %p90;
	add.s32 	%r612, %r607, %r623;
	mov.b32 	%r613, 8;
	// begin inline asm
	shfl.sync.down.b32 %r611, %r612, %r613, %r619, %r620;
	// end inline asm
	setp.gt.s32 	%p91, %r595, 23;
	selp.b32 	%r624, 0, %r611, %p91;
	add.s32 	%r617, %r612, %r624;
	mov.b32 	%r618, 16;
	// begin inline asm
	shfl.sync.down.b32 %r616, %r617, %r618, %r619, %r620;
	// end inline asm
	setp.gt.s32 	%p92, %r595, 15;
	selp.b32 	%r625, 0, %r616, %p92;
	add.s32 	%r698, %r617, %r625;
	setp.ne.s32 	%p93, %r595, 0;
	@%p93 bra 	$L__BB9_17;
	shr.u32 	%r626, %r1, 3;
	and.b32  	%r627, %r626, 124;
	mov.u32 	%r628, _ZZN3cub18CUB_300001_SM_10006detail6reduce28DeviceReduceSingleTileKernelINS2_10policy_hubIijN4cuda3std3__44plusIiEEE10Policy1000EPiSC_jS9_iiNS7_10__identityEEEvT0_T1_T2_T3_T4_T6_E12temp_storage;
	add.s32 	%r629, %r628, %r627;
	st.shared.u32 	[%r629+8], %r698;
$L__BB9_17:
	bar.sync 	0;
	setp.ne.s32 	%p94, %r1, 0;
	@%p94 bra 	$L__BB9_74;
	ld.shared.u32 	%r630, [_ZZN3cub18CUB_300001_SM_10006detail6reduce28DeviceReduceSingleTileKernelINS2_10policy_hubIijN4cuda3std3__44plusIiEEE10Policy1000EPiSC_jS9_iiNS7_10__identityEEEvT0_T1_T2_T3_T4_T6_E12temp_storage+12];
	add.s32 	%r631, %r630, %r698;
	ld.shared.u32 	%r632, [_ZZN3cub18CUB_300001_SM_10006detail6reduce28DeviceReduceSingleTileKernelINS2_10policy_hubIijN4cuda3std3__44plusIiEEE10Policy1000EPiSC_jS9_iiNS7_10__identityEEEvT0_T1_T2_T3_T4_T6_E12temp_storage+16];
	add.s32 	%r633, %r631, %r632;
	ld.shared.u32 	%r634, [_ZZN3cub18CUB_300001_SM_10006detail6reduce28DeviceReduceSingleTileKernelINS2_10policy_hubIijN4cuda3std3__44plusIiEEE10Policy1000EPiSC_jS9_iiNS7_10__identityEEEvT0_T1_T2_T3_T4_T6_E12temp_storage+20];
	add.s32 	%r635, %r633, %r634;
	ld.shared.u32 	%r636, [_ZZN3cub18CUB_300001_SM_10006detail6reduce28DeviceReduceSingleTileKernelINS2_10policy_hubIijN4cuda3std3__44plusIiEEE10Policy1000EPiSC_jS9_iiNS7_10__identityEEEvT0_T1_T2_T3_T4_T6_E12temp_storage+24];
	add.s32 	%r637, %r635, %r636;
	ld.shared.u32 	%r638, [_ZZN3cub18CUB_300001_SM_10006detail6reduce28DeviceReduceSingleTileKernelINS2_10policy_hubIijN4cuda3std3__44plusIiEEE10Policy1000EPiSC_jS9_iiNS7_10__identityEEEvT0_T1_T2_T3_T4_T6_E12temp_storage+28];
	add.s32 	%r639, %r637, %r638;
	ld.shared.u32 	%r640, [_ZZN3cub18CUB_300001_SM_10006detail6reduce28DeviceReduceSingleTileKernelINS2_10policy_hubIijN4cuda3std3__44plusIiEEE10Policy1000EPiSC_jS9_iiNS7_10__identityEEEvT0_T1_T2_T3_T4_T6_E12temp_storage+32];
	add.s32 	%r641, %r639, %r640;
	ld.shared.u32 	%r642, [_ZZN3cub18CUB_300001_SM_10006detail6reduce28DeviceReduceSingleTileKernelINS2_10policy_hubIijN4cuda3std3__44plusIiEEE10Policy1000EPiSC_jS9_iiNS7_10__identityEEEvT0_T1_T2_T3_T4_T6_E12temp_storage+36];
	add.s32 	%r698, %r641, %r642;
	bra.uni 	$L__BB9_74;
$L__BB9_19:
	// begin inline asm
	mov.u32 %r532, %laneid;
	// end inline asm
	and.b32  	%r558, %r1, 992;
	add.s32 	%r559, %r558, 32;
	setp.gt.u32 	%p73, %r559, %r123;
	not.b32 	%r560, %r558;
	add.s32 	%r561, %r123, %r560;
	selp.b32 	%r556, %r561, 31, %p73;
	mov.b32 	%r535, 1;
	mov.b32 	%r557, -1;
	// begin inline asm
	shfl.sync.down.b32 %r533, %r656, %r535, %r556, %r557;
	// end inline asm
	setp.lt.s32 	%p74, %r532, %r556;
	selp.b32 	%r562, %r533, 0, %p74;
	add.s32 	%r539, %r562, %r656;
	mov.b32 	%r540, 2;
	// begin inline asm
	shfl.sync.down.b32 %r538, %r539, %r540, %r556, %r557;
	// end inline asm
	add.s32 	%r563, %r532, 2;
	setp.gt.s32 	%p75, %r563, %r556;
	selp.b32 	%r564, 0, %r538, %p75;
	add.s32 	%r544, %r539, %r564;
	mov.b32 	%r545, 4;
	// begin inline asm
	shfl.sync.down.b32 %r543, %r544, %r545, %r556, %r557;
	// end inline asm
	add.s32 	%r565, %r532, 4;
	setp.gt.s32 	%p76, %r565, %r556;
	selp.b32 	%r566, 0, %r543, %p76;
	add.s32 	%r549, %r544, %r566;
	mov.b32 	%r550, 8;
	// begin inline asm
	shfl.sync.down.b32 %r548, %r549, %r550, %r556, %r557;
	// end inline asm
	add.s32 	%r567, %r532, 8;
	setp.gt.s32 	%p77, %r567, %r556;
	selp.b32 	%r568, 0, %r548, %p77;
	add.s32 	%r554, %r549, %r568;
	mov.b32 	%r555, 16;
	// begin inline asm
	shfl.sync.down.b32 %r553, %r554, %r555, %r556, %r557;
	// end inline asm
	add.s32 	%r569, %r532, 16;
	setp.gt.s32 	%p78, %r569, %r556;
	selp.b32 	%r570, 0, %r553, %p78;
	add.s32 	%r698, %r554, %r570;
	setp.ne.s32 	%p79, %r532, 0;
	@%p79 bra 	$L__BB9_21;
	shr.u32 	%r571, %r1, 3;
	and.b32  	%r572, %r571, 124;
	mov.u32 	%r573, _ZZN3cub18CUB_300001_SM_10006detail6reduce28DeviceReduceSingleTileKernelINS2_10policy_hubIijN4cuda3std3__44plusIiEEE10Policy1000EPiSC_jS9_iiNS7_10__identityEEEvT0_T1_T2_T3_T4_T6_E12temp_storage;
	add.s32 	%r574, %r573, %r572;
	st.shared.u32 	[%r574+8], %r698;
$L__BB9_21:
	bar.sync 	0;
	setp.ne.s32 	%p80, %r1, 0;
	@%p80 bra 	$L__BB9_74;
	setp.gt.u32 	%p81, %r123, 32;
	ld.shared.u32 	%r575, [_ZZN3cub18CUB_300001_SM_10006detail6reduce28DeviceReduceSingleTileKernelINS2_10policy_hubIijN4cuda3std3__44plusIiEEE10Policy1000EPiSC_jS9_iiNS7_10__identityEEEvT0_T1_T2_T3_T4_T6_E12temp_storage+12];
	selp.b32 	%r576, %r575, 0, %p81;
	add.s32 	%r577, %r576, %r698;
	setp.gt.u32 	%p82, %r123, 64;
	ld.shared.u32 	%r578, [_ZZN3cub18CUB_300001_SM_10006detail6reduce28DeviceReduceSingleTileKernelINS2_10policy_hubIijN4cuda3std3__44plusIiEEE10Policy1000EPiSC_jS9_iiNS7_10__identityEEEvT0_T1_T2_T3_T4_T6_E12temp_storage+16];
	selp.b32 	%r579, %r578, 0, %p82;
	add.s32 	%r580, %r577, %r579;
	setp.gt.u32 	%p83, %r123, 96;
	ld.shared.u32 	%r581, [_ZZN3cub18CUB_300001_SM_10006detail6reduce28DeviceReduceSingleTileKernelINS2_10policy_hubIijN4cuda3std3__44plusIiEEE10Policy1000EPiSC_jS9_iiNS7_10__identityEEEvT0_T1_T2_T3_T4_T6_E12temp_storage+20];
	selp.b32 	%r582, %r581, 0, %p83;
	add.s32 	%r583, %r580, %r582;
	setp.gt.u32 	%p84, %r123, 128;
	ld.shared.u32 	%r584, [_ZZN3cub18CUB_300001_SM_10006detail6reduce28DeviceReduceSingleTileKernelINS2_10policy_hubIijN4cuda3std3__44plusIiEEE10Policy1000EPiSC_jS9_iiNS7_10__identityEEEvT0_T1_T2_T3_T4_T6_E12temp_storage+24];
	selp.b32 	%r585, %r584, 0, %p84;
	add.s32 	%r586, %r583, %r585;
	setp.gt.u32 	%p85, %r123, 160;
	ld.shared.u32 	%r587, [_ZZN3cub18CUB_300001_SM_10006detail6reduce28DeviceReduceSingleTileKernelINS2_10policy_hubIijN4cuda3std3__44plusIiEEE10Policy1000EPiSC_jS9_iiNS7_10__identityEEEvT0_T1_T2_T3_T4_T6_E12temp_storage+28];
	selp.b32 	%r588, %r587, 0, %p85;
	add.s32 	%r589, %r586, %r588;
	setp.gt.u32 	%p86, %r123, 192;
	ld.shared.u32 	%r590, [_ZZN3cub18CUB_300001_SM_10006detail6reduce28DeviceReduceSingleTileKernelINS2_10policy_hubIijN4cuda3std3__44plusIiEEE10Policy1000EPiSC_jS9_iiNS7_10__identityEEEvT0_T1_T2_T3_T4_T6_E12temp_storage+32];
	selp.b32 	%r591, %r590, 0, %p86;
	add.s32 	%r592, %r589, %r591;
	setp.gt.u32 	%p87, %r123, 224;
	ld.shared.u32 	%r593, [_ZZN3cub18CUB_300001_SM_10006detail6reduce28DeviceReduceSingleTileKernelINS2_10policy_hubIijN4cuda3std3__44plusIiEEE10Policy1000EPiSC_jS9_iiNS7_10__identityEEEvT0_T1_T2_T3_T4_T6_E12temp_storage+36];
	selp.b32 	%r594, %r593, 0, %p87;
	add.s32 	%r698, %r592, %r594;
	bra.uni 	$L__BB9_74;
$L__BB9_23:
	mov.u32 	%r26, %tid.x;
	shl.b32 	%r27, %r26, 2;
	mul.wide.u32 	%rd85, %r27, 4;
	add.s64 	%rd75, %rd15, %rd85;
	// begin inline asm
	ld.global.nc.v2.u64 {%rd73, %rd74}, [%rd75];
	// end inline asm
	mov.b64 	{%r385, %r386}, %rd74;
	mov.b64 	{%r387, %r388}, %rd73;
	add.s64 	%rd78, %rd75, 4096;
	// begin inline asm
	ld.global.nc.v2.u64 {%rd76, %rd77}, [%rd78];
	// end inline asm
	mov.b64 	{%r389, %r390}, %rd77;
	mov.b64 	{%r391, %r392}, %rd76;
	add.s64 	%rd81, %rd75, 8192;
	// begin inline asm
	ld.global.nc.v2.u64 {%rd79, %rd80}, [%rd81];
	// end inline asm
	mov.b64 	{%r393, %r394}, %rd80;
	mov.b64 	{%r395, %r396}, %rd79;
	add.s64 	%rd84, %rd75, 12288;
	// begin inline asm
	ld.global.nc.v2.u64 {%rd82, %rd83}, [%rd84];
	// end inline asm
	mov.b64 	{%r397, %r398}, %rd83;
	mov.b64 	{%r399, %r400}, %rd82;
	add.s32 	%r401, %r388, %r387;
	add.s32 	%r402, %r385, %r401;
	add.s32 	%r403, %r386, %r402;
	add.s32 	%r404, %r391, %r403;
	add.s32 	%r405, %r392, %r404;
	add.s32 	%r406, %r389, %r405;
	add.s32 	%r407, %r390, %r406;
	add.s32 	%r408, %r395, %r407;
	add.s32 	%r409, %r396, %r408;
	add.s32 	%r410, %r393, %r409;
	add.s32 	%r411, %r394, %r410;
	add.s32 	%r412, %r399, %r411;
	add.s32 	%r413, %r400, %r412;
	add.s32 	%r414, %r397, %r413;
	add.s32 	%r671, %r398, %r414;
	add.s32 	%r29, %r123, -4096;
	setp.lt.u32 	%p50, %r29, 4096;
	mov.b32 	%r660, 4096;
	@%p50 bra 	$L__BB9_27;
	mov.b32 	%r660, 4096;
$L__BB9_25:
	add.s32 	%r416, %r660, %r27;
	mul.wide.u32 	%rd98, %r416, 4;
	add.s64 	%rd88, %rd15, %rd98;
	// begin inline asm
	ld.global.nc.v2.u64 {%rd86, %rd87}, [%rd88];
	// end inline asm
	mov.b64 	{%r417, %r418}, %rd87;
	mov.b64 	{%r419, %r420}, %rd86;
	add.s64 	%rd91, %rd88, 4096;
	// begin inline asm
	ld.global.nc.v2.u64 {%rd89, %rd90}, [%rd91];
	// end inline asm
	mov.b64 	{%r421, %r422}, %rd90;
	mov.b64 	{%r423, %r424}, %rd89;
	add.s64 	%rd94, %rd88, 8192;
	// begin inline asm
	ld.global.nc.v2.u64 {%rd92, %rd93}, [%rd94];
	// end inline asm
	mov.b64 	{%r425, %r426}, %rd93;
	mov.b64 	{%r427, %r428}, %rd92;
	add.s64 	%rd97, %rd88, 12288;
	// begin inline asm
	ld.global.nc.v2.u64 {%rd95, %rd96}, [%rd97];
	// end inline asm
	mov.b64 	{%r429, %r430}, %rd96;
	mov.b64 	{%r431, %r432}, %rd95;
	add.s32 	%r433, %r419, %r671;
	add.s32 	%r434, %r420, %r433;
	add.s32 	%r435, %r417, %r434;
	add.s32 	%r436, %r418, %r435;
	add.s32 	%r437, %r423, %r436;
	add.s32 	%r438, %r424, %r437;
	add.s32 	%r439, %r421, %r438;
	add.s32 	%r440, %r422, %r439;
	add.s32 	%r441, %r427, %r440;
	add.s32 	%r442, %r428, %r441;
	add.s32 	%r443, %r425, %r442;
	add.s32 	%r444, %r426, %r443;
	add.s32 	%r445, %r431, %r444;
	add.s32 	%r446, %r432, %r445;
	add.s32 	%r447, %r429, %r446;
	add.s32 	%r671, %r430, %r447;
	sub.s32 	%r448, %r123, %r660;
	setp.lt.u32 	%p51, %r448, 4096;
	@%p51 bra 	$L__BB9_35;
	add.s32 	%r660, %r660, 4096;
	setp.le.u32 	%p52, %r660, %r29;
	@%p52 bra 	$L__BB9_25;
$L__BB9_27:
	setp.le.u32 	%p53, %r123, %r660;
	@%p53 bra 	$L__BB9_35;
	sub.s32 	%r36, %r123, %r660;
	setp.ge.s32 	%p54, %r26, %r36;
	@%p54 bra 	$L__BB9_35;
	not.b32 	%r450, %r26;
	add.s32 	%r451, %r123, %r450;
	sub.s32 	%r37, %r451, %r660;
	and.b32  	%r452, %r37, 768;
	setp.eq.s32 	%p55, %r452, 768;
	mov.u32 	%r665, %r26;
	@%p55 bra 	$L__BB9_32;
	add.s32 	%r662, %r26, %r660;
	shr.u32 	%r453, %r37, 8;
	add.s32 	%r454, %r453, 1;
	and.b32  	%r455, %r454, 3;
	neg.s32 	%r661, %r455;
	mov.u32 	%r665, %r26;
$L__BB9_31:
	.pragma "nounroll";
	mul.wide.u32 	%rd100, %r662, 4;
	add.s64 	%rd99, %rd15, %rd100;
	// begin inline asm
	ld.global.nc.u32 %r456, [%rd99];
	// end inline asm
	add.s32 	%r671, %r456, %r671;
	add.s32 	%r665, %r665, 256;
	add.s32 	%r662, %r662, 256;
	add.s32 	%r661, %r661, 1;
	setp.ne.s32 	%p56, %r661, 0;
	@%p56 bra 	$L__BB9_31;
$L__BB9_32:
	setp.lt.u32 	%p57, %r37, 768;
	@%p57 bra 	$L__BB9_35;
	add.s32 	%r669, %r665, 512;
	add.s32 	%r668, %r665, %r660;
$L__BB9_34:
	mul.wide.u32 	%rd105, %r668, 4;
	add.s64 	%rd101, %rd15, %rd105;
	// begin inline asm
	ld.global.nc.u32 %r457, [%rd101];
	// end inline asm
	add.s32 	%r461, %r457, %r671;
	add.s32 	%r462, %r668, 256;
	mul.wide.u32 	%rd106, %r462, 4;
	add.s64 	%rd102, %rd15, %rd106;
	// begin inline asm
	ld.global.nc.u32 %r458, [%rd102];
	// end inline asm
	add.s32 	%r463, %r458, %r461;
	add.s32 	%r464, %r668, 512;
	mul.wide.u32 	%rd107, %r464, 4;
	add.s64 	%rd103, %rd15, %rd107;
	// begin inline asm
	ld.global.nc.u32 %r459, [%rd103];
	// end inline asm
	add.s32 	%r465, %r459, %r463;
	add.s32 	%r466, %r668, 768;
	mul.wide.u32 	%rd108, %r466, 4;
	add.s64 	%rd104, %rd15, %rd108;
	// begin inline asm
	ld.global.nc.u32 %r460, [%rd104];
	// end inline asm
	add.s32 	%r671, %r460, %r465;
	add.s32 	%r57, %r669, 1024;
	add.s32 	%r467, %r669, 512;
	add.s32 	%r668, %r668, 1024;
	setp.lt.s32 	%p58, %r467, %r36;
	mov.u32 	%r669, %r57;
	@%p58 bra 	$L__BB9_34;
$L__BB9_35:
	// begin inline asm
	mov.u32 %r468, %laneid;
	// end inline asm
	mov.b32 	%r471, 1;
	mov.b32 	%r492, 31;
	mov.b32 	%r493, -1;
	// begin inline asm
	shfl.sync.down.b32 %r469, %r671, %r471, %r492, %r493;
	// end inline asm
	setp.gt.s32 	%p59, %r468, 30;
	selp.b32 	%r494, 0, %r469, %p59;
	add.s32 	%r475, %r494, %r671;
	mov.b32 	%r476, 2;
	// begin inline asm
	shfl.sync.down.b32 %r474, %r475, %r476, %r492, %r493;
	// end inline asm
	setp.gt.s32 	%p60, %r468, 29;
	selp.b32 	%r495, 0, %r474, %p60;
	add.s32 	%r480, %r475, %r495;
	mov.b32 	%r481, 4;
	// begin inline asm
	shfl.sync.down.b32 %r479, %r480, %r481, %r492, %r493;
	// end inline asm
	setp.gt.s32 	%p61, %r468, 27;
	selp.b32 	%r496, 0, %r479, %p61;
	add.s32 	%r485, %r480, %r496;
	mov.b32 	%r486, 8;
	// begin inline asm
	shfl.sync.down.b32 %r484, %r485, %r486, %r492, %r493;
	// end inline asm
	setp.gt.s32 	%p62, %r468, 23;
	selp.b32 	%r497, 0, %r484, %p62;
	add.s32 	%r490, %r485, %r497;
	mov.b32 	%r491, 16;
	// begin inline asm
	shfl.sync.down.b32 %r489, %r490, %r491, %r492, %r493;
	// end inline asm
	setp.gt.s32 	%p63, %r468, 15;
	selp.b32 	%r498, 0, %r489, %p63;
	add.s32 	%r698, %r490, %r498;
	setp.ne.s32 	%p64, %r468, 0;
	@%p64 bra 	$L__BB9_37;
	shr.u32 	%r499, %r26, 3;
	and.b32  	%r500, %r499, 124;
	mov.u32 	%r501, _ZZN3cub18CUB_300001_SM_10006detail6reduce28DeviceReduceSingleTileKernelINS2_10policy_hubIijN4cuda3std3__44plusIiEEE10Policy1000EPiSC_jS9_iiNS7_10__identityEEEvT0_T1_T2_T3_T4_T6_E12temp_storage;
	add.s32 	%r502, %r501, %r500;
	st.shared.u32 	[%r502+8], %r698;
$L__BB9_37:
	bar.sync 	0;
	setp.ne.s32 	%p65, %r26, 0;
	@%p65 bra 	$L__BB9_74;
	ld.shared.u32 	%r503, [_ZZN3cub18CUB_300001_SM_10006detail6reduce28DeviceReduceSingleTileKernelINS2_10policy_hubIijN4cuda3std3__44plusIiEEE10Policy1000EPiSC_jS9_iiNS7_10__identityEEEvT0_T1_T2_T3_T4_T6_E12temp_storage+12];
	add.s32 	%r504, %r503, %r698;
	ld.shared.u32 	%r505, [_ZZN3cub18CUB_300001_SM_10006detail6reduce28DeviceReduceSingleTileKernelINS2_10policy_hubIijN4cuda3std3__44plusIiEEE10Policy1000EPiSC_jS9_iiNS7_10__identityEEEvT0_T1_T2_T3_T4_T6_E12temp_storage+16];
	add.s32 	%r506, %r504, %r505;
	ld.shared.u32 	%r507, [_ZZN3cub18CUB_300001_SM_10006detail6reduce28DeviceReduceSingleTileKernelINS2_10policy_hubIijN4cuda3std3__44plusIiEEE10Policy1000EPiSC_jS9_iiNS7_10__identityEEEvT0_T1_T2_T3_T4_T6_E12temp_storage+20];
	add.s32 	%r508, %r506, %r507;
	ld.shared.u32 	%r509, [_ZZN3cub18CUB_300001_SM_10006detail6reduce28DeviceReduceSingleTileKernelINS2_10policy_hubIijN4cuda3std3__44plusIiEEE10Policy1000EPiSC_jS9_iiNS7_10__identityEEEvT0_T1_T2_T3_T4_T6_E12temp_storage+24];
	add.s32 	%r510, %r508, %r509;
	ld.shared.u32 	%r511, [_ZZN3cub18CUB_300001_SM_10006detail6reduce28DeviceReduceSingleTileKernelINS2_10policy_hubIijN4cuda3std3__44plusIiEEE10Policy1000EPiSC_jS9_iiNS7_10__identityEEEvT0_T1_T2_T3_T4_T6_E12temp_storage+28];
	add.s32 	%r512, %r510, %r511;
	ld.shared.u32 	%r513, [_ZZN3cub18CUB_300001_SM_10006detail6reduce28DeviceReduceSingleTileKernelINS2_10policy_hubIijN4cuda3std3__44plusIiEEE10Policy1000EPiSC_jS9_iiNS7_10__identityEEEvT0_T1_T2_T3_T4_T6_E12temp_storage+32];
	add.s32 	%r514, %r512, %r513;
	ld.shared.u32 	%r515, [_ZZN3cub18CUB_300001_SM_10006detail6reduce28DeviceReduceSingleTileKernelINS2_10policy_hubIijN4cuda3std3__44plusIiEEE10Policy1000EPiSC_jS9_iiNS7_10__identityEEEvT0_T1_T2_T3_T4_T6_E12temp_storage+36];
	add.s32 	%r698, %r514, %r515;
	bra.uni 	$L__BB9_74;
$L__BB9_39:
	setp.gt.u32 	%p3, %r123, 4095;
	@%p3 bra 	$L__BB9_58;
	mov.u32 	%r62, %tid.x;
	setp.ge.u32 	%p20, %r62, %r123;
	mov.b32 	%r682, 0;
	mov.u32 	%r677, %r62;
	@%p20 bra 	$L__BB9_42;
	mul.wide.u32 	%rd65, %r62, 4;
	add.s64 	%rd64, %rd15, %rd65;
	// begin inline asm
	ld.global.nc.u32 %r682, [%rd64];
	// end inline asm
	add.s32 	%r677, %r62, 256;
$L__BB9_42:
	setp.ge.u32 	%p21, %r677, %r123;
	@%p21 bra 	$L__BB9_49;
	not.b32 	%r260, %r677;
	add.s32 	%r67, %r123, %r260;
	and.b32  	%r261, %r67, 768;
	setp.eq.s32 	%p22, %r261, 768;
	@%p22 bra 	$L__BB9_46;
	mul.wide.u32 	%rd66, %r677, 4;
	add.s64 	%rd120, %rd15, %rd66;
	shr.u32 	%r262, %r67, 8;
	add.s32 	%r263, %r262, 1;
	and.b32  	%r264, %r263, 3;
	neg.s32 	%r674, %r264;
$L__BB9_45:
	.pragma "nounroll";
	// begin inline asm
	ld.global.nc.u32 %r265, [%rd120];
	// end inline asm
	add.s32 	%r682, %r265, %r682;
	add.s32 	%r677, %r677, 256;
	add.s64 	%rd120, %rd120, 1024;
	add.s32 	%r674, %r674, 1;
	setp.ne.s32 	%p23, %r674, 0;
	@%p23 bra 	$L__BB9_45;
$L__BB9_46:
	setp.lt.u32 	%p24, %r67, 768;
	@%p24 bra 	$L__BB9_49;
	mul.wide.u32 	%rd68, %r677, 4;
	add.s64 	%rd121, %rd15, %rd68;
$L__BB9_48:
	// begin inline asm
	ld.global.nc.u32 %r266, [%rd121];
	// end inline asm
	add.s32 	%r270, %r266, %r682;
	add.s64 	%rd70, %rd121, 1024;
	// begin inline asm
	ld.global.nc.u32 %r267, [%rd70];
	// end inline asm
	add.s32 	%r271, %r267, %r270;
	add.s64 	%rd71, %rd121, 2048;
	// begin inline asm
	ld.global.nc.u32 %r268, [%rd71];
	// end inline asm
	add.s32 	%r272, %r268, %r271;
	add.s64 	%rd72, %rd121, 3072;
	// begin inline asm
	ld.global.nc.u32 %r269, [%rd72];
	// end inline asm
	add.s32 	%r682, %r269, %r272;
	add.s32 	%r677, %r677, 1024;
	add.s64 	%rd121, %rd121, 4096;
	setp.lt.s32 	%p25, %r677, %r123;
	@%p25 bra 	$L__BB9_48;
$L__BB9_49:
	setp.lt.u32 	%p26, %r123, 256;
	@%p26 bra 	$L__BB9_54;
	// begin inline asm
	mov.u32 %r336, %laneid;
	// end inline asm
	mov.b32 	%r339, 1;
	mov.b32 	%r360, 31;
	mov.b32 	%r361, -1;
	// begin inline asm
	shfl.sync.down.b32 %r337, %r682, %r339, %r360, %r361;
	// end inline asm
	setp.gt.s32 	%p42, %r336, 30;
	selp.b32 	%r362, 0, %r337, %p42;
	add.s32 	%r343, %r362, %r682;
	mov.b32 	%r344, 2;
	// begin inline asm
	shfl.sync.down.b32 %r342, %r343, %r344, %r360, %r361;
	// end inline asm
	setp.gt.s32 	%p43, %r336, 29;
	selp.b32 	%r363, 0, %r342, %p43;
	add.s32 	%r348, %r343, %r363;
	mov.b32 	%r349, 4;
	// begin inline asm
	shfl.sync.down.b32 %r347, %r348, %r349, %r360, %r361;
	// end inline asm
	setp.gt.s32 	%p44, %r336, 27;
	selp.b32 	%r364, 0, %r347, %p44;
	add.s32 	%r353, %r348, %r364;
	mov.b32 	%r354, 8;
	// begin inline asm
	shfl.sync.down.b32 %r352, %r353, %r354, %r360, %r361;
	// end inline asm
	setp.gt.s32 	%p45, %r336, 23;
	selp.b32 	%r365, 0, %r352, %p45;
	add.s32 	%r358, %r353, %r365;
	mov.b32 	%r359, 16;
	// begin inline asm
	shfl.sync.down.b32 %r357, %r358, %r359, %r360, %r361;
	// end inline asm
	setp.gt.s32 	%p46, %r336, 15;
	selp.b32 	%r366, 0, %r357, %p46;
	add.s32 	%r698, %r358, %r366;
	setp.ne.s32 	%p47, %r336, 0;
	@%p47 bra 	$L__BB9_52;
	shr.u32 	%r367, %r62, 3;
	and.b32  	%r368, %r367, 124;
	mov.u32 	%r369, _ZZN3cub18CUB_300001_SM_10006detail6reduce28DeviceReduceSingleTileKernelINS2_10policy_hubIijN4cuda3std3__44plusIiEEE10Policy1000EPiSC_jS9_iiNS7_10__identityEEEvT0_T1_T2_T3_T4_T6_E12temp_storage;
	add.s32 	%r370, %r369, %r368;
	st.shared.u32 	[%r370+8], %r698;
$L__BB9_52:
	bar.sync 	0;
	setp.ne.s32 	%p48, %r62, 0;
	@%p48 bra 	$L__BB9_74;
	ld.shared.u32 	%r371, [_ZZN3cub18CUB_300001_SM_10006detail6reduce28DeviceReduceSingleTileKernelINS2_10policy_hubIijN4cuda3std3__44plusIiEEE10Policy1000EPiSC_jS9_iiNS7_10__identityEEEvT0_T1_T2_T3_T4_T6_E12temp_storage+12];
	add.s32 	%r372, %r371, %r698;
	ld.shared.u32 	%r373, [_ZZN3cub18CUB_300001_SM_10006detail6reduce28DeviceReduceSingleTileKernelINS2_10policy_hubIijN4cuda3std3__44plusIiEEE10Policy1000EPiSC_jS9_iiNS7_10__identityEEEvT0_T1_T2_T3_T4_T6_E12temp_storage+16];
	add.s32 	%r374, %r372, %r373;
	ld.shared.u32 	%r375, [_ZZN3cub18CUB_300001_SM_10006detail6reduce28DeviceReduceSingleTileKernelINS2_10policy_hubIijN4cuda3std3__44plusIiEEE10Policy1000EPiSC_jS9_iiNS7_10__identityEEEvT0_T1_T2_T3_T4_T6_E12temp_storage+20];
	add.s32 	%r376, %r374, %r375;
	ld.shared.u32 	%r377, [_ZZN3cub18CUB_300001_SM_10006detail6reduce28DeviceReduceSingleTileKernelINS2_10policy_hubIijN4cuda3std3__44plusIiEEE10Policy1000EPiSC_jS9_iiNS7_10__identityEEEvT0_T1_T2_T3_T4_T6_E12temp_storage+24];
	add.s32 	%r378, %r376, %r377;
	ld.shared.u32 	%r379, [_ZZN3cub18CUB_300001_SM_10006detail6reduce28DeviceReduceSingleTileKernelINS2_10policy_hubIijN4cuda3std3__44plusIiEEE10Policy1000EPiSC_jS9_iiNS7_10__identityEEEvT0_T1_T2_T3_T4_T6_E12temp_storage+28];
	add.s32 	%r380, %r378, %r379;
	ld.shared.u32 	%r381, [_ZZN3cub18CUB_300001_SM_10006detail6reduce28DeviceReduceSingleTileKernelINS2_10policy_hubIijN4cuda3std3__44plusIiEEE10Policy1000EPiSC_jS9_iiNS7_10__identityEEEvT0_T1_T2_T3_T4_T6_E12temp_storage+32];
	add.s32 	%r382, %r380, %r381;
	ld.shared.u32 	%r383, [_ZZN3cub18CUB_300001_SM_10006detail6reduce28DeviceReduceSingleTileKernelINS2_10policy_hubIijN4cuda3std3__44plusIiEEE10Policy1000EPiSC_jS9_iiNS7_10__identityEEEvT0_T1_T2_T3_T4_T6_E12temp_storage+36];
	add.s32 	%r698, %r382, %r383;
	bra.uni 	$L__BB9_74;
$L__BB9_54:
	// begin inline asm
	mov.u32 %r273, %laneid;
	// end inline asm
	and.b32  	%r299, %r62, 992;
	add.s32 	%r300, %r299, 32;
	setp.gt.u32 	%p27, %r300, %r123;
	not.b32 	%r301, %r299;
	add.s32 	%r302, %r123, %r301;
	selp.b32 	%r297, %r302, 31, %p27;
	mov.b32 	%r276, 1;
	mov.b32 	%r298, -1;
	// begin inline asm
	shfl.sync.down.b32 %r274, %r682, %r276, %r297, %r298;
	// end inline asm
	setp.lt.s32 	%p28, %r273, %r297;
	selp.b32 	%r303, %r274, 0, %p28;
	add.s32 	%r280, %r303, %r682;
	mov.b32 	%r281, 2;
	// begin inline asm
	shfl.sync.down.b32 %r279, %r280, %r281, %r297, %r298;
	// end inline asm
	add.s32 	%r304, %r273, 2;
	setp.gt.s32 	%p29, %r304, %r297;
	selp.b32 	%r305, 0, %r279, %p29;
	add.s32 	%r285, %r280, %r305;
	mov.b32 	%r286, 4;
	// begin inline asm
	shfl.sync.down.b32 %r284, %r285, %r286, %r297, %r298;
	// end inline asm
	add.s32 	%r306, %r273, 4;
	setp.gt.s32 	%p30, %r306, %r297;
	selp.b32 	%r307, 0, %r284, %p30;
	add.s32 	%r290, %r285, %r307;
	mov.b32 	%r291, 8;
	// begin inline asm
	shfl.sync.down.b32 %r289, %r290, %r291, %r297, %r298;
	// end inline asm
	add.s32 	%r308, %r273, 8;
	setp.gt.s32 	%p31, %r308, %r297;
	selp.b32 	%r309, 0, %r289, %p31;
	add.s32 	%r295, %r290, %r309;
	mov.b32 	%r296, 16;
	// begin inline asm
	shfl.sync.down.b32 %r294, %r295, %r296, %r297, %r298;
	// end inline asm
	add.s32 	%r310, %r273, 16;
	setp.gt.s32 	%p32, %r310, %r297;
	selp.b32 	%r311, 0, %r294, %p32;
	add.s32 	%r698, %r295, %r311;
	setp.ne.s32 	%p33, %r273, 0;
	@%p33 bra 	$L__BB9_56;
	shr.u32 	%r312, %r62, 3;
	and.b32  	%r313, %r312, 124;
	mov.u32 	%r314, _ZZN3cub18CUB_300001_SM_10006detail6reduce28DeviceReduceSingleTileKernelINS2_10policy_hubIijN4cuda3std3__44plusIiEEE10Policy1000EPiSC_jS9_iiNS7_10__identityEEEvT0_T1_T2_T3_T4_T6_E12temp_storage;
	add.s32 	%r315, %r314, %r313;
	st.shared.u32 	[%r315+8], %r698;
$L__BB9_56:
	bar.sync 	0;
	setp.ne.s32 	%p34, %r62, 0;
	@%p34 bra 	$L__BB9_74;
	setp.gt.u32 	%p35, %r123, 32;
	ld.shared.u32 	%r316, [_ZZN3cub18CUB_300001_SM_10006detail6reduce28DeviceReduceSingleTileKernelINS2_10policy_hubIijN4cuda3std3__44plusIiEEE10Policy1000EPiSC_jS9_iiNS7_10__identityEEEvT0_T1_T2_T3_T4_T6_E12temp_storage+12];
	selp.b32 	%r317, %r316, 0, %p35;
	add.s32 	%r318, %r317, %r698;
	setp.gt.u32 	%p36, %r123, 64;
	ld.shared.u32 	%r319, [_ZZN3cub18CUB_300001_SM_10006detail6reduce28DeviceReduceSingleTileKernelINS2_10policy_hubIijN4cuda3std3__44plusIiEEE10Policy1000EPiSC_jS9_iiNS7_10__identityEEEvT0_T1_T2_T3_T4_T6_E12temp_storage+16];
	selp.b32 	%r320, %r319, 0, %p36;
	add.s32 	%r321, %r318, %r320;
	setp.gt.u32 	%p37, %r123, 96;
	ld.shared.u32 	%r322, [_ZZN3cub18CUB_300001_SM_10006detail6reduce28DeviceReduceSingleTileKernelINS2_10policy_hubIijN4cuda3std3__44plusIiEEE10Policy1000EPiSC_jS9_iiNS7_10__identityEEEvT0_T1_T2_T3_T4_T6_E12temp_storage+20];
	selp.b32 	%r323, %r322, 0, %p37;
	add.s32 	%r324, %r321, %r323;
	setp.gt.u32 	%p38, %r123, 128;
	ld.shared.u32 	%r325, [_ZZN3cub18CUB_300001_SM_10006detail6reduce28DeviceReduceSingleTileKernelINS2_10policy_hubIijN4cuda3std3__44plusIiEEE10Policy1000EPiSC_jS9_iiNS7_10__identityEEEvT0_T1_T2_T3_T4_T6_E12temp_storage+24];
	selp.b32 	%r326, %r325, 0, %p38;
	add.s32 	%r327, %r324, %r326;
	setp.gt.u32 	%p39, %r123, 160;
	ld.shared.u32 	%r328, [_ZZN3cub18CUB_300001_SM_10006detail6reduce28DeviceReduceSingleTileKernelINS2_10policy_hubIijN4cuda3std3__44plusIiEEE10Policy1000EPiSC_jS9_iiNS7_10__identityEEEvT0_T1_T2_T3_T4_T6_E12temp_storage+28];
	selp.b32 	%r329, %r328, 0, %p39;
	add.s32 	%r330, %r327, %r329;
	setp.gt.u32 	%p40, %r123, 192;
	ld.shared.u32 	%r331, [_ZZN3cub18CUB_300001_SM_10006detail6reduce28DeviceReduceSingleTileKernelINS2_10policy_hubIijN4cuda3std3__44plusIiEEE10Policy1000EPiSC_jS9_iiNS7_10__identityEEEvT0_T1_T2_T3_T4_T6_E12temp_storage+32];
	selp.b32 	%r332, %r331, 0, %p40;
	add.s32 	%r333, %r330, %r332;
	setp.gt.u32 	%p41, %r123, 224;
	ld.shared.u32 	%r334, [_ZZN3cub18CUB_300001_SM_10006detail6reduce28DeviceReduceSingleTileKernelINS2_10policy_hubIijN4cuda3std3__44plusIiEEE10Policy1000EPiSC_jS9_iiNS7_10__identityEEEvT0_T1_T2_T3_T4_T6_E12temp_storage+36];
	selp.b32 	%r335, %r334, 0, %p41;
	add.s32 	%r698, %r333, %r335;
	bra.uni 	$L__BB9_74;
$L__BB9_58:
	mov.u32 	%r87, %tid.x;
	mul.wide.u32 	%rd34, %r87, 4;
	add.s64 	%rd18, %rd15, %rd34;
	// begin inline asm
	ld.global.nc.u32 %r125, [%rd18];
	// end inline asm
	add.s64 	%rd19, %rd18, 1024;
	// begin inline asm
	ld.global.nc.u32 %r126, [%rd19];
	// end inline asm
	add.s64 	%rd20, %rd18, 2048;
	// begin inline asm
	ld.global.nc.u32 %r127, [%rd20];
	// end inline asm
	add.s64 	%rd21, %rd18, 3072;
	// begin inline asm
	ld.global.nc.u32 %r128, [%rd21];
	// end inline asm
	add.s64 	%rd22, %rd18, 4096;
	// begin inline asm
	ld.global.nc.u32 %r129, [%rd22];
	// end inline asm
	add.s64 	%rd23, %rd18, 5120;
	// begin inline asm
	ld.global.nc.u32 %r130, [%rd23];
	// end inline asm
	add.s64 	%rd24, %rd18, 6144;
	// begin inline asm
	ld.global.nc.u32 %r131, [%rd24];
	// end inline asm
	add.s64 	%rd25, %rd18, 7168;
	// begin inline asm
	ld.global.nc.u32 %r132, [%rd25];
	// end inline asm
	add.s64 	%rd26, %rd18, 8192;
	// begin inline asm
	ld.global.nc.u32 %r133, [%rd26];
	// end inline asm
	add.s64 	%rd27, %rd18, 9216;
	// begin inline asm
	ld.global.nc.u32 %r134, [%rd27];
	// end inline asm
	add.s64 	%rd28, %rd18, 10240;
	// begin inline asm
	ld.global.nc.u32 %r135, [%rd28];
	// end inline asm
	add.s64 	%rd29, %rd18, 11264;
	// begin inline asm
	ld.global.nc.u32 %r136, [%rd29];
	// end inline asm
	add.s64 	%rd30, %rd18, 12288;
	// begin inline asm
	ld.global.nc.u32 %r137, [%rd30];
	// end inline asm
	add.s64 	%rd31, %rd18, 13312;
	// begin inline asm
	ld.global.nc.u32 %r138, [%rd31];
	// end inline asm
	add.s64 	%rd32, %rd18, 14336;
	// begin inline asm
	ld.global.nc.u32 %r139, [%rd32];
	// end inline asm
	add.s64 	%rd33, %rd18, 15360;
	// begin inline asm
	ld.global.nc.u32 %r140, [%rd33];
	// end inline asm
	add.s32 	%r142, %r126, %r125;
	add.s32 	%r143, %r127, %r142;
	add.s32 	%r144, %r128, %r143;
	add.s32 	%r145, %r129, %r144;
	add.s32 	%r146, %r130, %r145;
	add.s32 	%r147, %r131, %r146;
	add.s32 	%r148, %r132, %r147;
	add.s32 	%r149, %r133, %r148;
	add.s32 	%r150, %r134, %r149;
	add.s32 	%r151, %r135, %r150;
	add.s32 	%r152, %r136, %r151;
	add.s32 	%r153, %r137, %r152;
	add.s32 	%r154, %r138, %r153;
	add.s32 	%r155, %r139, %r154;
	add.s32 	%r697, %r140, %r155;
	add.s32 	%r89, %r123, -4096;
	setp.lt.u32 	%p4, %r89, 4096;
	mov.b32 	%r686, 4096;
	@%p4 bra 	$L__BB9_62;
	mov.b32 	%r686, 4096;
$L__BB9_60:
	add.s32 	%r173, %r87, %r686;
	mul.wide.u32 	%rd51, %r173, 4;
	add.s64 	%rd35, %rd15, %rd51;
	// begin inline asm
	ld.global.nc.u32 %r157, [%rd35];
	// end inline asm
	mul.wide.u32 	%rd52, %r686, 4;
	add.s64 	%rd53, %rd18, %rd52;
	add.s64 	%rd36, %rd53, 1024;
	// begin inline asm
	ld.global.nc.u32 %r158, [%rd36];
	// end inline asm
	add.s64 	%rd37, %rd53, 2048;
	// begin inline asm
	ld.global.nc.u32 %r159, [%rd37];
	// end inline asm
	add.s64 	%rd38, %rd53, 3072;
	// begin inline asm
	ld.global.nc.u32 %r160, [%rd38];
	// end inline asm
	add.s64 	%rd39, %rd53, 4096;
	// begin inline asm
	ld.global.nc.u32 %r161, [%rd39];
	// end inline asm
	add.s64 	%rd40, %rd53, 5120;
	// begin inline asm
	ld.global.nc.u32 %r162, [%rd40];
	// end inline asm
	add.s64 	%rd41, %rd53, 6144;
	// begin inline asm
	ld.global.nc.u32 %r163, [%rd41];
	// end inline asm
	add.s64 	%rd42, %rd53, 7168;
	// begin inline asm
	ld.global.nc.u32 %r164, [%rd42];
	// end inline asm
	add.s64 	%rd43, %rd53, 8192;
	// begin inline asm
	ld.global.nc.u32 %r165, [%rd43];
	// end inline asm
	add.s64 	%rd44, %rd53, 9216;
	// begin inline asm
	ld.global.nc.u32 %r166, [%rd44];
	// end inline asm
	add.s64 	%rd45, %rd53, 10240;
	// begin inline asm
	ld.global.nc.u32 %r167, [%rd45];
	// end inline asm
	add.s64 	%rd46, %rd53, 11264;
	// begin inline asm
	ld.global.nc.u32 %r168, [%rd46];
	// end inline asm
	add.s64 	%rd47, %rd53, 12288;
	// begin inline asm
	ld.global.nc.u32 %r169, [%rd47];
	// end inline asm
	add.s64 	%rd48, %rd53, 13312;
	// begin inline asm
	ld.global.nc.u32 %r170, [%rd48];
	// end inline asm
	add.s64 	%rd49, %rd53, 14336;
	// begin inline asm
	ld.global.nc.u32 %r171, [%rd49];
	// end inline asm
	add.s64 	%rd50, %rd53, 15360;
	// begin inline asm
	ld.global.nc.u32 %r172, [%rd50];
	// end inline asm
	add.s32 	%r174, %r157, %r697;
	add.s32 	%r175, %r158, %r174;
	add.s32 	%r176, %r159, %r175;
	add.s32 	%r177, %r160, %r176;
	add.s32 	%r178, %r161, %r177;
	add.s32 	%r179, %r162, %r178;
	add.s32 	%r180, %r163, %r179;
	add.s32 	%r181, %r164, %r180;
	add.s32 	%r182, %r165, %r181;
	add.s32 	%r183, %r166, %r182;
	add.s32 	%r184, %r167, %r183;
	add.s32 	%r185, %r168, %r184;
	add.s32 	%r186, %r169, %r185;
	add.s32 	%r187, %r170, %r186;
	add.s32 	%r188, %r171, %r187;
	add.s32 	%r697, %r172, %r188;
	sub.s32 	%r189, %r123, %r686;
	setp.lt.u32 	%p5, %r189, 4096;
	@%p5 bra 	$L__BB9_70;
	add.s32 	%r686, %r686, 4096;
	setp.le.u32 	%p6, %r686, %r89;
	@%p6 bra 	$L__BB9_60;
$L__BB9_62:
	setp.le.u32 	%p7, %r123, %r686;
	@%p7 bra 	$L__BB9_70;
	sub.s32 	%r96, %r123, %r686;
	setp.ge.s32 	%p8, %r87, %r96;
	@%p8 bra 	$L__BB9_70;
	not.b32 	%r191, %r87;
	add.s32 	%r192, %r123, %r191;
	sub.s32 	%r97, %r192, %r686;
	and.b32  	%r193, %r97, 768;
	setp.eq.s32 	%p9, %r193, 768;
	mov.u32 	%r691, %r87;
	@%p9 bra 	$L__BB9_67;
	add.s32 	%r688, %r87, %r686;
	shr.u32 	%r194, %r97, 8;
	add.s32 	%r195, %r194, 1;
	and.b32  	%r196, %r195, 3;
	neg.s32 	%r687, %r196;
	mov.u32 	%r691, %r87;
$L__BB9_66:
	.pragma "nounroll";
	mul.wide.u32 	%rd55, %r688, 4;
	add.s64 	%rd54, %rd15, %rd55;
	// begin inline asm
	ld.global.nc.u32 %r197, [%rd54];
	// end inline asm
	add.s32 	%r697, %r197, %r697;
	add.s32 	%r691, %r691, 256;
	add.s32 	%r688, %r688, 256;
	add.s32 	%r687, %r687, 1;
	setp.ne.s32 	%p10, %r687, 0;
	@%p10 bra 	$L__BB9_66;
$L__BB9_67:
	setp.lt.u32 	%p11, %r97, 768;
	@%p11 bra 	$L__BB9_70;
	add.s32 	%r695, %r691, 512;
	add.s32 	%r694, %r691, %r686;
$L__BB9_69:
	mul.wide.u32 	%rd60, %r694, 4;
	add.s64 	%rd56, %rd15, %rd60;
	// begin inline asm
	ld.global.nc.u32 %r198, [%rd56];
	// end inline asm
	add.s32 	%r202, %r198, %r697;
	add.s32 	%r203, %r694, 256;
	mul.wide.u32 	%rd61, %r203, 4;
	add.s64 	%rd57, %rd15, %rd61;
	// begin inline asm
	ld.global.nc.u32 %r199, [%rd57];
	// end inline asm
	add.s32 	%r204, %r199, %r202;
	add.s32 	%r205, %r694, 512;
	mul.wide.u32 	%rd62, %r205, 4;
	add.s64 	%rd58, %rd15, %rd62;
	// begin inline asm
	ld.global.nc.u32 %r200, [%rd58];
	// end inline asm
	add.s32 	%r206, %r200, %r204;
	add.s32 	%r207, %r694, 768;
	mul.wide.u32 	%rd63, %r207, 4;
	add.s64 	%rd59, %rd15, %rd63;
	// begin inline asm
	ld.global.nc.u32 %r201, [%rd59];
	// end inline asm
	add.s32 	%r697, %r201, %r206;
	add.s32 	%r117, %r695, 1024;
	add.s32 	%r208, %r695, 512;
	add.s32 	%r694, %r694, 1024;
	setp.lt.s32 	%p12, %r208, %r96;
	mov.u32 	%r695, %r117;
	@%p12 bra 	$L__BB9_69;
$L__BB9_70:
	// begin inline asm
	mov.u32 %r209, %laneid;
	// end inline asm
	mov.b32 	%r212, 1;
	mov.b32 	%r233, 31;
	mov.b32 	%r234, -1;
	// begin inline asm
	shfl.sync.down.b32 %r210, %r697, %r212, %r233, %r234;
	// end inline asm
	setp.gt.s32 	%p13, %r209, 30;
	selp.b32 	%r235, 0, %r210, %p13;
	add.s32 	%r216, %r235, %r697;
	mov.b32 	%r217, 2;
	// begin inline asm
	shfl.sync.down.b32 %r215, %r216, %r217, %r233, %r234;
	// end inline asm
	setp.gt.s32 	%p14, %r209, 29;
	selp.b32 	%r236, 0, %r215, %p14;
	add.s32 	%r221, %r216, %r236;
	mov.b32 	%r222, 4;
	// begin inline asm
	shfl.sync.down.b32 %r220, %r221, %r222, %r233, %r234;
	// end inline asm
	setp.gt.s32 	%p15, %r209, 27;
	selp.b32 	%r237, 0, %r220, %p15;
	add.s32 	%r226, %r221, %r237;
	mov.b32 	%r227, 8;
	// begin inline asm
	shfl.sync.down.b32 %r225, %r226, %r227, %r233, %r234;
	// end inline asm
	setp.gt.s32 	%p16, %r209, 23;
	selp.b32 	%r238, 0, %r225, %p16;
	add.s32 	%r231, %r226, %r238;
	mov.b32 	%r232, 16;
	// begin inline asm
	shfl.sync.down.b32 %r230, %r231, %r232, %r233, %r234;
	// end inline asm
	setp.gt.s32 	%p17, %r209, 15;
	selp.b32 	%r239, 0, %r230, %p17;
	add.s32 	%r698, %r231, %r239;
	setp.ne.s32 	%p18, %r209, 0;
	@%p18 bra 	$L__BB9_72;
	shr.u32 	%r240, %r87, 3;
	and.b32  	%r241, %r240, 124;
	mov.u32 	%r242, _ZZN3cub18CUB_300001_SM_10006detail6reduce28DeviceReduceSingleTileKernelINS2_10policy_hubIijN4cuda3std3__44plusIiEEE10Policy1000EPiSC_jS9_iiNS7_10__identityEEEvT0_T1_T2_T3_T4_T6_E12temp_storage;
	add.s32 	%r243, %r242, %r241;
	st.shared.u32 	[%r243+8], %r698;
$L__BB9_72:
	bar.sync 	0;
	setp.ne.s32 	%p19, %r87, 0;
	@%p19 bra 	$L__BB9_74;
	ld.shared.u32 	%r244, [_ZZN3cub18CUB_300001_SM_10006detail6reduce28DeviceReduceSingleTileKernelINS2_10policy_hubIijN4cuda3std3__44plusIiEEE10Policy1000EPiSC_jS9_iiNS7_10__identityEEEvT0_T1_T2_T3_T4_T6_E12temp_storage+12];
	add.s32 	%r245, %r244, %r698;
	ld.shared.u32 	%r246, [_ZZN3cub18CUB_300001_SM_10006detail6reduce28DeviceReduceSingleTileKernelINS2_10policy_hubIijN4cuda3std3__44plusIiEEE10Policy1000EPiSC_jS9_iiNS7_10__identityEEEvT0_T1_T2_T3_T4_T6_E12temp_storage+16];
	add.s32 	%r247, %r245, %r246;
	ld.shared.u32 	%r248, [_ZZN3cub18CUB_300001_SM_10006detail6reduce28DeviceReduceSingleTileKernelINS2_10policy_hubIijN4cuda3std3__44plusIiEEE10Policy1000EPiSC_jS9_iiNS7_10__identityEEEvT0_T1_T2_T3_T4_T6_E12temp_storage+20];
	add.s32 	%r249, %r247, %r248;
	ld.shared.u32 	%r250, [_ZZN3cub18CUB_300001_SM_10006detail6reduce28DeviceReduceSingleTileKernelINS2_10policy_hubIijN4cuda3std3__44plusIiEEE10Policy1000EPiSC_jS9_iiNS7_10__identityEEEvT0_T1_T2_T3_T4_T6_E12temp_storage+24];
	add.s32 	%r251, %r249, %r250;
	ld.shared.u32 	%r252, [_ZZN3cub18CUB_300001_SM_10006detail6reduce28DeviceReduceSingleTileKernelINS2_10policy_hubIijN4cuda3std3__44plusIiEEE10Policy1000EPiSC_jS9_iiNS7_10__identityEEEvT0_T1_T2_T3_T4_T6_E12temp_storage+28];
	add.s32 	%r253, %r251, %r252;
	ld.shared.u32 	%r254, [_ZZN3cub18CUB_300001_SM_10006detail6reduce28DeviceReduceSingleTileKernelINS2_10policy_hubIijN4cuda3std3__44plusIiEEE10Policy1000EPiSC_jS9_iiNS7_10__identityEEEvT0_T1_T2_T3_T4_T6_E12temp_storage+32];
	add.s32 	%r255, %r253, %r254;
	ld.shared.u32 	%r256, [_ZZN3cub18CUB_300001_SM_10006detail6reduce28DeviceReduceSingleTileKernelINS2_10policy_hubIijN4cuda3std3__44plusIiEEE10Policy1000EPiSC_jS9_iiNS7_10__identityEEEvT0_T1_T2_T3_T4_T6_E12temp_storage+36];
	add.s32 	%r698, %r255, %r256;
$L__BB9_74:
	mov.u32 	%r643, %tid.x;
	setp.ne.s32 	%p95, %r643, 0;
	@%p95 bra 	$L__BB9_76;
	add.s32 	%r644, %r698, %r124;
	st.global.u32 	[%rd1], %r644;
$L__BB9_76:
	ret;

}
	// .globl	_ZN3cub18CUB_300001_SM_10006detail6reduce18DeviceReduceKernelINS2_10policy_hubIijN4cuda3std3__44plusIiEEE10Policy1000EPijS9_iNS7_10__identityEEEvT0_PT3_T1_NS0_13GridEvenShareISH_EET2_T4_
.visible .entry _ZN3cub18CUB_300001_SM_10006detail6reduce18DeviceReduceKernelINS2_10policy_hubIijN4cuda3std3__44plusIiEEE10Policy1000EPijS9_iNS7_10__identityEEEvT0_PT3_T1_NS0_13GridEvenShareISH_EET2_T4_(
	.param .u64 .ptr .align 1 _ZN3cub18CUB_300001_SM_10006detail6reduce18DeviceReduceKernelINS2_10policy_hubIijN4cuda3std3__44plusIiEEE10Policy1000EPijS9_iNS7_10__identityEEEvT0_PT3_T1_NS0_13GridEvenShareISH_EET2_T4__param_0,
	.param .u64 .ptr .align 1 _ZN3cub18CUB_300001_SM_10006detail6reduce18DeviceReduceKernelINS2_10policy_hubIijN4cuda3std3__44plusIiEEE10Policy1000EPijS9_iNS7_10__identityEEEvT0_PT3_T1_NS0_13GridEvenShareISH_EET2_T4__param_1,
	.param .u32 _ZN3cub18CUB_300001_SM_10006detail6reduce18DeviceReduceKernelINS2_10policy_hubIijN4cuda3std3__44plusIiEEE10Policy1000EPijS9_iNS7_10__identityEEEvT0_PT3_T1_NS0_13GridEvenShareISH_EET2_T4__param_2,
	.param .align 4 .b8 _ZN3cub18CUB_300001_SM_10006detail6reduce18DeviceReduceKernelINS2_10policy_hubIijN4cuda3std3__44plusIiEEE10Policy1000EPijS9_iNS7_10__identityEEEvT0_PT3_T1_NS0_13GridEvenShareISH_EET2_T4__param_3[40],
	.param .align 1 .b8 _ZN3cub18CUB_300001_SM_10006detail6reduce18DeviceReduceKernelINS2_10policy_hubIijN4cuda3std3__44plusIiEEE10Policy1000EPijS9_iNS7_10__identityEEEvT0_PT3_T1_NS0_13GridEvenShareISH_EET2_T4__param_4[1],
	.param .align 1 .b8 _ZN3cub18CUB_300001_SM_10006detail6reduce18DeviceReduceKernelINS2_10policy_hubIijN4cuda3std3__44plusIiEEE10Policy1000EPijS9_iNS7_10__identityEEEvT0_PT3_T1_NS0_13GridEvenShareISH_EET2_T4__param_5[1]
)
.maxntid 256
{
	.reg .pred 	%p<95>;
	.reg .b32 	%r<752>;
	.reg .b64 	%rd<112>;
	// demoted variable
	.shared .align 4 .b8 _ZZN3cub18CUB_300001_SM_10006detail6reduce18DeviceReduceKernelINS2_10policy_hubIijN4cuda3std3__44plusIiEEE10Policy1000EPijS9_iNS7_10__identityEEEvT0_PT3_T1_NS0_13GridEvenShareISH_EET2_T4_E12temp_storage[44];
	ld.param.u32 	%r1, [_ZN3cub18CUB_300001_SM_10006detail6reduce18DeviceReduceKernelINS2_10policy_hubIijN4cuda3std3__44plusIiEEE10Policy1000EPijS9_iNS7_10__identityEEEvT0_PT3_T1_NS0_13GridEvenShareISH_EET2_T4__param_3+20];
	ld.param.u64 	%rd1, [_ZN3cub18CUB_300001_SM_10006detail6reduce18DeviceReduceKernelINS2_10policy_hubIijN4cuda3std3__44plusIiEEE10Policy1000EPijS9_iNS7_10__identityEEEvT0_PT3_T1_NS0_13GridEvenShareISH_EET2_T4__param_0];
	ld.param.u32 	%r2, [_ZN3cub18CUB_300001_SM_10006detail6reduce18DeviceReduceKernelINS2_10policy_hubIijN4cuda3std3__44plusIiEEE10Policy1000EPijS9_iNS7_10__identityEEEvT0_PT3_T1_NS0_13GridEvenShareISH_EET2_T4__param_3+24];
	mov.u32 	%r3, %ctaid.x;
	shl.b32 	%r4, %r2, 12;
	shl.b32 	%r5, %r3, 12;
	and.b64  	%rd3, %rd1, 15;
	setp.ne.s64 	%p1, %rd3, 0;
	@%p1 bra 	$L__BB10_36;
	sub.s32 	%r6, %r1, %r5;
	setp.gt.u32 	%p48, %r6, 4095;
	@%p48 bra 	$L__BB10_20;
	mov.u32 	%r7, %tid.x;
	setp.ge.u32 	%p65, %r7, %r6;
	mov.b32 	%r705, 0;
	mov.u32 	%r699, %r7;
	@%p65 bra 	$L__BB10_4;
	add.s32 	%r561, %r5, %r7;
	mul.wide.u32 	%rd97, %r561, 4;
	add.s64 	%rd96, %rd1, %rd97;
	// begin inline asm
	ld.global.nc.u32 %r705, [%rd96];
	// end inline asm
	add.s32 	%r699, %r7, 256;
$L__BB10_4:
	setp.ge.u32 	%p66, %r699, %r6;
	@%p66 bra 	$L__BB10_11;
	not.b32 	%r563, %r699;
	add.s32 	%r12, %r1, %r563;
	and.b32  	%r564, %r12, 768;
	setp.eq.s32 	%p67, %r564, 768;
	@%p67 bra 	$L__BB10_8;
	add.s32 	%r696, %r699, %r5;
	shr.u32 	%r565, %r12, 8;
	add.s32 	%r566, %r565, 1;
	and.b32  	%r567, %r566, 3;
	neg.s32 	%r695, %r567;
$L__BB10_7:
	.pragma "nounroll";
	mul.wide.u32 	%rd99, %r696, 4;
	add.s64 	%rd98, %rd1, %rd99;
	// begin inline asm
	ld.global.nc.u32 %r568, [%rd98];
	// end inline asm
	add.s32 	%r705, %r568, %r705;
	add.s32 	%r699, %r699, 256;
	add.s32 	%r696, %r696, 256;
	add.s32 	%r695, %r695, 1;
	setp.ne.s32 	%p68, %r695, 0;
	@%p68 bra 	$L__BB10_7;
$L__BB10_8:
	sub.s32 	%r569, %r12, %r5;
	setp.lt.u32 	%p69, %r569, 768;
	@%p69 bra 	$L__BB10_11;
	add.s32 	%r703, %r699, 512;
	add.s32 	%r702, %r699, %r5;
$L__BB10_10:
	mul.wide.u32 	%rd104, %r702, 4;
	add.s64 	%rd100, %rd1, %rd104;
	// begin inline asm
	ld.global.nc.u32 %r570, [%rd100];
	// end inline asm
	add.s32 	%r574, %r570, %r705;
	add.s32 	%r575, %r702, 256;
	mul.wide.u32 	%rd105, %r575, 4;
	add.s64 	%rd101, %rd1, %rd105;
	// begin inline asm
	ld.global.nc.u32 %r571, [%rd101];
	// end inline asm
	add.s32 	%r576, %r571, %r574;
	add.s32 	%r577, %r702, 512;
	mul.wide.u32 	%rd106, %r577, 4;
	add.s64 	%rd102, %rd1, %rd106;
	// begin inline asm
	ld.global.nc.u32 %r572, [%rd102];
	// end inline asm
	add.s32 	%r578, %r572, %r576;
	add.s32 	%r579, %r702, 768;
	mul.wide.u32 	%rd107, %r579, 4;
	add.s64 	%rd103, %rd1, %rd107;
	// begin inline asm
	ld.global.nc.u32 %r573, [%rd103];
	// end inline asm
	add.s32 	%r705, %r573, %r578;
	add.s32 	%r32, %r703, 1024;
	add.s32 	%r580, %r703, 512;
	add.s32 	%r702, %r702, 1024;
	setp.lt.s32 	%p70, %r580, %r6;
	mov.u32 	%r703, %r32;
	@%p70 bra 	$L__BB10_10;
$L__BB10_11:
	setp.lt.u32 	%p71, %r6, 256;
	@%p71 bra 	$L__BB10_16;
	// begin inline asm
	mov.u32 %r644, %laneid;
	// end inline asm
	mov.b32 	%r647, 1;
	mov.b32 	%r668, 31;
	mov.b32 	%r669, -1;
	// begin inline asm
	shfl.sync.down.b32 %r645, %r705, %r647, %r668, %r669;
	// end inline asm
	setp.gt.s32 	%p87, %r644, 30;
	selp.b32 	%r670, 0, %r645, %p87;
	add.s32 	%r651, %r670, %r705;
	mov.b32 	%r652, 2;
	// begin inline asm
	shfl.sync.down.b32 %r650, %r651, %r652, %r668, %r669;
	// end inline asm
	setp.gt.s32 	%p88, %r644, 29;
	selp.b32 	%r671, 0, %r650, %p88;
	add.s32 	%r656, %r651, %r671;
	mov.b32 	%r657, 4;
	// begin inline asm
	shfl.sync.down.b32 %r655, %r656, %r657, %r668, %r669;
	// end inline asm
	setp.gt.s32 	%p89, %r644, 27;
	selp.b32 	%r672, 0, %r655, %p89;
	add.s32 	%r661, %r656, %r672;
	mov.b32 	%r662, 8;
	// begin inline asm
	shfl.sync.down.b32 %r660, %r661, %r662, %r668, %r669;
	// end inline asm
	setp.gt.s32 	%p90, %r644, 23;
	selp.b32 	%r673, 0, %r660, %p90;
	add.s32 	%r666, %r661, %r673;
	mov.b32 	%r667, 16;
	// begin inline asm
	shfl.sync.down.b32 %r665, %r666, %r667, %r668, %r669;
	// end inline asm
	setp.gt.s32 	%p91, %r644, 15;
	selp.b32 	%r674, 0, %r665, %p91;
	add.s32 	%r751, %r666, %r674;
	setp.ne.s32 	%p92, %r644, 0;
	@%p92 bra 	$L__BB10_14;
	shr.u32 	%r675, %r7, 3;
	and.b32  	%r676, %r675, 124;
	mov.u32 	%r677, _ZZN3cub18CUB_300001_SM_10006detail6reduce18DeviceReduceKernelINS2_10policy_hubIijN4cuda3std3__44plusIiEEE10Policy1000EPijS9_iNS7_10__identityEEEvT0_PT3_T1_NS0_13GridEvenShareISH_EET2_T4_E12temp_storage;
	add.s32 	%r678, %r677, %r676;
	st.shared.u32 	[%r678+8], %r751;
$L__BB10_14:
	bar.sync 	0;
	setp.ne.s32 	%p93, %r7, 0;
	@%p93 bra 	$L__BB10_71;
	ld.shared.u32 	%r679, [_ZZN3cub18CUB_300001_SM_10006detail6reduce18DeviceReduceKernelINS2_10policy_hubIijN4cuda3std3__44plusIiEEE10Policy1000EPijS9_iNS7_10__identityEEEvT0_PT3_T1_NS0_13GridEvenShareISH_EET2_T4_E12temp_storage+12];
	add.s32 	%r680, %r679, %r751;
	ld.shared.u32 	%r681, [_ZZN3cub18CUB_300001_SM_10006detail6reduce18DeviceReduceKernelINS2_10policy_hubIijN4cuda3std3__44plusIiEEE10Policy1000EPijS9_iNS7_10__identityEEEvT0_PT3_T1_NS0_13GridEvenShareISH_EET2_T4_E12temp_storage+16];
	add.s32 	%r682, %r680, %r681;
	ld.shared.u32 	%r683, [_ZZN3cub18CUB_300001_SM_10006detail6reduce18DeviceReduceKernelINS2_10policy_hubIijN4cuda3std3__44plusIiEEE10Policy1000EPijS9_iNS7_10__identityEEEvT0_PT3_T1_NS0_13GridEvenShareISH_EET2_T4_E12temp_storage+20];
	add.s32 	%r684, %r682, %r683;
	ld.shared.u32 	%r685, [_ZZN3cub18CUB_300001_SM_10006detail6reduce18DeviceReduceKernelINS2_10policy_hubIijN4cuda3std3__44plusIiEEE10Policy1000EPijS9_iNS7_10__identityEEEvT0_PT3_T1_NS0_13GridEvenShareISH_EET2_T4_E12temp_storage+24];
	add.s32 	%r686, %r684, %r685;
	ld.shared.u32 	%r687, [_ZZN3cub18CUB_300001_SM_10006detail6reduce18DeviceReduceKernelINS2_10policy_hubIijN4cuda3std3__44plusIiEEE10Policy1000EPijS9_iNS7_10__identityEEEvT0_PT3_T1_NS0_13GridEvenShareISH_EET2_T4_E12temp_storage+28];
	add.s32 	%r688, %r686, %r687;
	ld.shared.u32 	%r689, [_ZZN3cub18CUB_300001_SM_10006detail6reduce18DeviceReduceKernelINS2_10policy_hubIijN4cuda3std3__44plusIiEEE10Policy1000EPijS9_iNS7_10__identityEEEvT0_PT3_T1_NS0_13GridEvenShareISH_EET2_T4_E12temp_storage+32];
	add.s32 	%r690, %r688, %r689;
	ld.shared.u32 	%r691, [_ZZN3cub18CUB_300001_SM_10006detail6reduce18DeviceReduceKernelINS2_10policy_hubIijN4cuda3std3__44plusIiEEE10Policy1000EPijS9_iNS7_10__identityEEEvT0_PT3_T1_NS0_13GridEvenShareISH_EET2_T4_E12temp_storage+36];
	add.s32 	%r751, %r690, %r691;
	bra.uni 	$L__BB10_71;
$L__BB10_16:
	// begin inline asm
	mov.u32 %r581, %laneid;
	// end inline asm
	and.b32  	%r607, %r7, 992;
	add.s32 	%r608, %r607, 32;
	setp.gt.u32 	%p72, %r608, %r6;
	not.b32 	%r609, %r607;
	add.s32 	%r610, %r6, %r609;
	selp.b32 	%r605, %r610, 31, %p72;
	mov.b32 	%r584, 1;
	mov.b32 	%r606, -1;
	// begin inline asm
	shfl.sync.down.b32 %r582, %r705, %r584, %r605, %r606;
	// end inline asm
	setp.lt.s32 	%p73, %r581, %r605;
	selp.b32 	%r611, %r582, 0, %p73;
	add.s32 	%r588, %r611, %r705;
	mov.b32 	%r589, 2;
	// begin inline asm
	shfl.sync.down.b32 %r587, %r588, %r589, %r605, %r606;
	// end inline asm
	add.s32 	%r612, %r581, 2;
	setp.gt.s32 	%p74, %r612, %r605;
	selp.b32 	%r613, 0, %r587, %p74;
	add.s32 	%r593, %r588, %r613;
	mov.b32 	%r594, 4;
	// begin inline asm
	shfl.sync.down.b32 %r592, %r593, %r594, %r605, %r606;
	// end inline asm
	add.s32 	%r614, %r581, 4;
	setp.gt.s32 	%p75, %r614, %r605;
	selp.b32 	%r615, 0, %r592, %p75;
	add.s32 	%r598, %r593, %r615;
	mov.b32 	%r599, 8;
	// begin inline asm
	shfl.sync.down.b32 %r597, %r598, %r599, %r605, %r606;
	// end inline asm
	add.s32 	%r616, %r581, 8;
	setp.gt.s32 	%p76, %r616, %r605;
	selp.b32 	%r617, 0, %r597, %p76;
	add.s32 	%r603, %r598, %r617;
	mov.b32 	%r604, 16;
	// begin inline asm
	shfl.sync.down.b32 %r602, %r603, %r604, %r605, %r606;
	// end inline asm
	add.s32 	%r618, %r581, 16;
	setp.gt.s32 	%p77, %r618, %r605;
	selp.b32 	%r619, 0, %r602, %p77;
	add.s32 	%r751, %r603, %r619;
	setp.ne.s32 	%p78, %r581, 0;
	@%p78 bra 	$L__BB10_18;
	shr.u32 	%r620, %r7, 3;
	and.b32  	%r621, %r620, 124;
	mov.u32 	%r622, _ZZN3cub18CUB_300001_SM_10006detail6reduce18DeviceReduceKernelINS2_10policy_hubIijN4cuda3std3__44plusIiEEE10Policy1000EPijS9_iNS7_10__identityEEEvT0_PT3_T1_NS0_13GridEvenShareISH_EET2_T4_E12temp_storage;
	add.s32 	%r623, %r622, %r621;
	st.shared.u32 	[%r623+8], %r751;
$L__BB10_18:
	bar.sync 	0;
	setp.ne.s32 	%p79, %r7, 0;
	@%p79 bra 	$L__BB10_71;
	setp.gt.u32 	%p80, %r6, 32;
	ld.shared.u32 	%r624, [_ZZN3cub18CUB_300001_SM_10006detail6reduce18DeviceReduceKernelINS2_10policy_hubIijN4cuda3std3__44plusIiEEE10Policy1000EPijS9_iNS7_10__identityEEEvT0_PT3_T1_NS0_13GridEvenShareISH_EET2_T4_E12temp_storage+12];
	selp.b32 	%r625, %r624, 0, %p80;
	add.s32 	%r626, %r625, %r751;
	setp.gt.u32 	%p81, %r6, 64;
	ld.shared.u32 	%r627, [_ZZN3cub18CUB_300001_SM_10006detail6reduce18DeviceReduceKernelINS2_10policy_hubIijN4cuda3std3__44plusIiEEE10Policy1000EPijS9_iNS7_10__identityEEEvT0_PT3_T1_NS0_13GridEvenShareISH_EET2_T4_E12temp_storage+16];
	selp.b32 	%r628, %r627, 0, %p81;
	add.s32 	%r629, %r626, %r628;
	setp.gt.u32 	%p82, %r6, 96;
	ld.shared.u32 	%r630, [_ZZN3cub18CUB_300001_SM_10006detail6reduce18DeviceReduceKernelINS2_10policy_hubIijN4cuda3std3__44plusIiEEE10Policy1000EPijS9_iNS7_10__identityEEEvT0_PT3_T1_NS0_13GridEvenShareISH_EET2_T4_E12temp_storage+20];
	selp.b32 	%r631, %r630, 0, %p82;
	add.s32 	%r632, %r629, %r631;
	setp.gt.u32 	%p83, %r6, 128;
	ld.shared.u32 	%r633, [_ZZN3cub18CUB_300001_SM_10006detail6reduce18DeviceReduceKernelINS2_10policy_hubIijN4cuda3std3__44plusIiEEE10Policy1000EPijS9_iNS7_10__identityEEEvT0_PT3_T1_NS0_13GridEvenShareISH_EET2_T4_E12temp_storage+24];
	selp.b32 	%r634, %r633, 0, %p83;
	add.s32 	%r635, %r632, %r634;
	setp.gt.u32 	%p84, %r6, 160;
	ld.shared.u32 	%r636, [_ZZN3cub18CUB_300001_SM_10006detail6reduce18DeviceReduceKernelINS2_10policy_hubIijN4cuda3std3__44plusIiEEE10Policy1000EPijS9_iNS7_10__identityEEEvT0_PT3_T1_NS0_13GridEvenShareISH_EET2_T4_E12temp_storage+28];
	selp.b32 	%r637, %r636, 0, %p84;
	add.s32 	%r638, %r635, %r637;
	setp.gt.u32 	%p85, %r6, 192;
	ld.shared.u32 	%r639, [_ZZN3cub18CUB_300001_SM_10006detail6reduce18DeviceReduceKernelINS2_10policy_hubIijN4cuda3std3__44plusIiEEE10Policy1000EPijS9_iNS7_10__identityEEEvT0_PT3_T1_NS0_13GridEvenShareISH_EET2_T4_E12temp_storage+32];
	selp.b32 	%r640, %r639, 0, %p85;
	add.s32 	%r641, %r638, %r640;
	setp.gt.u32 	%p86, %r6, 224;
	ld.shared.u32 	%r642, [_ZZN3cub18CUB_300001_SM_10006detail6reduce18DeviceReduceKernelINS2_10policy_hubIijN4cuda3std3__44plusIiEEE10Policy1000EPijS9_iNS7_10__identityEEEvT0_PT3_T1_NS0_13GridEvenShareISH_EET2_T4_E12temp_storage+36];
	selp.b32 	%r643, %r642, 0, %p86;
	add.s32 	%r751, %r641, %r643;
	bra.uni 	$L__BB10_71;
$L__BB10_20:
	mov.u32 	%r39, %tid.x;
	shl.b32 	%r40, %r39, 2;
	add.s32 	%r424, %r5, %r40;
	mul.wide.u32 	%rd72, %r424, 4;
	add.s64 	%rd62, %rd1, %rd72;
	// begin inline asm
	ld.global.nc.v2.u64 {%rd60, %rd61}, [%rd62];
	// end inline asm
	mov.b64 	{%r425, %r426}, %rd61;
	mov.b64 	{%r427, %r428}, %rd60;
	add.s64 	%rd65, %rd62, 4096;
	// begin inline asm
	ld.global.nc.v2.u64 {%rd63, %rd64}, [%rd65];
	// end inline asm
	mov.b64 	{%r429, %r430}, %rd64;
	mov.b64 	{%r431, %r432}, %rd63;
	add.s64 	%rd68, %rd62, 8192;
	// begin inline asm
	ld.global.nc.v2.u64 {%rd66, %rd67}, [%rd68];
	// end inline asm
	mov.b64 	{%r433, %r434}, %rd67;
	mov.b64 	{%r435, %r436}, %rd66;
	add.s64 	%rd71, %rd62, 12288;
	// begin inline asm
	ld.global.nc.v2.u64 {%rd69, %rd70}, [%rd71];
	// end inline asm
	mov.b64 	{%r437, %r438}, %rd70;
	mov.b64 	{%r439, %r440}, %rd69;
	add.s32 	%r441, %r428, %r427;
	add.s32 	%r442, %r425, %r441;
	add.s32 	%r443, %r426, %r442;
	add.s32 	%r444, %r431, %r443;
	add.s32 	%r445, %r432, %r444;
	add.s32 	%r446, %r429, %r445;
	add.s32 	%r447, %r430, %r446;
	add.s32 	%r448, %r435, %r447;
	add.s32 	%r449, %r436, %r448;
	add.s32 	%r450, %r433, %r449;
	add.s32 	%r451, %r434, %r450;
	add.s32 	%r452, %r439, %r451;
	add.s32 	%r453, %r440, %r452;
	add.s32 	%r454, %r437, %r453;
	add.s32 	%r721, %r438, %r454;
	setp.lt.u32 	%p49, %r6, %r4;
	@%p49 bra 	$L__BB10_32;
	add.s32 	%r42, %r4, %r5;
	add.s32 	%r707, %r42, 256;
	add.s32 	%r706, %r42, %r39;
	mov.b32 	%r708, 0;
$L__BB10_22:
	add.s32 	%r5, %r5, %r4;
	add.s32 	%r456, %r1, -4096;
	setp.gt.u32 	%p50, %r5, %r456;
	@%p50 bra 	$L__BB10_24;
	add.s32 	%r457, %r5, %r40;
	mul.wide.u32 	%rd85, %r457, 4;
	add.s64 	%rd75, %rd1, %rd85;
	// begin inline asm
	ld.global.nc.v2.u64 {%rd73, %rd74}, [%rd75];
	// end inline asm
	mov.b64 	{%r458, %r459}, %rd74;
	mov.b64 	{%r460, %r461}, %rd73;
	add.s64 	%rd78, %rd75, 4096;
	// begin inline asm
	ld.global.nc.v2.u64 {%rd76, %rd77}, [%rd78];
	// end inline asm
	mov.b64 	{%r462, %r463}, %rd77;
	mov.b64 	{%r464, %r465}, %rd76;
	add.s64 	%rd81, %rd75, 8192;
	// begin inline asm
	ld.global.nc.v2.u64 {%rd79, %rd80}, [%rd81];
	// end inline asm
	mov.b64 	{%r466, %r467}, %rd80;
	mov.b64 	{%r468, %r469}, %rd79;
	add.s64 	%rd84, %rd75, 12288;
	// begin inline asm
	ld.global.nc.v2.u64 {%rd82, %rd83}, [%rd84];
	// end inline asm
	mov.b64 	{%r470, %r471}, %rd83;
	mov.b64 	{%r472, %r473}, %rd82;
	add.s32 	%r474, %r460, %r721;
	add.s32 	%r475, %r461, %r474;
	add.s32 	%r476, %r458, %r475;
	add.s32 	%r477, %r459, %r476;
	add.s32 	%r478, %r464, %r477;
	add.s32 	%r479, %r465, %r478;
	add.s32 	%r480, %r462, %r479;
	add.s32 	%r481, %r463, %r480;
	add.s32 	%r482, %r468, %r481;
	add.s32 	%r483, %r469, %r482;
	add.s32 	%r484, %r466, %r483;
	add.s32 	%r485, %r467, %r484;
	add.s32 	%r486, %r472, %r485;
	add.s32 	%r487, %r473, %r486;
	add.s32 	%r488, %r470, %r487;
	add.s32 	%r721, %r471, %r488;
	sub.s32 	%r489, %r1, %r5;
	setp.lt.u32 	%p51, %r489, %r4;
	add.s32 	%r708, %r708, 1;
	add.s32 	%r707, %r707, %r4;
	add.s32 	%r706, %r706, %r4;
	@%p51 bra 	$L__BB10_32;
	bra.uni 	$L__BB10_22;
$L__BB10_24:
	setp.le.u32 	%p52, %r1, %r5;
	@%p52 bra 	$L__BB10_32;
	sub.s32 	%r55, %r1, %r5;
	setp.ge.s32 	%p53, %r39, %r55;
	@%p53 bra 	$L__BB10_32;
	not.b32 	%r491, %r39;
	add.s32 	%r492, %r1, %r491;
	sub.s32 	%r493, %r492, %r42;
	mul.lo.s32 	%r494, %r2, %r708;
	shl.b32 	%r495, %r494, 12;
	sub.s32 	%r56, %r493, %r495;
	shr.u32 	%r496, %r492, 8;
	add.s32 	%r57, %r496, 1;
	and.b32  	%r497, %r492, 768;
	setp.eq.s32 	%p54, %r497, 768;
	mov.u32 	%r715, %r39;
	@%p54 bra 	$L__BB10_29;
	and.b32  	%r498, %r57, 3;
	neg.s32 	%r711, %r498;
	mov.u32 	%r715, %r39;
$L__BB10_28:
	.pragma "nounroll";
	mul.wide.u32 	%rd87, %r706, 4;
	add.s64 	%rd86, %rd1, %rd87;
	// begin inline asm
	ld.global.nc.u32 %r499, [%rd86];
	// end inline asm
	add.s32 	%r721, %r499, %r721;
	add.s32 	%r715, %r715, 256;
	add.s32 	%r706, %r706, 256;
	add.s32 	%r711, %r711, 1;
	setp.ne.s32 	%p55, %r711, 0;
	@%p55 bra 	$L__BB10_28;
$L__BB10_29:
	setp.lt.u32 	%p56, %r56, 768;
	@%p56 bra 	$L__BB10_32;
	add.s32 	%r719, %r715, 512;
	add.s32 	%r718, %r715, %r707;
$L__BB10_31:
	add.s32 	%r504, %r718, -256;
	mul.wide.u32 	%rd92, %r504, 4;
	add.s64 	%rd88, %rd1, %rd92;
	// begin inline asm
	ld.global.nc.u32 %r500, [%rd88];
	// end inline asm
	add.s32 	%r505, %r500, %r721;
	mul.wide.u32 	%rd93, %r718, 4;
	add.s64 	%rd89, %rd1, %rd93;
	// begin inline asm
	ld.global.nc.u32 %r501, [%rd89];
	// end inline asm
	add.s32 	%r506, %r501, %r505;
	add.s32 	%r507, %r718, 256;
	mul.wide.u32 	%rd94, %r507, 4;
	add.s64 	%rd90, %rd1, %rd94;
	// begin inline asm
	ld.global.nc.u32 %r502, [%rd90];
	// end inline asm
	add.s32 	%r508, %r502, %r506;
	add.s32 	%r509, %r718, 512;
	mul.wide.u32 	%rd95, %r509, 4;
	add.s64 	%rd91, %rd1, %rd95;
	// begin inline asm
	ld.global.nc.u32 %r503, [%rd91];
	// end inline asm
	add.s32 	%r721, %r503, %r508;
	add.s32 	%r76, %r719, 1024;
	add.s32 	%r510, %r719, 512;
	add.s32 	%r718, %r718, 1024;
	setp.lt.s32 	%p57, %r510, %r55;
	mov.u32 	%r719, %r76;
	@%p57 bra 	$L__BB10_31;
$L__BB10_32:
	// begin inline asm
	mov.u32 %r511, %laneid;
	// end inline asm
	mov.b32 	%r514, 1;
	mov.b32 	%r535, 31;
	mov.b32 	%r536, -1;
	// begin inline asm
	shfl.sync.down.b32 %r512, %r721, %r514, %r535, %r536;
	// end inline asm
	setp.gt.s32 	%p58, %r511, 30;
	selp.b32 	%r537, 0, %r512, %p58;
	add.s32 	%r518, %r537, %r721;
	mov.b32 	%r519, 2;
	// begin inline asm
	shfl.sync.down.b32 %r517, %r518, %r519, %r535, %r536;
	// end inline asm
	setp.gt.s32 	%p59, %r511, 29;
	selp.b32 	%r538, 0, %r517, %p59;
	add.s32 	%r523, %r518, %r538;
	mov.b32 	%r524, 4;
	// begin inline asm
	shfl.sync.down.b32 %r522, %r523, %r524, %r535, %r536;
	// end inline asm
	setp.gt.s32 	%p60, %r511, 27;
	selp.b32 	%r539, 0, %r522, %p60;
	add.s32 	%r528, %r523, %r539;
	mov.b32 	%r529, 8;
	// begin inline asm
	shfl.sync.down.b32 %r527, %r528, %r529, %r535, %r536;
	// end inline asm
	setp.gt.s32 	%p61, %r511, 23;
	selp.b32 	%r540, 0, %r527, %p61;
	add.s32 	%r533, %r528, %r540;
	mov.b32 	%r534, 16;
	// begin inline asm
	shfl.sync.down.b32 %r532, %r533, %r534, %r535, %r536;
	// end inline asm
	setp.gt.s32 	%p62, %r511, 15;
	selp.b32 	%r541, 0, %r532, %p62;
	add.s32 	%r751, %r533, %r541;
	setp.ne.s32 	%p63, %r511, 0;
	@%p63 bra 	$L__BB10_34;
	shr.u32 	%r542, %r39, 3;
	and.b32  	%r543, %r542, 124;
	mov.u32 	%r544, _ZZN3cub18CUB_300001_SM_10006detail6reduce18DeviceReduceKernelINS2_10policy_hubIijN4cuda3std3__44plusIiEEE10Policy1000EPijS9_iNS7_10__identityEEEvT0_PT3_T1_NS0_13GridEvenShareISH_EET2_T4_E12temp_storage;
	add.s32 	%r545, %r544, %r543;
	st.shared.u32 	[%r545+8], %r751;
$L__BB10_34:
	bar.sync 	0;
	setp.ne.s32 	%p64, %r39, 0;
	@%p64 bra 	$L__BB10_71;
	ld.shared.u32 	%r546, [_ZZN3cub18CUB_300001_SM_10006detail6reduce18DeviceReduceKernelINS2_10policy_hubIijN4cuda3std3__44plusIiEEE10Policy1000EPijS9_iNS7_10__identityEEEvT0_PT3_T1_NS0_13GridEvenShareISH_EET2_T4_E12temp_storage+12];
	add.s32 	%r547, %r546, %r751;
	ld.shared.u32 	%r548, [_ZZN3cub18CUB_300001_SM_10006detail6reduce18DeviceReduceKernelINS2_10policy_hubIijN4cuda3std3__44plusIiEEE10Policy1000EPijS9_iNS7_10__identityEEEvT0_PT3_T1_NS0_13GridEvenShareISH_EET2_T4_E12temp_storage+16];
	add.s32 	%r549, %r547, %r548;
	ld.shared.u32 	%r550, [_ZZN3cub18CUB_300001_SM_10006detail6reduce18DeviceReduceKernelINS2_10policy_hubIijN4cuda3std3__44plusIiEEE10Policy1000EPijS9_iNS7_10__identityEEEvT0_PT3_T1_NS0_13GridEvenShareISH_EET2_T4_E12temp_storage+20];
	add.s32 	%r551, %r549, %r550;
	ld.shared.u32 	%r552, [_ZZN3cub18CUB_300001_SM_10006detail6reduce18DeviceReduceKernelINS2_10policy_hubIijN4cuda3std3__44plusIiEEE10Policy1000EPijS9_iNS7_10__identityEEEvT0_PT3_T1_NS0_13GridEvenShareISH_EET2_T4_E12temp_storage+24];
	add.s32 	%r553, %r551, %r552;
	ld.shared.u32 	%r554, [_ZZN3cub18CUB_300001_SM_10006detail6reduce18DeviceReduceKernelINS2_10policy_hubIijN4cuda3std3__44plusIiEEE10Policy1000EPijS9_iNS7_10__identityEEEvT0_PT3_T1_NS0_13GridEvenShareISH_EET2_T4_E12temp_storage+28];
	add.s32 	%r555, %r553, %r554;
	ld.shared.u32 	%r556, [_ZZN3cub18CUB_300001_SM_10006detail6reduce18DeviceReduceKernelINS2_10policy_hubIijN4cuda3std3__44plusIiEEE10Policy1000EPijS9_iNS7_10__identityEEEvT0_PT3_T1_NS0_13GridEvenShareISH_EET2_T4_E12temp_storage+32];
	add.s32 	%r557, %r555, %r556;
	ld.shared.u32 	%r558, [_ZZN3cub18CUB_300001_SM_10006detail6reduce18DeviceReduceKernelINS2_10policy_hubIijN4cuda3std3__44plusIiEEE10Policy1000EPijS9_iNS7_10__identityEEEvT0_PT3_T1_NS0_13GridEvenShareISH_EET2_T4_E12temp_storage+36];
	add.s32 	%r751, %r557, %r558;
	bra.uni 	$L__BB10_71;
$L__BB10_36:
	sub.s32 	%r81, %r1, %r5;
	setp.gt.u32 	%p2, %r81, 4095;
	@%p2 bra 	$L__BB10_55;
	mov.u32 	%r82, %tid.x;
	setp.ge.u32 	%p19, %r82, %r81;
	mov.b32 	%r734, 0;
	mov.u32 	%r728, %r82;
	@%p19 bra 	$L__BB10_39;
	add.s32 	%r293, %r5, %r82;
	mul.wide.u32 	%rd49, %r293, 4;
	add.s64 	%rd48, %rd1, %rd49;
	// begin inline asm
	ld.global.nc.u32 %r734, [%rd48];
	// end inline asm
	add.s32 	%r728, %r82, 256;
$L__BB10_39:
	setp.ge.u32 	%p20, %r728, %r81;
	@%p20 bra 	$L__BB10_46;
	not.b32 	%r295, %r728;
	add.s32 	%r87, %r1, %r295;
	and.b32  	%r296, %r87, 768;
	setp.eq.s32 	%p21, %r296, 768;
	@%p21 bra 	$L__BB10_43;
	add.s32 	%r725, %r728, %r5;
	shr.u32 	%r297, %r87, 8;
	add.s32 	%r298, %r297, 1;
	and.b32  	%r299, %r298, 3;
	neg.s32 	%r724, %r299;
$L__BB10_42:
	.pragma "nounroll";
	mul.wide.u32 	%rd51, %r725, 4;
	add.s64 	%rd50, %rd1, %rd51;
	// begin inline asm
	ld.global.nc.u32 %r300, [%rd50];
	// end inline asm
	add.s32 	%r734, %r300, %r734;
	add.s32 	%r728, %r728, 256;
	add.s32 	%r725, %r725, 256;
	add.s32 	%r724, %r724, 1;
	setp.ne.s32 	%p22, %r724, 0;
	@%p22 bra 	$L__BB10_42;
$L__BB10_43:
	sub.s32 	%r301, %r87, %r5;
	setp.lt.u32 	%p23, %r301, 768;
	@%p23 bra 	$L__BB10_46;
	add.s32 	%r732, %r728, 512;
	add.s32 	%r731, %r728, %r5;
$L__BB10_45:
	mul.wide.u32 	%rd56, %r731, 4;
	add.s64 	%rd52, %rd1, %rd56;
	// begin inline asm
	ld.global.nc.u32 %r302, [%rd52];
	// end inline asm
	add.s32 	%r306, %r302, %r734;
	add.s32 	%r307, %r731, 256;
	mul.wide.u32 	%rd57, %r307, 4;
	add.s64 	%rd53, %rd1, %rd57;
	// begin inline asm
	ld.global.nc.u32 %r303, [%rd53];
	// end inline asm
	add.s32 	%r308, %r303, %r306;
	add.s32 	%r309, %r731, 512;
	mul.wide.u32 	%rd58, %r309, 4;
	add.s64 	%rd54, %rd1, %rd58;
	// begin inline asm
	ld.global.nc.u32 %r304, [%rd54];
	// end inline asm
	add.s32 	%r310, %r304, %r308;
	add.s32 	%r311, %r731, 768;
	mul.wide.u32 	%rd59, %r311, 4;
	add.s64 	%rd55, %rd1, %rd59;
	// begin inline asm
	ld.global.nc.u32 %r305, [%rd55];
	// end inline asm
	add.s32 	%r734, %r305, %r310;
	add.s32 	%r107, %r732, 1024;
	add.s32 	%r312, %r732, 512;
	add.s32 	%r731, %r731, 1024;
	setp.lt.s32 	%p24, %r312, %r81;
	mov.u32 	%r732, %r107;
	@%p24 bra 	$L__BB10_45;
$L__BB10_46:
	setp.lt.u32 	%p25, %r81, 256;
	@%p25 bra 	$L__BB10_51;
	// begin inline asm
	mov.u32 %r376, %laneid;
	// end inline asm
	mov.b32 	%r379, 1;
	mov.b32 	%r400, 31;
	mov.b32 	%r401, -1;
	// begin inline asm
	shfl.sync.down.b32 %r377, %r734, %r379, %r400, %r401;
	// end inline asm
	setp.gt.s32 	%p41, %r376, 30;
	selp.b32 	%r402, 0, %r377, %p41;
	add.s32 	%r383, %r402, %r734;
	mov.b32 	%r384, 2;
	// begin inline asm
	shfl.sync.down.b32 %r382, %r383, %r384, %r400, %r401;
	// end inline asm
	setp.gt.s32 	%p42, %r376, 29;
	selp.b32 	%r403, 0, %r382, %p42;
	add.s32 	%r388, %r383, %r403;
	mov.b32 	%r389, 4;
	// begin inline asm
	shfl.sync.down.b32 %r387, %r388, %r389, %r400, %r401;
	// end inline asm
	setp.gt.s32 	%p43, %r376, 27;
	selp.b32 	%r404, 0, %r387, %p43;
	add.s32 	%r393, %r388, %r404;
	mov.b32 	%r394, 8;
	// begin inline asm
	shfl.sync.down.b32 %r392, %r393, %r394, %r400, %r401;
	// end inline asm
	setp.gt.s32 	%p44, %r376, 23;
	selp.b32 	%r405, 0, %r392, %p44;
	add.s32 	%r398, %r393, %r405;
	mov.b32 	%r399, 16;
	// begin inline asm
	shfl.sync.down.b32 %r397, %r398, %r399, %r400, %r401;
	// end inline asm
	setp.gt.s32 	%p45, %r376, 15;
	selp.b32 	%r406, 0, %r397, %p45;
	add.s32 	%r751, %r398, %r406;
	setp.ne.s32 	%p46, %r376, 0;
	@%p46 bra 	$L__BB10_49;
	shr.u32 	%r407, %r82, 3;
	and.b32  	%r408, %r407, 124;
	mov.u32 	%r409, _ZZN3cub18CUB_300001_SM_10006detail6reduce18DeviceReduceKernelINS2_10policy_hubIijN4cuda3std3__44plusIiEEE10Policy1000EPijS9_iNS7_10__identityEEEvT0_PT3_T1_NS0_13GridEvenShareISH_EET2_T4_E12temp_storage;
	add.s32 	%r410, %r409, %r408;
	st.shared.u32 	[%r410+8], %r751;
$L__BB10_49:
	bar.sync 	0;
	setp.ne.s32 	%p47, %r82, 0;
	@%p47 bra 	$L__BB10_71;
	ld.shared.u32 	%r411, [_ZZN3cub18CUB_300001_SM_10006detail6reduce18DeviceReduceKernelINS2_10policy_hubIijN4cuda3std3__44plusIiEEE10Policy1000EPijS9_iNS7_10__identityEEEvT0_PT3_T1_NS0_13GridEvenShareISH_EET2_T4_E12temp_storage+12];
	add.s32 	%r412, %r411, %r751;
	ld.shared.u32 	%r413, [_ZZN3cub18CUB_300001_SM_10006detail6reduce18DeviceReduceKernelINS2_10policy_hubIijN4cuda3std3__44plusIiEEE10Policy1000EPijS9_iNS7_10__identityEEEvT0_PT3_T1_NS0_13GridEvenShareISH_EET2_T4_E12temp_storage+16];
	add.s32 	%r414, %r412, %r413;
	ld.shared.u32 	%r415, [_ZZN3cub18CUB_300001_SM_10006detail6reduce18DeviceReduceKernelINS2_10policy_hubIijN4cuda3std3__44plusIiEEE10Policy1000EPijS9_iNS7_10__identityEEEvT0_PT3_T1_NS0_13GridEvenShareISH_EET2_T4_E12temp_storage+20];
	add.s32 	%r416, %r414, %r415;
	ld.shared.u32 	%r417, [_ZZN3cub18CUB_300001_SM_10006detail6reduce18DeviceReduceKernelINS2_10policy_hubIijN4cuda3std3__44plusIiEEE10Policy1000EPijS9_iNS7_10__identityEEEvT0_PT3_T1_NS0_13GridEvenShareISH_EET2_T4_E12temp_storage+24];
	add.s32 	%r418, %r416, %r417;
	ld.shared.u32 	%r419, [_ZZN3cub18CUB_300001_SM_10006detail6reduce18DeviceReduceKernelINS2_10policy_hubIijN4cuda3std3__44plusIiEEE10Policy1000EPijS9_iNS7_10__identityEEEvT0_PT3_T1_NS0_13GridEvenShareISH_EET2_T4_E12temp_storage+28];
	add.s32 	%r420, %r418, %r419;
	ld.shared.u32 	%r421, [_ZZN3cub18CUB_300001_SM_10006detail6reduce18DeviceReduceKernelINS2_10policy_hubIijN4cuda3std3__44plusIiEEE10Policy1000EPijS9_iNS7_10__identityEEEvT0_PT3_T1_NS0_13GridEvenShareISH_EET2_T4_E12temp_storage+32];
	add.s32 	%r422, %r420, %r421;
	ld.shared.u32 	%r423, [_ZZN3cub18CUB_300001_SM_10006detail6reduce18DeviceReduceKernelINS2_10policy_hubIijN4cuda3std3__44plusIiEEE10Policy1000EPijS9_iNS7_10__identityEEEvT0_PT3_T1_NS0_13GridEvenShareISH_EET2_T4_E12temp_storage+36];
	add.s32 	%r751, %r422, %r423;
	bra.uni 	$L__BB10_71;
$L__BB10_51:
	// begin inline asm
	mov.u32 %r313, %laneid;
	// end inline asm
	and.b32  	%r339, %r82, 992;
	add.s32 	%r340, %r339, 32;
	setp.gt.u32 	%p26, %r340, %r81;
	not.b32 	%r341, %r339;
	add.s32 	%r342, %r81, %r341;
	selp.b32 	%r337, %r342, 31, %p26;
	mov.b32 	%r316, 1;
	mov.b32 	%r338, -1;
	// begin inline asm
	shfl.sync.down.b32 %r314, %r734, %r316, %r337, %r338;
	// end inline asm
	setp.lt.s32 	%p27, %r313, %r337;
	selp.b32 	%r343, %r314, 0, %p27;
	add.s32 	%r320, %r343, %r734;
	mov.b32 	%r321, 2;
	// begin inline asm
	shfl.sync.down.b32 %r319, %r320, %r321, %r337, %r338;
	// end inline asm
	add.s32 	%r344, %r313, 2;
	setp.gt.s32 	%p28, %r344, %r337;
	selp.b32 	%r345, 0, %r319, %p28;
	add.s32 	%r325, %r320, %r345;
	mov.b32 	%r326, 4;
	// begin inline asm
	shfl.sync.down.b32 %r324, %r325, %r326, %r337, %r338;
	// end inline asm
	add.s32 	%r346, %r313, 4;
	setp.gt.s32 	%p29, %r346, %r337;
	selp.b32 	%r347, 0, %r324, %p29;
	add.s32 	%r330, %r325, %r347;
	mov.b32 	%r331, 8;
	// begin inline asm
	shfl.sync.down.b32 %r329, %r330, %r331, %r337, %r338;
	// end inline asm
	add.s32 	%r348, %r313, 8;
	setp.gt.s32 	%p30, %r348, %r337;
	selp.b32 	%r349, 0, %r329, %p30;
	add.s32 	%r335, %r330, %r349;
	mov.b32 	%r336, 16;
	// begin inline asm
	shfl.sync.down.b32 %r334, %r335, %r336, %r337, %r338;
	// end inline asm
	add.s32 	%r350, %r313, 16;
	setp.gt.s32 	%p31, %r350, %r337;
	selp.b32 	%r351, 0, %r334, %p31;
	add.s32 	%r751, %r335, %r351;
	setp.ne.s32 	%p32, %r313, 0;
	@%p32 bra 	$L__BB10_53;
	shr.u32 	%r352, %r82, 3;
	and.b32  	%r353, %r352, 124;
	mov.u32 	%r354, _ZZN3cub18CUB_300001_SM_10006detail6reduce18DeviceReduceKernelINS2_10policy_hubIijN4cuda3std3__44plusIiEEE10Policy1000EPijS9_iNS7_10__identityEEEvT0_PT3_T1_NS0_13GridEvenShareISH_EET2_T4_E12temp_storage;
	add.s32 	%r355, %r354, %r353;
	st.shared.u32 	[%r355+8], %r751;
$L__BB10_53:
	bar.sync 	0;
	setp.ne.s32 	%p33, %r82, 0;
	@%p33 bra 	$L__BB10_71;
	setp.gt.u32 	%p34, %r81, 32;
	ld.shared.u32 	%r356, [_ZZN3cub18CUB_300001_SM_10006detail6reduce18DeviceReduceKernelINS2_10policy_hubIijN4cuda3std3__44plusIiEEE10Policy1000EPijS9_iNS7_10__identityEEEvT0_PT3_T1_NS0_13GridEvenShareISH_EET2_T4_E12temp_storage+12];
	selp.b32 	%r357, %r356, 0, %p34;
	add.s32 	%r358, %r357, %r751;
	setp.gt.u32 	%p35, %r81, 64;
	ld.shared.u32 	%r359, [_ZZN3cub18CUB_300001_SM_10006detail6reduce18DeviceReduceKernelINS2_10policy_hubIijN4cuda3std3__44plusIiEEE10Policy1000EPijS9_iNS7_10__identityEEEvT0_PT3_T1_NS0_13GridEvenShareISH_EET2_T4_E12temp_storage+16];
	selp.b32 	%r360, %r359, 0, %p35;
	add.s32 	%r361, %r358, %r360;
	setp.gt.u32 	%p36, %r81, 96;
	ld.shared.u32 	%r362, [_ZZN3cub18CUB_300001_SM_10006detail6reduce18DeviceReduceKernelINS2_10policy_hubIijN4cuda3std3__44plusIiEEE10Policy1000EPijS9_iNS7_10__identityEEEvT0_PT3_T1_NS0_13GridEvenShareISH_EET2_T4_E12temp_storage+20];
	selp.b32 	%r363, %r362, 0, %p36;
	add.s32 	%r364, %r361, %r363;
	setp.gt.u32 	%p37, %r81, 128;
	ld.shared.u32 	%r365, [_ZZN3cub18CUB_300001_SM_10006detail6reduce18DeviceReduceKernelINS2_10policy_hubIijN4cuda3std3__44plusIiEEE10Policy1000EPijS9_iNS7_10__identityEEEvT0_PT3_T1_NS0_13GridEvenShareISH_EET2_T4_E12temp_storage+24];
	selp.b32 	%r366, %r365, 0, %p37;
	add.s32 	%r367, %r364, %r366;
	setp.gt.u32 	%p38, %r81, 160;
	ld.shared.u32 	%r368, [_ZZN3cub18CUB_300001_SM_10006detail6reduce18DeviceReduceKernelINS2_10policy_hubIijN4cuda3std3__44plusIiEEE10Policy1000EPijS9_iNS7_10__identityEEEvT0_PT3_T1_NS0_13GridEvenShareISH_EET2_T4_E12temp_storage+28];
	selp.b32 	%r369, %r368, 0, %p38;
	add.s32 	%r370, %r367, %r369;
	setp.gt.u32 	%p39, %r81, 192;
	ld.shared.u32 	%r371, [_ZZN3cub18CUB_300001_SM_10006detail6reduce18DeviceReduceKernelINS2_10policy_hubIijN4cuda3std3__44plusIiEEE10Policy1000EPijS9_iNS7_10__identityEEEvT0_PT3_T1_NS0_13GridEvenShareISH_EET2_T4_E12temp_storage+32];
	selp.b32 	%r372, %r371, 0, %p39;
	add.s32 	%r373, %r370, %r372;
	setp.gt.u32 	%p40, %r81, 224;
	ld.shared.u32 	%r374, [_ZZN3cub18CUB_300001_SM_10006detail6reduce18DeviceReduceKernelINS2_10policy_hubIijN4cuda3std3__44plusIiEEE10Policy1000EPijS9_iNS7_10__identityEEEvT0_PT3_T1_NS0_13GridEvenShareISH_EET2_T4_E12temp_storage+36];
	selp.b32 	%r375, %r374, 0, %p40;
	add.s32 	%r751, %r373, %r375;
	bra.uni 	$L__BB10_71;
$L__BB10_55:
	mov.u32 	%r114, %tid.x;
	add.s32 	%r172, %r114, %r5;
	mul.wide.u32 	%rd20, %r172, 4;
	add.s64 	%rd4, %rd1, %rd20;
	// begin inline asm
	ld.global.nc.u32 %r156, [%rd4];
	// end inline asm
	add.s64 	%rd5, %rd4, 1024;
	// begin inline asm
	ld.global.nc.u32 %r157, [%rd5];
	// end inline asm
	add.s64 	%rd6, %rd4, 2048;
	// begin inline asm
	ld.global.nc.u32 %r158, [%rd6];
	// end inline asm
	add.s64 	%rd7, %rd4, 3072;
	// begin inline asm
	ld.global.nc.u32 %r159, [%rd7];
	// end inline asm
	add.s64 	%rd8, %rd4, 4096;
	// begin inline asm
	ld.global.nc.u32 %r160, [%rd8];
	// end inline asm
	add.s64 	%rd9, %rd4, 5120;
	// begin inline asm
	ld.global.nc.u32 %r161, [%rd9];
	// end inline asm
	add.s64 	%rd10, %rd4, 6144;
	// begin inline asm
	ld.global.nc.u32 %r162, [%rd10];
	// end inline asm
	add.s64 	%rd11, %rd4, 7168;
	// begin inline asm
	ld.global.nc.u32 %r163, [%rd11];
	// end inline asm
	add.s64 	%rd12, %rd4, 8192;
	// begin inline asm
	ld.global.nc.u32 %r164, [%rd12];
	// end inline asm
	add.s64 	%rd13, %rd4, 9216;
	// begin inline asm
	ld.global.nc.u32 %r165, [%rd13];
	// end inline asm
	add.s64 	%rd14, %rd4, 10240;
	// begin inline asm
	ld.global.nc.u32 %r166, [%rd14];
	// end inline asm
	add.s64 	%rd15, %rd4, 11264;
	// begin inline asm
	ld.global.nc.u32 %r167, [%rd15];
	// end inline asm
	add.s64 	%rd16, %rd4, 12288;
	// begin inline asm
	ld.global.nc.u32 %r168, [%rd16];
	// end inline asm
	add.s64 	%rd17, %rd4, 13312;
	// begin inline asm
	ld.global.nc.u32 %r169, [%rd17];
	// end inline asm
	add.s64 	%rd18, %rd4, 14336;
	// begin inline asm
	ld.global.nc.u32 %r170, [%rd18];
	// end inline asm
	add.s64 	%rd19, %rd4, 15360;
	// begin inline asm
	ld.global.nc.u32 %r171, [%rd19];
	// end inline asm
	add.s32 	%r173, %r157, %r156;
	add.s32 	%r174, %r158, %r173;
	add.s32 	%r175, %r159, %r174;
	add.s32 	%r176, %r160, %r175;
	add.s32 	%r177, %r161, %r176;
	add.s32 	%r178, %r162, %r177;
	add.s32 	%r179, %r163, %r178;
	add.s32 	%r180, %r164, %r179;
	add.s32 	%r181, %r165, %r180;
	add.s32 	%r182, %r166, %r181;
	add.s32 	%r183, %r167, %r182;
	add.s32 	%r184, %r168, %r183;
	add.s32 	%r185, %r169, %r184;
	add.s32 	%r186, %r170, %r185;
	add.s32 	%r750, %r171, %r186;
	setp.lt.u32 	%p3, %r81, %r4;
	@%p3 bra 	$L__BB10_67;
	add.s32 	%r116, %r4, %r5;
	add.s32 	%r736, %r116, 256;
	add.s32 	%r735, %r116, %r114;
	mov.b32 	%r737, 0;
$L__BB10_57:
	add.s32 	%r5, %r5, %r4;
	add.s32 	%r188, %r1, -4096;
	setp.gt.u32 	%p4, %r5, %r188;
	@%p4 bra 	$L__BB10_59;
	add.s32 	%r205, %r114, %r5;
	mul.wide.u32 	%rd37, %r205, 4;
	add.s64 	%rd21, %rd1, %rd37;
	// begin inline asm
	ld.global.nc.u32 %r189, [%rd21];
	// end inline asm
	add.s64 	%rd22, %rd21, 1024;
	// begin inline asm
	ld.global.nc.u32 %r190, [%rd22];
	// end inline asm
	add.s64 	%rd23, %rd21, 2048;
	// begin inline asm
	ld.global.nc.u32 %r191, [%rd23];
	// end inline asm
	add.s64 	%rd24, %rd21, 3072;
	// begin inline asm
	ld.global.nc.u32 %r192, [%rd24];
	// end inline asm
	add.s64 	%rd25, %rd21, 4096;
	// begin inline asm
	ld.global.nc.u32 %r193, [%rd25];
	// end inline asm
	add.s64 	%rd26, %rd21, 5120;
	// begin inline asm
	ld.global.nc.u32 %r194, [%rd26];
	// end inline asm
	add.s64 	%rd27, %rd21, 6144;
	// begin inline asm
	ld.global.nc.u32 %r195, [%rd27];
	// end inline asm
	add.s64 	%rd28, %rd21, 7168;
	// begin inline asm
	ld.global.nc.u32 %r196, [%rd28];
	// end inline asm
	add.s64 	%rd29, %rd21, 8192;
	// begin inline asm
	ld.global.nc.u32 %r197, [%rd29];
	// end inline asm
	add.s64 	%rd30, %rd21, 9216;
	// begin inline asm
	ld.global.nc.u32 %r198, [%rd30];
	// end inline asm
	add.s64 	%rd31, %rd21, 10240;
	// begin inline asm
	ld.global.nc.u32 %r199, [%rd31];
	// end inline asm
	add.s64 	%rd32, %rd21, 11264;
	// begin inline asm
	ld.global.nc.u32 %r200, [%rd32];
	// end inline asm
	add.s64 	%rd33, %rd21, 12288;
	// begin inline asm
	ld.global.nc.u32 %r201, [%rd33];
	// end inline asm
	add.s64 	%rd34, %rd21, 13312;
	// begin inline asm
	ld.global.nc.u32 %r202, [%rd34];
	// end inline asm
	add.s64 	%rd35, %rd21, 14336;
	// begin inline asm
	ld.global.nc.u32 %r203, [%rd35];
	// end inline asm
	add.s64 	%rd36, %rd21, 15360;
	// begin inline asm
	ld.global.nc.u32 %r204, [%rd36];
	// end inline asm
	add.s32 	%r206, %r189, %r750;
	add.s32 	%r207, %r190, %r206;
	add.s32 	%r208, %r191, %r207;
	add.s32 	%r209, %r192, %r208;
	add.s32 	%r210, %r193, %r209;
	add.s32 	%r211, %r194, %r210;
	add.s32 	%r212, %r195, %r211;
	add.s32 	%r213, %r196, %r212;
	add.s32 	%r214, %r197, %r213;
	add.s32 	%r215, %r198, %r214;
	add.s32 	%r216, %r199, %r215;
	add.s32 	%r217, %r200, %r216;
	add.s32 	%r218, %r201, %r217;
	add.s32 	%r219, %r202, %r218;
	add.s32 	%r220, %r203, %r219;
	add.s32 	%r750, %r204, %r220;
	sub.s32 	%r221, %r1, %r5;
	setp.lt.u32 	%p5, %r221, %r4;
	add.s32 	%r737, %r737, 1;
	add.s32 	%r736, %r736, %r4;
	add.s32 	%r735, %r735, %r4;
	@%p5 bra 	$L__BB10_67;
	bra.uni 	$L__BB10_57;
$L__BB10_59:
	setp.le.u32 	%p6, %r1, %r5;
	@%p6 bra 	$L__BB10_67;
	sub.s32 	%r129, %r1, %r5;
	setp.ge.s32 	%p7, %r114, %r129;
	@%p7 bra 	$L__BB10_67;
	not.b32 	%r223, %r114;
	add.s32 	%r224, %r1, %r223;
	sub.s32 	%r225, %r224, %r116;
	mul.lo.s32 	%r226, %r2, %r737;
	shl.b32 	%r227, %r226, 12;
	sub.s32 	%r130, %r225, %r227;
	shr.u32 	%r228, %r224, 8;
	add.s32 	%r131, %r228, 1;
	and.b32  	%r229, %r224, 768;
	setp.eq.s32 	%p8, %r229, 768;
	mov.u32 	%r744, %r114;
	@%p8 bra 	$L__BB10_64;
	and.b32  	%r230, %r131, 3;
	neg.s32 	%r740, %r230;
	mov.u32 	%r744, %r114;
$L__BB10_63:
	.pragma "nounroll";
	mul.wide.u32 	%rd39, %r735, 4;
	add.s64 	%rd38, %rd1, %rd39;
	// begin inline asm
	ld.global.nc.u32 %r231, [%rd38];
	// end inline asm
	add.s32 	%r750, %r231, %r750;
	add.s32 	%r744, %r744, 256;
	add.s32 	%r735, %r735, 256;
	add.s32 	%r740, %r740, 1;
	setp.ne.s32 	%p9, %r740, 0;
	@%p9 bra 	$L__BB10_63;
$L__BB10_64:
	setp.lt.u32 	%p10, %r130, 768;
	@%p10 bra 	$L__BB10_67;
	add.s32 	%r748, %r744, 512;
	add.s32 	%r747, %r744, %r736;
$L__BB10_66:
	add.s32 	%r236, %r747, -256;
	mul.wide.u32 	%rd44, %r236, 4;
	add.s64 	%rd40, %rd1, %rd44;
	// begin inline asm
	ld.global.nc.u32 %r232, [%rd40];
	// end inline asm
	add.s32 	%r237, %r232, %r750;
	mul.wide.u32 	%rd45, %r747, 4;
	add.s64 	%rd41, %rd1, %rd45;
	// begin inline asm
	ld.global.nc.u32 %r233, [%rd41];
	// end inline asm
	add.s32 	%r238, %r233, %r237;
	add.s32 	%r239, %r747, 256;
	mul.wide.u32 	%rd46, %r239, 4;
	add.s64 	%rd42, %rd1, %rd46;
	// begin inline asm
	ld.global.nc.u32 %r234, [%rd42];
	// end inline asm
	add.s32 	%r240, %r234, %r238;
	add.s32 	%r241, %r747, 512;
	mul.wide.u32 	%rd47, %r241, 4;
	add.s64 	%rd43, %rd1, %rd47;
	// begin inline asm
	ld.global.nc.u32 %r235, [%rd43];
	// end inline asm
	add.s32 	%r750, %r235, %r240;
	add.s32 	%r150, %r748, 1024;
	add.s32 	%r242, %r748, 512;
	add.s32 	%r747, %r747, 1024;
	setp.lt.s32 	%p11, %r242, %r129;
	mov.u32 	%r748, %r150;
	@%p11 bra 	$L__BB10_66;
$L__BB10_67:
	// begin inline asm
	mov.u32 %r243, %laneid;
	// end inline asm
	mov.b32 	%r246, 1;
	mov.b32 	%r267, 31;
	mov.b32 	%r268, -1;
	// begin inline asm
	shfl.sync.down.b32 %r244, %r750, %r246, %r267, %r268;
	// end inline asm
	setp.gt.s32 	%p12, %r243, 30;
	selp.b32 	%r269, 0, %r244, %p12;
	add.s32 	%r250, %r269, %r750;
	mov.b32 	%r251, 2;
	// begin inline asm
	shfl.sync.down.b32 %r249, %r250, %r251, %r267, %r268;
	// end inline asm
	setp.gt.s32 	%p13, %r243, 29;
	selp.b32 	%r270, 0, %r249, %p13;
	add.s32 	%r255, %r250, %r270;
	mov.b32 	%r256, 4;
	// begin inline asm
	shfl.sync.down.b32 %r254, %r255, %r256, %r267, %r268;
	// end inline asm
	setp.gt.s32 	%p14, %r243, 27;
	selp.b32 	%r271, 0, %r254, %p14;
	add.s32 	%r260, %r255, %r271;
	mov.b32 	%r261, 8;
	// begin inline asm
	shfl.sync.down.b32 %r259, %r260, %r261, %r267, %r268;
	// end inline asm
	setp.gt.s32 	%p15, %r243, 23;
	selp.b32 	%r272, 0, %r259, %p15;
	add.s32 	%r265, %r260, %r272;
	mov.b32 	%r266, 16;
	// begin inline asm
	shfl.sync.down.b32 %r264, %r265, %r266, %r267, %r268;
	// end inline asm
	setp.gt.s32 	%p16, %r243, 15;
	selp.b32 	%r273, 0, %r264, %p16;
	add.s32 	%r751, %r265, %r273;
	setp.ne.s32 	%p17, %r243, 0;
	@%p17 bra 	$L__BB10_69;
	shr.u32 	%r274, %r114, 3;
	and.b32  	%r275, %r274, 124;
	mov.u32 	%r276, _ZZN3cub18CUB_300001_SM_10006detail6reduce18DeviceReduceKernelINS2_10policy_hubIijN4cuda3std3__44plusIiEEE10Policy1000EPijS9_iNS7_10__identityEEEvT0_PT3_T1_NS0_13GridEvenShareISH_EET2_T4_E12temp_storage;
	add.s32 	%r277, %r276, %r275;
	st.shared.u32 	[%r277+8], %r751;
$L__BB10_69:
	bar.sync 	0;
	setp.ne.s32 	%p18, %r114, 0;
	@%p18 bra 	$L__BB10_71;
	ld.shared.u32 	%r278, [_ZZN3cub18CUB_300001_SM_10006detail6reduce18DeviceReduceKernelINS2_10policy_hubIijN4cuda3std3__44plusIiEEE10Policy1000EPijS9_iNS7_10__identityEEEvT0_PT3_T1_NS0_13GridEvenShareISH_EET2_T4_E12temp_storage+12];
	add.s32 	%r279, %r278, %r751;
	ld.shared.u32 	%r280, [_ZZN3cub18CUB_300001_SM_10006detail6reduce18DeviceReduceKernelINS2_10policy_hubIijN4cuda3std3__44plusIiEEE10Policy1000EPijS9_iNS7_10__identityEEEvT0_PT3_T1_NS0_13GridEvenShareISH_EET2_T4_E12temp_storage+16];
	add.s32 	%r281, %r279, %r280;
	ld.shared.u32 	%r282, [_ZZN3cub18CUB_300001_SM_10006detail6reduce18DeviceReduceKernelINS2_10policy_hubIijN4cuda3std3__44plusIiEEE10Policy1000EPijS9_iNS7_10__identityEEEvT0_PT3_T1_NS0_13GridEvenShareISH_EET2_T4_E12temp_storage+20];
	add.s32 	%r283, %r281, %r282;
	ld.shared.u32 	%r284, [_ZZN3cub18CUB_300001_SM_10006detail6reduce18DeviceReduceKernelINS2_10policy_hubIijN4cuda3std3__44plusIiEEE10Policy1000EPijS9_iNS7_10__identityEEEvT0_PT3_T1_NS0_13GridEvenShareISH_EET2_T4_E12temp_storage+24];
	add.s32 	%r285, %r283, %r284;
	ld.shared.u32 	%r286, [_ZZN3cub18CUB_300001_SM_10006detail6reduce18DeviceReduceKernelINS2_10policy_hubIijN4cuda3std3__44plusIiEEE10Policy1000EPijS9_iNS7_10__identityEEEvT0_PT3_T1_NS0_13GridEvenShareISH_EET2_T4_E12temp_storage+28];
	add.s32 	%r287, %r285, %r286;
	ld.shared.u32 	%r288, [_ZZN3cub18CUB_300001_SM_10006detail6reduce18DeviceReduceKernelINS2_10policy_hubIijN4cuda3std3__44plusIiEEE10Policy1000EPijS9_iNS7_10__identityEEEvT0_PT3_T1_NS0_13GridEvenShareISH_EET2_T4_E12temp_storage+32];
	add.s32 	%r289, %r287, %r288;
	ld.shared.u32 	%r290, [_ZZN3cub18CUB_300001_SM_10006detail6reduce18DeviceReduceKernelINS2_10policy_hubIijN4cuda3std3__44plusIiEEE10Policy1000EPijS9_iNS7_10__identityEEEvT0_PT3_T1_NS0_13GridEvenShareISH_EET2_T4_E12temp_storage+36];
	add.s32 	%r751, %r289, %r290;
$L__BB10_71:
	mov.u32 	%r692, %tid.x;
	setp.ne.s32 	%p94, %r692, 0;
	@%p94 bra 	$L__BB10_73;
	ld.param.u64 	%rd111, [_ZN3cub18CUB_300001_SM_10006detail6reduce18DeviceReduceKernelINS2_10policy_hubIijN4cuda3std3__44plusIiEEE10Policy1000EPijS9_iNS7_10__identityEEEvT0_PT3_T1_NS0_13GridEvenShareISH_EET2_T4__param_1];
	cvta.to.global.u64 	%rd108, %rd111;
	mul.wide.u32 	%rd109, %r3, 4;
	add.s64 	%rd110, %rd108, %rd109;
	st.global.u32 	[%rd110], %r751;
$L__BB10_73:
	ret;

}
	// .globl	_ZN3cub18CUB_300001_SM_10006detail6reduce28DeviceReduceSingleTileKernelINS2_10policy_hubIijN4cuda3std3__44plusIiEEE10Policy1000EPiSC_iS9_iiNS7_10__identityEEEvT0_T1_T2_T3_T4_T6_
.visible .entry _ZN3cub18CUB_300001_SM_10006detail6reduce28DeviceReduceSingleTileKernelINS2_10policy_hubIijN4cuda3std3__44plusIiEEE10Policy1000EPiSC_iS9_iiNS7_10__identityEEEvT0_T1_T2_T3_T4_T6_(
	.param .u64 .ptr .align 1 _ZN3cub18CUB_300001_SM_10006detail6reduce28DeviceReduceSingleTileKernelINS2_10policy_hubIijN4cuda3std3__44plusIiEEE10Policy1000EPiSC_iS9_iiNS7_10__identityEEEvT0_T1_T2_T3_T4_T6__param_0,
	.param .u64 .ptr .align 1 _ZN3cub18CUB_300001_SM_10006detail6reduce28DeviceReduceSingleTileKernelINS2_10policy_hubIijN4cuda3std3__44plusIiEEE10Policy1000EPiSC_iS9_iiNS7_10__identityEEEvT0_T1_T2_T3_T4_T6__param_1,
	.param .u32 _ZN3cub18CUB_300001_SM_10006detail6reduce28DeviceReduceSingleTileKernelINS2_10policy_hubIijN4cuda3std3__44plusIiEEE10Policy1000EPiSC_iS9_iiNS7_10__identityEEEvT0_T1_T2_T3_T4_T6__param_2,
	.param .align 1 .b8 _ZN3cub18CUB_300001_SM_10006detail6reduce28DeviceReduceSingleTileKernelINS2_10policy_hubIijN4cuda3std3__44plusIiEEE10Policy1000EPiSC_iS9_iiNS7_10__identityEEEvT0_T1_T2_T3_T4_T6__param_3[1],
	.param .u32 _ZN3cub18CUB_300001_SM_10006detail6reduce28DeviceReduceSingleTileKernelINS2_10policy_hubIijN4cuda3std3__44plusIiEEE10Policy1000EPiSC_iS9_iiNS7_10__identityEEEvT0_T1_T2_T3_T4_T6__param_4,
	.param .align 1 .b8 _ZN3cub18CUB_300001_SM_10006detail6reduce28DeviceReduceSingleTileKernelINS2_10policy_hubIijN4cuda3std3__44plusIiEEE10Policy1000EPiSC_iS9_iiNS7_10__identityEEEvT0_T1_T2_T3_T4_T6__param_5[1]
)
.maxntid 256
.minnctapersm 1
{
	.reg .pred 	%p<97>;
	.reg .b32 	%r<687>;
	.reg .b64 	%rd<125>;
	// demoted variable
	.shared .align 4 .b8 _ZZN3cub18CUB_300001_SM_10006detail6reduce28DeviceReduceSingleTileKernelINS2_10policy_hubIijN4cuda3std3__44plusIiEEE10Policy1000EPiSC_iS9_iiNS7_10__identityEEEvT0_T1_T2_T3_T4_T6_E12temp_storage[44];
	ld.param.u64 	%rd16, [_ZN3cub18CUB_300001_SM_10006detail6reduce28DeviceReduceSingleTileKernelINS2_10policy_hubIijN4cuda3std3__44plusIiEEE10Policy1000EPiSC_iS9_iiNS7_10__identityEEEvT0_T1_T2_T3_T4_T6__param_0];
	ld.param.u64 	%rd17, [_ZN3cub18CUB_300001_SM_10006detail6reduce28DeviceReduceSingleTileKernelINS2_10policy_hubIijN4cuda3std3__44plusIiEEE10Policy1000EPiSC_iS9_iiNS7_10__identityEEEvT0_T1_T2_T3_T4_T6__param_1];
	ld.param.u32 	%r120, [_ZN3cub18CUB_300001_SM_10006detail6reduce28DeviceReduceSingleTileKernelINS2_10policy_hubIijN4cuda3std3__44plusIiEEE10Policy1000EPiSC_iS9_iiNS7_10__identityEEEvT0_T1_T2_T3_T4_T6__param_2];
	ld.param.u32 	%r121, [_ZN3cub18CUB_300001_SM_10006detail6reduce28DeviceReduceSingleTileKernelINS2_10policy_hubIijN4cuda3std3__44plusIiEEE10Policy1000EPiSC_iS9_iiNS7_10__identityEEEvT0_T1_T2_T3_T4_T6__param_4];
	cvta.to.global.u64 	%rd1, %rd17;
	setp.ne.s32 	%p1, %r120, 0;
	@%p1 bra 	$L__BB11_3;
	mov.u32 	%r633, %tid.x;
	setp.ne.s32 	%p96, %r633, 0;
	@%p96 bra 	$L__BB11_74;
	st.global.u32 	[%rd1], %r121;
	bra.uni 	$L__BB11_74;
$L__BB11_3:
	and.b64  	%rd18, %rd16, 15;
	setp.ne.s64 	%p2, %rd18, 0;
	@%p2 bra 	$L__BB11_38;
	setp.gt.s32 	%p49, %r120, 4095;
	@%p49 bra 	$L__BB11_22;
	mov.u32 	%r1, %tid.x;
	setp.ge.s32 	%p66, %r1, %r120;
	mov.b32 	%r644, 0;
	mov.u32 	%r639, %r1;
	@%p66 bra 	$L__BB11_7;
	mul.wide.u32 	%rd113, %r1, 4;
	add.s64 	%rd112, %rd16, %rd113;
	// begin inline asm
	ld.global.nc.u32 %r644, [%rd112];
	// end inline asm
	add.s32 	%r639, %r1, 256;
$L__BB11_7:
	setp.ge.s32 	%p67, %r639, %r120;
	@%p67 bra 	$L__BB11_13;
	not.b32 	%r507, %r639;
	add.s32 	%r6, %r120, %r507;
	and.b32  	%r508, %r6, 768;
	setp.eq.s32 	%p68, %r508, 768;
	@%p68 bra 	$L__BB11_11;
	mul.wide.u32 	%rd114, %r639, 4;
	add.s64 	%rd121, %rd16, %rd114;
	shr.u32 	%r509, %r6, 8;
	add.s32 	%r510, %r509, 1;
	and.b32  	%r511, %r510, 3;
	neg.s32 	%r636, %r511;
$L__BB11_10:
	.pragma "nounroll";
	// begin inline asm
	ld.global.nc.u32 %r512, [%rd121];
	// end inline asm
	add.s32 	%r644, %r512, %r644;
	add.s32 	%r639, %r639, 256;
	add.s64 	%rd121, %rd121, 1024;
	add.s32 	%r636, %r636, 1;
	setp.ne.s32 	%p69, %r636, 0;
	@%p69 bra 	$L__BB11_10;
$L__BB11_11:
	setp.lt.u32 	%p70, %r6, 768;
	@%p70 bra 	$L__BB11_13;
$L__BB11_12:
	mul.wide.s32 	%rd120, %r639, 4;
	add.s64 	%rd116, %rd16, %rd120;
	// begin inline asm
	ld.global.nc.u32 %r513, [%rd116];
	// end inline asm
	add.s32 	%r517, %r513, %r644;
	add.s64 	%rd117, %rd116, 1024;
	// begin inline asm
	ld.global.nc.u32 %r514, [%rd117];
	// end inline asm
	add.s32 	%r518, %r514, %r517;
	add.s64 	%rd118, %rd116, 2048;
	// begin inline asm
	ld.global.nc.u32 %r515, [%rd118];
	// end inline asm
	add.s32 	%r519, %r515, %r518;
	add.s64 	%rd119, %rd116, 3072;
	// begin inline asm
	ld.global.nc.u32 %r516, [%rd119];
	// end inline asm
	add.s32 	%r644, %r516, %r519;
	add.s32 	%r639, %r639, 1024;
	setp.lt.s32 	%p71, %r639, %r120;
	@%p71 bra 	$L__BB11_12;
$L__BB11_13:
	setp.lt.s32 	%p72, %r120, 256;
	@%p72 bra 	$L__BB11_18;
	// begin inline asm
	mov.u32 %r583, %laneid;
	// end inline asm
	mov.b32 	%r586, 1;
	mov.b32 	%r607, 31;
	mov.b32 	%r608, -1;
	// begin inline asm
	shfl.sync.down.b32 %r584, %r644, %r586, %r607, %r608;
	// end inline asm
	setp.gt.s32 	%p88, %r583, 30;
	selp.b32 	%r609, 0, %r584, %p88;
	add.s32 	%r590, %r609, %r644;
	mov.b32 	%r591, 2;
	// begin inline asm
	shfl.sync.down.b32 %r589, %r590, %r591, %r607, %r608;
	// end inline asm
	setp.gt.s32 	%p89, %r583, 29;
	selp.b32 	%r610, 0, %r589, %p89;
	add.s32 	%r595, %r590, %r610;
	mov.b32 	%r596, 4;
	// begin inline asm
	shfl.sync.down.b32 %r594, %r595, %r596, %r607, %r608;
	// end inline asm
	setp.gt.s32 	%p90, %r583, 27;
	selp.b32 	%r611, 0, %r594, %p90;
	add.s32 	%r600, %r595, %r611;
	mov.b32 	%r601, 8;
	// begin inline asm
	shfl.sync.down.b32 %r599, %r600, %r601, %r607, %r608;
	// end inline asm
	setp.gt.s32 	%p91, %r583, 23;
	selp.b32 	%r612, 0, %r599, %p91;
	add.s32 	%r605, %r600, %r612;
	mov.b32 	%r606, 16;
	// begin inline asm
	shfl.sync.down.b32 %r604, %r605, %r606, %r607, %r608;
	// end inline asm
	setp.gt.s32 	%p92, %r583, 15;
	selp.b32 	%r613, 0, %r604, %p92;
	add.s32 	%r686, %r605, %r613;
	setp.ne.s32 	%p93, %r583, 0;
	@%p93 bra 	$L__BB11_16;
	shr.u32 	%r614, %r1, 3;
	and.b32  	%r615, %r614, 124;
	mov.u32 	%r616, _ZZN3cub18CUB_300001_SM_10006detail6reduce28DeviceReduceSingleTileKernelINS2_10policy_hubIijN4cuda3std3__44plusIiEEE10Policy1000EPiSC_iS9_iiNS7_10__identityEEEvT0_T1_T2_T3_T4_T6_E12temp_storage;
	add.s32 	%r617, %r616, %r615;
	st.shared.u32 	[%r617+8], %r686;
$L__BB11_16:
	bar.sync 	0;
	setp.ne.s32 	%p94, %r1, 0;
	@%p94 bra 	$L__BB11_72;
	ld.shared.u32 	%r618, [_ZZN3cub18CUB_300001_SM_10006detail6reduce28DeviceReduceSingleTileKernelINS2_10policy_hubIijN4cuda3std3__44plusIiEEE10Policy1000EPiSC_iS9_iiNS7_10__identityEEEvT0_T1_T2_T3_T4_T6_E12temp_storage+12];
	add.s32 	%r619, %r618, %r686;
	ld.shared.u32 	%r620, [_ZZN3cub18CUB_300001_SM_10006detail6reduce28DeviceReduceSingleTileKernelINS2_10policy_hubIijN4cuda3std3__44plusIiEEE10Policy1000EPiSC_iS9_iiNS7_10__identityEEEvT0_T1_T2_T3_T4_T6_E12temp_storage+16];
	add.s32 	%r621, %r619, %r620;
	ld.shared.u32 	%r622, [_ZZN3cub18CUB_300001_SM_10006detail6reduce28DeviceReduceSingleTileKernelINS2_10policy_hubIijN4cuda3std3__44plusIiEEE10Policy1000EPiSC_iS9_iiNS7_10__identityEEEvT0_T1_T2_T3_T4_T6_E12temp_storage+20];
	add.s32 	%r623, %r621, %r622;
	ld.shared.u32 	%r624, [_ZZN3cub18CUB_300001_SM_10006detail6reduce28DeviceReduceSingleTileKernelINS2_10policy_hubIijN4cuda3std3__44plusIiEEE10Policy1000EPiSC_iS9_iiNS7_10__identityEEEvT0_T1_T2_T3_T4_T6_E12temp_storage+24];
	add.s32 	%r625, %r623, %r624;
	ld.shared.u32 	%r626, [_ZZN3cub18CUB_300001_SM_10006detail6reduce28DeviceReduceSingleTileKernelINS2_10policy_hubIijN4cuda3std3__44plusIiEEE10Policy1000EPiSC_iS9_iiNS7_10__identityEEEvT0_T1_T2_T3_T4_T6_E12temp_storage+28];
	add.s32 	%r627, %r625, %r626;
	ld.shared.u32 	%r628, [_ZZN3cub18CUB_300001_SM_10006detail6reduce28DeviceReduceSingleTileKernelINS2_10policy_hubIijN4cuda3std3__44plusIiEEE10Policy1000EPiSC_iS9_iiNS7_10__identityEEEvT0_T1_T2_T3_T4_T6_E12temp_storage+32];
	add.s32 	%r629, %r627, %r628;
	ld.shared.u32 	%r630, [_ZZN3cub18CUB_300001_SM_10006detail6reduce28DeviceReduceSingleTileKernelINS2_10policy_hubIijN4cuda3std3__44plusIiEEE10Policy1000EPiSC_iS9_iiNS7_10__identityEEEvT0_T1_T2_T3_T4_T6_E12temp_storage+36];
	add.s32 	%r686, %r629, %r630;
	bra.uni 	$L__BB11_72;
$L__BB11_18:
	// begin inline asm
	mov.u32 %r520, %laneid;
	// end inline asm
	and.b32  	%r546, %r1, 992;
	add.s32 	%r547, %r546, 32;
	setp.gt.s32 	%p73, %r547, %r120;
	not.b32 	%r548, %r546;
	add.s32 	%r549, %r120, %r548;
	selp.b32 	%r544, %r549, 31, %p73;
	mov.b32 	%r523, 1;
	mov.b32 	%r545, -1;
	// begin inline asm
	shfl.sync.down.b32 %r521, %r644, %r523, %r544, %r545;
	// end inline asm
	setp.lt.s32 	%p74, %r520, %r544;
	selp.b32 	%r550, %r521, 0, %p74;
	add.s32 	%r527, %r550, %r644;
	mov.b32 	%r528, 2;
	// begin inline asm
	shfl.sync.down.b32 %r526, %r527, %r528, %r544, %r545;
	// end inline asm
	add.s32 	%r551, %r520, 2;
	setp.gt.s32 	%p75, %r551, %r544;
	selp.b32 	%r552, 0, %r526, %p75;
	add.s32 	%r532, %r527, %r552;
	mov.b32 	%r533, 4;
	// begin inline asm
	shfl.sync.down.b32 %r531, %r532, %r533, %r544, %r545;
	// end inline asm
	add.s32 	%r553, %r520, 4;
	setp.gt.s32 	%p76, %r553, %r544;
	selp.b32 	%r554, 0, %r531, %p76;
	add.s32 	%r537, %r532, %r554;
	mov.b32 	%r538, 8;
	// begin inline asm
	shfl.sync.down.b32 %r536, %r537, %r538, %r544, %r545;
	// end inline asm
	add.s32 	%r555, %r520, 8;
	setp.gt.s32 	%p77, %r555, %r544;
	selp.b32 	%r556, 0, %r536, %p77;
	add.s32 	%r542, %r537, %r556;
	mov.b32 	%r543, 16;
	// begin inline asm
	shfl.sync.down.b32 %r541, %r542, %r543, %r544, %r545;
	// end inline asm
	add.s32 	%r557, %r520, 16;
	setp.gt.s32 	%p78, %r557, %r544;
	selp.b32 	%r558, 0, %r541, %p78;
	add.s32 	%r686, %r542, %r558;
	setp.ne.s32 	%p79, %r520, 0;
	@%p79 bra 	$L__BB11_20;
	shr.u32 	%r559, %r1, 3;
	and.b32  	%r560, %r559, 124;
	mov.u32 	%r561, _ZZN3cub18CUB_300001_SM_10006detail6reduce28DeviceReduceSingleTileKernelINS2_10policy_hubIijN4cuda3std3__44plusIiEEE10Policy1000EPiSC_iS9_iiNS7_10__identityEEEvT0_T1_T2_T3_T4_T6_E12temp_storage;
	add.s32 	%r562, %r561, %r560;
	st.shared.u32 	[%r562+8], %r686;
$L__BB11_20:
	bar.sync 	0;
	setp.ne.s32 	%p80, %r1, 0;
	@%p80 bra 	$L__BB11_72;
	setp.gt.s32 	%p81, %r120, 32;
	ld.shared.u32 	%r563, [_ZZN3cub18CUB_300001_SM_10006detail6reduce28DeviceReduceSingleTileKernelINS2_10policy_hubIijN4cuda3std3__44plusIiEEE10Policy1000EPiSC_iS9_iiNS7_10__identityEEEvT0_T1_T2_T3_T4_T6_E12temp_storage+12];
	selp.b32 	%r564, %r563, 0, %p81;
	add.s32 	%r565, %r564, %r686;
	setp.gt.s32 	%p82, %r120, 64;
	ld.shared.u32 	%r566, [_ZZN3cub18CUB_300001_SM_10006detail6reduce28DeviceReduceSingleTileKernelINS2_10policy_hubIijN4cuda3std3__44plusIiEEE10Policy1000EPiSC_iS9_iiNS7_10__identityEEEvT0_T1_T2_T3_T4_T6_E12temp_storage+16];
	selp.b32 	%r567, %r566, 0, %p82;
	add.s32 	%r568, %r565, %r567;
	setp.gt.s32 	%p83, %r120, 96;
	ld.shared.u32 	%r569, [_ZZN3cub18CUB_300001_SM_10006detail6reduce28DeviceReduceSingleTileKernelINS2_10policy_hubIijN4cuda3std3__44plusIiEEE10Policy1000EPiSC_iS9_iiNS7_10__identityEEEvT0_T1_T2_T3_T4_T6_E12temp_storage+20];
	selp.b32 	%r570, %r569, 0, %p83;
	add.s32 	%r571, %r568, %r570;
	setp.gt.s32 	%p84, %r120, 128;
	ld.shared.u32 	%r572, [_ZZN3cub18CUB_300001_SM_10006detail6reduce28DeviceReduceSingleTileKernelINS2_10policy_hubIijN4cuda3std3__44plusIiEEE10Policy1000EPiSC_iS9_iiNS7_10__identityEEEvT0_T1_T2_T3_T4_T6_E12temp_storage+24];
	selp.b32 	%r573, %r572, 0, %p84;
	add.s32 	%r574, %r571, %r573;
	setp.gt.s32 	%p85, %r120, 160;
	ld.shared.u32 	%r575, [_ZZN3cub18CUB_300001_SM_10006detail6reduce28DeviceReduceSingleTileKernelINS2_10policy_hubIijN4cuda3std3__44plusIiEEE10Policy1000EPiSC_iS9_iiNS7_10__identityEEEvT0_T1_T2_T3_T4_T6_E12temp_storage+28];
	selp.b32 	%r576, %r575, 0, %p85;
	add.s32 	%r577, %r574, %r576;
	setp.gt.s32 	%p86, %r120, 192;
	ld.shared.u32 	%r578, [_ZZN3cub18CUB_300001_SM_10006detail6reduce28DeviceReduceSingleTileKernelINS2_10policy_hubIijN4cuda3std3__44plusIiEEE10Policy1000EPiSC_iS9_iiNS7_10__identityEEEvT0_T1_T2_T3_T4_T6_E12temp_storage+32];
	selp.b32 	%r579, %r578, 0, %p86;
	add.s32 	%r580, %r577, %r579;
	setp.gt.s32 	%p87, %r120, 224;
	ld.shared.u32 	%r581, [_ZZN3cub18CUB_300001_SM_10006detail6reduce28DeviceReduceSingleTileKernelINS2_10policy_hubIijN4cuda3std3__44plusIiEEE10Policy1000EPiSC_iS9_iiNS7_10__identityEEEvT0_T1_T2_T3_T4_T6_E12temp_storage+36];
	selp.b32 	%r582, %r581, 0, %p87;
	add.s32 	%r686, %r580, %r582;
	bra.uni 	$L__BB11_72;
$L__BB11_22:
	mov.u32 	%r26, %tid.x;
	shl.b32 	%r377, %r26, 2;
	mul.wide.u32 	%rd86, %r377, 4;
	add.s64 	%rd76, %rd16, %rd86;
	// begin inline asm
	ld.global.nc.v2.u64 {%rd74, %rd75}, [%rd76];
	// end inline asm
	mov.b64 	{%r378, %r379}, %rd75;
	mov.b64 	{%r380, %r381}, %rd74;
	add.s64 	%rd79, %rd76, 4096;
	// begin inline asm
	ld.global.nc.v2.u64 {%rd77, %rd78}, [%rd79];
	// end inline asm
	mov.b64 	{%r382, %r383}, %rd78;
	mov.b64 	{%r384, %r385}, %rd77;
	add.s64 	%rd82, %rd76, 8192;
	// begin inline asm
	ld.global.nc.v2.u64 {%rd80, %rd81}, [%rd82];
	// end inline asm
	mov.b64 	{%r386, %r387}, %rd81;
	mov.b64 	{%r388, %r389}, %rd80;
	add.s64 	%rd85, %rd76, 12288;
	// begin inline asm
	ld.global.nc.v2.u64 {%rd83, %rd84}, [%rd85];
	// end inline asm
	mov.b64 	{%r390, %r391}, %rd84;
	mov.b64 	{%r392, %r393}, %rd83;
	add.s32 	%r394, %r381, %r380;
	add.s32 	%r395, %r378, %r394;
	add.s32 	%r396, %r379, %r395;
	add.s32 	%r397, %r384, %r396;
	add.s32 	%r398, %r385, %r397;
	add.s32 	%r399, %r382, %r398;
	add.s32 	%r400, %r383, %r399;
	add.s32 	%r401, %r388, %r400;
	add.s32 	%r402, %r389, %r401;
	add.s32 	%r403, %r386, %r402;
	add.s32 	%r404, %r387, %r403;
	add.s32 	%r405, %r392, %r404;
	add.s32 	%r406, %r393, %r405;
	add.s32 	%r407, %r390, %r406;
	add.s32 	%r659, %r391, %r407;
	setp.lt.u32 	%p50, %r120, 8192;
	mov.b32 	%r648, 4096;
	@%p50 bra 	$L__BB11_26;
	add.s32 	%r28, %r120, -4096;
	mov.b32 	%r648, 4096;
$L__BB11_24:
	mul.wide.s32 	%rd99, %r648, 4;
	add.s64 	%rd89, %rd76, %rd99;
	// begin inline asm
	ld.global.nc.v2.u64 {%rd87, %rd88}, [%rd89];
	// end inline asm
	mov.b64 	{%r409, %r410}, %rd88;
	mov.b64 	{%r411, %r412}, %rd87;
	add.s64 	%rd92, %rd89, 4096;
	// begin inline asm
	ld.global.nc.v2.u64 {%rd90, %rd91}, [%rd92];
	// end inline asm
	mov.b64 	{%r413, %r414}, %rd91;
	mov.b64 	{%r415, %r416}, %rd90;
	add.s64 	%rd95, %rd89, 8192;
	// begin inline asm
	ld.global.nc.v2.u64 {%rd93, %rd94}, [%rd95];
	// end inline asm
	mov.b64 	{%r417, %r418}, %rd94;
	mov.b64 	{%r419, %r420}, %rd93;
	add.s64 	%rd98, %rd89, 12288;
	// begin inline asm
	ld.global.nc.v2.u64 {%rd96, %rd97}, [%rd98];
	// end inline asm
	mov.b64 	{%r421, %r422}, %rd97;
	mov.b64 	{%r423, %r424}, %rd96;
	add.s32 	%r425, %r411, %r659;
	add.s32 	%r426, %r412, %r425;
	add.s32 	%r427, %r409, %r426;
	add.s32 	%r428, %r410, %r427;
	add.s32 	%r429, %r415, %r428;
	add.s32 	%r430, %r416, %r429;
	add.s32 	%r431, %r413, %r430;
	add.s32 	%r432, %r414, %r431;
	add.s32 	%r433, %r419, %r432;
	add.s32 	%r434, %r420, %r433;
	add.s32 	%r435, %r417, %r434;
	add.s32 	%r436, %r418, %r435;
	add.s32 	%r437, %r423, %r436;
	add.s32 	%r438, %r424, %r437;
	add.s32 	%r439, %r421, %r438;
	add.s32 	%r659, %r422, %r439;
	sub.s32 	%r440, %r120, %r648;
	setp.lt.s32 	%p51, %r440, 4096;
	@%p51 bra 	$L__BB11_34;
	add.s32 	%r648, %r648, 4096;
	setp.le.s32 	%p52, %r648, %r28;
	@%p52 bra 	$L__BB11_24;
$L__BB11_26:
	setp.le.s32 	%p53, %r120, %r648;
	@%p53 bra 	$L__BB11_34;
	sub.s32 	%r35, %r120, %r648;
	setp.ge.s32 	%p54, %r26, %r35;
	@%p54 bra 	$L__BB11_34;
	not.b32 	%r442, %r26;
	add.s32 	%r443, %r120, %r442;
	sub.s32 	%r36, %r443, %r648;
	and.b32  	%r444, %r36, 768;
	setp.eq.s32 	%p55, %r444, 768;
	mov.u32 	%r653, %r26;
	@%p55 bra 	$L__BB11_31;
	add.s32 	%r650, %r26, %r648;
	shr.u32 	%r445, %r36, 8;
	add.s32 	%r446, %r445, 1;
	and.b32  	%r447, %r446, 3;
	neg.s32 	%r649, %r447;
	mov.u32 	%r653, %r26;
$L__BB11_30:
	.pragma "nounroll";
	mul.wide.u32 	%rd101, %r650, 4;
	add.s64 	%rd100, %rd16, %rd101;
	// begin inline asm
	ld.global.nc.u32 %r448, [%rd100];
	// end inline asm
	add.s32 	%r659, %r448, %r659;
	add.s32 	%r653, %r653, 256;
	add.s32 	%r650, %r650, 256;
	add.s32 	%r649, %r649, 1;
	setp.ne.s32 	%p56, %r649, 0;
	@%p56 bra 	$L__BB11_30;
$L__BB11_31:
	setp.lt.u32 	%p57, %r36, 768;
	@%p57 bra 	$L__BB11_34;
	cvt.u64.u32 	%rd102, %r653;
	cvt.u64.u32 	%rd103, %r648;
	add.s64 	%rd104, %rd102, %rd103;
	shl.b64 	%rd105, %rd104, 2;
	add.s64 	%rd106, %rd105, %rd16;
	add.s64 	%rd122, %rd106, 2048;
	add.s32 	%r656, %r653, %r648;
$L__BB11_33:
	mul.wide.u32 	%rd111, %r656, 4;
	add.s64 	%rd107, %rd16, %rd111;
	// begin inline asm
	ld.global.nc.u32 %r449, [%rd107];
	// end inline asm
	add.s32 	%r453, %r449, %r659;
	add.s64 	%rd108, %rd122, -1024;
	// begin inline asm
	ld.global.nc.u32 %r450, [%rd108];
	// end inline asm
	add.s32 	%r454, %r450, %r453;
	// begin inline asm
	ld.global.nc.u32 %r451, [%rd122];
	// end inline asm
	add.s32 	%r455, %r451, %r454;
	add.s64 	%rd110, %rd122, 1024;
	// begin inline asm
	ld.global.nc.u32 %r452, [%rd110];
	// end inline asm
	add.s32 	%r659, %r452, %r455;
	add.s32 	%r653, %r653, 1024;
	add.s64 	%rd122, %rd122, 4096;
	add.s32 	%r656, %r656, 1024;
	setp.lt.s32 	%p58, %r653, %r35;
	@%p58 bra 	$L__BB11_33;
$L__BB11_34:
	// begin inline asm
	mov.u32 %r456, %laneid;
	// end inline asm
	mov.b32 	%r459, 1;
	mov.b32 	%r480, 31;
	mov.b32 	%r481, -1;
	// begin inline asm
	shfl.sync.down.b32 %r457, %r659, %r459, %r480, %r481;
	// end inline asm
	setp.gt.s32 	%p59, %r456, 30;
	selp.b32 	%r482, 0, %r457, %p59;
	add.s32 	%r463, %r482, %r659;
	mov.b32 	%r464, 2;
	// begin inline asm
	shfl.sync.down.b32 %r462, %r463, %r464, %r480, %r481;
	// end inline asm
	setp.gt.s32 	%p60, %r456, 29;
	selp.b32 	%r483, 0, %r462, %p60;
	add.s32 	%r468, %r463, %r483;
	mov.b32 	%r469, 4;
	// begin inline asm
	shfl.sync.down.b32 %r467, %r468, %r469, %r480, %r481;
	// end inline asm
	setp.gt.s32 	%p61, %r456, 27;
	selp.b32 	%r484, 0, %r467, %p61;
	add.s32 	%r473, %r468, %r484;
	mov.b32 	%r474, 8;
	// begin inline asm
	shfl.sync.down.b32 %r472, %r473, %r474, %r480, %r481;
	// end inline asm
	setp.gt.s32 	%p62, %r456, 23;
	selp.b32 	%r485, 0, %r472, %p62;
	add.s32 	%r478, %r473, %r485;
	mov.b32 	%r479, 16;
	// begin inline asm
	shfl.sync.down.b32 %r477, %r478, %r479, %r480, %r481;
	// end inline asm
	setp.gt.s32 	%p63, %r456, 15;
	selp.b32 	%r486, 0, %r477, %p63;
	add.s32 	%r686, %r478, %r486;
	setp.ne.s32 	%p64, %r456, 0;
	@%p64 bra 	$L__BB11_36;
	shr.u32 	%r487, %r26, 3;
	and.b32  	%r488, %r487, 124;
	mov.u32 	%r489, _ZZN3cub18CUB_300001_SM_10006detail6reduce28DeviceReduceSingleTileKernelINS2_10policy_hubIijN4cuda3std3__44plusIiEEE10Policy1000EPiSC_iS9_iiNS7_10__identityEEEvT0_T1_T2_T3_T4_T6_E12temp_storage;
	add.s32 	%r490, %r489, %r488;
	st.shared.u32 	[%r490+8], %r686;
$L__BB11_36:
	bar.sync 	0;
	setp.ne.s32 	%p65, %r26, 0;
	@%p65 bra 	$L__BB11_72;
	ld.shared.u32 	%r491, [_ZZN3cub18CUB_300001_SM_10006detail6reduce28DeviceReduceSingleTileKernelINS2_10policy_hubIijN4cuda3std3__44plusIiEEE10Policy1000EPiSC_iS9_iiNS7_10__identityEEEvT0_T1_T2_T3_T4_T6_E12temp_storage+12];
	add.s32 	%r492, %r491, %r686;
	ld.shared.u32 	%r493, [_ZZN3cub18CUB_300001_SM_10006detail6reduce28DeviceReduceSingleTileKernelINS2_10policy_hubIijN4cuda3std3__44plusIiEEE10Policy1000EPiSC_iS9_iiNS7_10__identityEEEvT0_T1_T2_T3_T4_T6_E12temp_storage+16];
	add.s32 	%r494, %r492, %r493;
	ld.shared.u32 	%r495, [_ZZN3cub18CUB_300001_SM_10006detail6reduce28DeviceReduceSingleTileKernelINS2_10policy_hubIijN4cuda3std3__44plusIiEEE10Policy1000EPiSC_iS9_iiNS7_10__identityEEEvT0_T1_T2_T3_T4_T6_E12temp_storage+20];
	add.s32 	%r496, %r494, %r495;
	ld.shared.u32 	%r497, [_ZZN3cub18CUB_300001_SM_10006detail6reduce28DeviceReduceSingleTileKernelINS2_10policy_hubIijN4cuda3std3__44plusIiEEE10Policy1000EPiSC_iS9_iiNS7_10__identityEEEvT0_T1_T2_T3_T4_T6_E12temp_storage+24];
	add.s32 	%r498, %r496, %r497;
	ld.shared.u32 	%r499, [_ZZN3cub18CUB_300001_SM_10006detail6reduce28DeviceReduceSingleTileKernelINS2_10policy_hubIijN4cuda3std3__44plusIiEEE10Policy1000EPiSC_iS9_iiNS7_10__identityEEEvT0_T1_T2_T3_T4_T6_E12temp_storage+28];
	add.s32 	%r500, %r498, %r499;
	ld.shared.u32 	%r501, [_ZZN3cub18CUB_300001_SM_10006detail6reduce28DeviceReduceSingleTileKernelINS2_10policy_hubIijN4cuda3std3__44plusIiEEE10Policy1000EPiSC_iS9_iiNS7_10__identityEEEvT0_T1_T2_T3_T4_T6_E12temp_storage+32];
	add.s32 	%r502, %r500, %r501;
	ld.shared.u32 	%r503, [_ZZN3cub18CUB_300001_SM_10006detail6reduce28DeviceReduceSingleTileKernelINS2_10policy_hubIijN4cuda3std3__44plusIiEEE10Policy1000EPiSC_iS9_iiNS7_10__identityEEEvT0_T1_T2_T3_T4_T6_E12temp_storage+36];
	add.s32 	%r686, %r502, %r503;
	bra.uni 	$L__BB11_72;
$L__BB11_38:
	setp.gt.s32 	%p3, %r120, 4095;
	@%p3 bra 	$L__BB11_56;
	mov.u32 	%r60, %tid.x;
	setp.ge.s32 	%p20, %r60, %r120;
	mov.b32 	%r670, 0;
	mov.u32 	%r665, %r60;
	@%p20 bra 	$L__BB11_41;
	mul.wide.u32 	%rd66, %r60, 4;
	add.s64 	%rd65, %rd16, %rd66;
	// begin inline asm
	ld.global.nc.u32 %r670, [%rd65];
	// end inline asm
	add.s32 	%r665, %r60, 256;
$L__BB11_41:
	setp.ge.s32 	%p21, %r665, %r120;
	@%p21 bra 	$L__BB11_47;
	not.b32 	%r252, %r665;
	add.s32 	%r65, %r120, %r252;
	and.b32  	%r253, %r65, 768;
	setp.eq.s32 	%p22, %r253, 768;
	@%p22 bra 	$L__BB11_45;
	mul.wide.u32 	%rd67, %r665, 4;
	add.s64 	%rd123, %rd16, %rd67;
	shr.u32 	%r254, %r65, 8;
	add.s32 	%r255, %r254, 1;
	and.b32  	%r256, %r255, 3;
	neg.s32 	%r662, %r256;
$L__BB11_44:
	.pragma "nounroll";
	// begin inline asm
	ld.global.nc.u32 %r257, [%rd123];
	// end inline asm
	add.s32 	%r670, %r257, %r670;
	add.s32 	%r665, %r665, 256;
	add.s64 	%rd123, %rd123, 1024;
	add.s32 	%r662, %r662, 1;
	setp.ne.s32 	%p23, %r662, 0;
	@%p23 bra 	$L__BB11_44;
$L__BB11_45:
	setp.lt.u32 	%p24, %r65, 768;
	@%p24 bra 	$L__BB11_47;
$L__BB11_46:
	mul.wide.s32 	%rd73, %r665, 4;
	add.s64 	%rd69, %rd16, %rd73;
	// begin inline asm
	ld.global.nc.u32 %r258, [%rd69];
	// end inline asm
	add.s32 	%r262, %r258, %r670;
	add.s64 	%rd70, %rd69, 1024;
	// begin inline asm
	ld.global.nc.u32 %r259, [%rd70];
	// end inline asm
	add.s32 	%r263, %r259, %r262;
	add.s64 	%rd71, %rd69, 2048;
	// begin inline asm
	ld.global.nc.u32 %r260, [%rd71];
	// end inline asm
	add.s32 	%r264, %r260, %r263;
	add.s64 	%rd72, %rd69, 3072;
	// begin inline asm
	ld.global.nc.u32 %r261, [%rd72];
	// end inline asm
	add.s32 	%r670, %r261, %r264;
	add.s32 	%r665, %r665, 1024;
	setp.lt.s32 	%p25, %r665, %r120;
	@%p25 bra 	$L__BB11_46;
$L__BB11_47:
	setp.lt.s32 	%p26, %r120, 256;
	@%p26 bra 	$L__BB11_52;
	// begin inline asm
	mov.u32 %r328, %laneid;
	// end inline asm
	mov.b32 	%r331, 1;
	mov.b32 	%r352, 31;
	mov.b32 	%r353, -1;
	// begin inline asm
	shfl.sync.down.b32 %r329, %r670, %r331, %r352, %r353;
	// end inline asm
	setp.gt.s32 	%p42, %r328, 30;
	selp.b32 	%r354, 0, %r329, %p42;
	add.s32 	%r335, %r354, %r670;
	mov.b32 	%r336, 2;
	// begin inline asm
	shfl.sync.down.b32 %r334, %r335, %r336, %r352, %r353;
	// end inline asm
	setp.gt.s32 	%p43, %r328, 29;
	selp.b32 	%r355, 0, %r334, %p43;
	add.s32 	%r340, %r335, %r355;
	mov.b32 	%r341, 4;
	// begin inline asm
	shfl.sync.down.b32 %r339, %r340, %r341, %r352, %r353;
	// end inline asm
	setp.gt.s32 	%p44, %r328, 27;
	selp.b32 	%r356, 0, %r339, %p44;
	add.s32 	%r345, %r340, %r356;
	mov.b32 	%r346, 8;
	// begin inline asm
	shfl.sync.down.b32 %r344, %r345, %r346, %r352, %r353;
	// end inline asm
	setp.gt.s32 	%p45, %r328, 23;
	selp.b32 	%r357, 0, %r344, %p45;
	add.s32 	%r350, %r345, %r357;
	mov.b32 	%r351, 16;
	// begin inline asm
	shfl.sync.down.b32 %r349, %r350, %r351, %r352, %r353;
	// end inline asm
	setp.gt.s32 	%p46, %r328, 15;
	selp.b32 	%r358, 0, %r349, %p46;
	add.s32 	%r686, %r350, %r358;
	setp.ne.s32 	%p47, %r328, 0;
	@%p47 bra 	$L__BB11_50;
	shr.u32 	%r359, %r60, 3;
	and.b32  	%r360, %r359, 124;
	mov.u32 	%r361, _ZZN3cub18CUB_300001_SM_10006detail6reduce28DeviceReduceSingleTileKernelINS2_10policy_hubIijN4cuda3std3__44plusIiEEE10Policy1000EPiSC_iS9_iiNS7_10__identityEEEvT0_T1_T2_T3_T4_T6_E12temp_storage;
	add.s32 	%r362, %r361, %r360;
	st.shared.u32 	[%r362+8], %r686;
$L__BB11_50:
	bar.sync 	0;
	setp.ne.s32 	%p48, %r60, 0;
	@%p48 bra 	$L__BB11_72;
	ld.shared.u32 	%r363, [_ZZN3cub18CUB_300001_SM_10006detail6reduce28DeviceReduceSingleTileKernelINS2_10policy_hubIijN4cuda3std3__44plusIiEEE10Policy1000EPiSC_iS9_iiNS7_10__identityEEEvT0_T1_T2_T3_T4_T6_E12temp_storage+12];
	add.s32 	%r364, %r363, %r686;
	ld.shared.u32 	%r365, [_ZZN3cub18CUB_300001_SM_10006detail6reduce28DeviceReduceSingleTileKernelINS2_10policy_hubIijN4cuda3std3__44plusIiEEE10Policy1000EPiSC_iS9_iiNS7_10__identityEEEvT0_T1_T2_T3_T4_T6_E12temp_storage+16];
	add.s32 	%r366, %r364, %r365;
	ld.shared.u32 	%r367, [_ZZN3cub18CUB_300001_SM_10006detail6reduce28DeviceReduceSingleTileKernelINS2_10policy_hubIijN4cuda3std3__44plusIiEEE10Policy1000EPiSC_iS9_iiNS7_10__identityEEEvT0_T1_T2_T3_T4_T6_E12temp_storage+20];
	add.s32 	%r368, %r366, %r367;
	ld.shared.u32 	%r369, [_ZZN3cub18CUB_300001_SM_10006detail6reduce28DeviceReduceSingleTileKernelINS2_10policy_hubIijN4cuda3std3__44plusIiEEE10Policy1000EPiSC_iS9_iiNS7_10__identityEEEvT0_T1_T2_T3_T4_T6_E12temp_storage+24];
	add.s32 	%r370, %r368, %r369;
	ld.shared.u32 	%r371, [_ZZN3cub18CUB_300001_SM_10006detail6reduce28DeviceReduceSingleTileKernelINS2_10policy_hubIijN4cuda3std3__44plusIiEEE10Policy1000EPiSC_iS9_iiNS7_10__identityEEEvT0_T1_T2_T3_T4_T6_E12temp_storage+28];
	add.s32 	%r372, %r370, %r371;
	ld.shared.u32 	%r373, [_ZZN3cub18CUB_300001_SM_10006detail6reduce28DeviceReduceSingleTileKernelINS2_10policy_hubIijN4cuda3std3__44plusIiEEE10Policy1000EPiSC_iS9_iiNS7_10__identityEEEvT0_T1_T2_T3_T4_T6_E12temp_storage+32];
	add.s32 	%r374, %r372, %r373;
	ld.shared.u32 	%r375, [_ZZN3cub18CUB_300001_SM_10006detail6reduce28DeviceReduceSingleTileKernelINS2_10policy_hubIijN4cuda3std3__44plusIiEEE10Policy1000EPiSC_iS9_iiNS7_10__identityEEEvT0_T1_T2_T3_T4_T6_E12temp_storage+36];
	add.s32 	%r686, %r374, %r375;
	bra.uni 	$L__BB11_72;
$L__BB11_52:
	// begin inline asm
	mov.u32 %r265, %laneid;
	// end inline asm
	and.b32  	%r291, %r60, 992;
	add.s32 	%r292, %r291, 32;
	setp.gt.s32 	%p27, %r292, %r120;
	not.b32 	%r293, %r291;
	add.s32 	%r294, %r120, %r293;
	selp.b32 	%r289, %r294, 31, %p27;
	mov.b32 	%r268, 1;
	mov.b32 	%r290, -1;
	// begin inline asm
	shfl.sync.down.b32 %r266, %r670, %r268, %r289, %r290;
	// end inline asm
	setp.lt.s32 	%p28, %r265, %r289;
	selp.b32 	%r295, %r266, 0, %p28;
	add.s32 	%r272, %r295, %r670;
	mov.b32 	%r273, 2;
	// begin inline asm
	shfl.sync.down.b32 %r271, %r272, %r273, %r289, %r290;
	// end inline asm
	add.s32 	%r296, %r265, 2;
	setp.gt.s32 	%p29, %r296, %r289;
	selp.b32 	%r297, 0, %r271, %p29;
	add.s32 	%r277, %r272, %r297;
	mov.b32 	%r278, 4;
	// begin inline asm
	shfl.sync.down.b32 %r276, %r277, %r278, %r289, %r290;
	// end inline asm
	add.s32 	%r298, %r265, 4;
	setp.gt.s32 	%p30, %r298, %r289;
	selp.b32 	%r299, 0, %r276, %p30;
	add.s32 	%r282, %r277, %r299;
	mov.b32 	%r283, 8;
	// begin inline asm
	shfl.sync.down.b32 %r281, %r282, %r283, %r289, %r290;
	// end inline asm
	add.s32 	%r300, %r265, 8;
	setp.gt.s32 	%p31, %r300, %r289;
	selp.b32 	%r301, 0, %r281, %p31;
	add.s32 	%r287, %r282, %r301;
	mov.b32 	%r288, 16;
	// begin inline asm
	shfl.sync.down.b32 %r286, %r287, %r288, %r289, %r290;
	// end inline asm
	add.s32 	%r302, %r265, 16;
	setp.gt.s32 	%p32, %r302, %r289;
	selp.b32 	%r303, 0, %r286, %p32;
	add.s32 	%r686, %r287, %r303;
	setp.ne.s32 	%p33, %r265, 0;
	@%p33 bra 	$L__BB11_54;
	shr.u32 	%r304, %r60, 3;
	and.b32  	%r305, %r304, 124;
	mov.u32 	%r306, _ZZN3cub18CUB_300001_SM_10006detail6reduce28DeviceReduceSingleTileKernelINS2_10policy_hubIijN4cuda3std3__44plusIiEEE10Policy1000EPiSC_iS9_iiNS7_10__identityEEEvT0_T1_T2_T3_T4_T6_E12temp_storage;
	add.s32 	%r307, %r306, %r305;
	st.shared.u32 	[%r307+8], %r686;
$L__BB11_54:
	bar.sync 	0;
	setp.ne.s32 	%p34, %r60, 0;
	@%p34 bra 	$L__BB11_72;
	setp.gt.s32 	%p35, %r120, 32;
	ld.shared.u32 	%r308, [_ZZN3cub18CUB_300001_SM_10006detail6reduce28DeviceReduceSingleTileKernelINS2_10policy_hubIijN4cuda3std3__44plusIiEEE10Policy1000EPiSC_iS9_iiNS7_10__identityEEEvT0_T1_T2_T3_T4_T6_E12temp_storage+12];
	selp.b32 	%r309, %r308, 0, %p35;
	add.s32 	%r310, %r309, %r686;
	setp.gt.s32 	%p36, %r120, 64;
	ld.shared.u32 	%r311, [_ZZN3cub18CUB_300001_SM_10006detail6reduce28DeviceReduceSingleTileKernelINS2_10policy_hubIijN4cuda3std3__44plusIiEEE10Policy1000EPiSC_iS9_iiNS7_10__identityEEEvT0_T1_T2_T3_T4_T6_E12temp_storage+16];
	selp.b32 	%r312, %r311, 0, %p36;
	add.s32 	%r313, %r310, %r312;
	setp.gt.s32 	%p37, %r120, 96;
	ld.shared.u32 	%r314, [_ZZN3cub18CUB_300001_SM_10006detail6reduce28DeviceReduceSingleTileKernelINS2_10policy_hubIijN4cuda3std3__44plusIiEEE10Policy1000EPiSC_iS9_iiNS7_10__identityEEEvT0_T1_T2_T3_T4_T6_E12temp_storage+20];
	selp.b32 	%r315, %r314, 0, %p37;
	add.s32 	%r316, %r313, %r315;
	setp.gt.s32 	%p38, %r120, 128;
	ld.shared.u32 	%r317, [_ZZN3cub18CUB_300001_SM_10006detail6reduce28DeviceReduceSingleTileKernelINS2_10policy_hubIijN4cuda3std3__44plusIiEEE10Policy1000EPiSC_iS9_iiNS7_10__identityEEEvT0_T1_T2_T3_T4_T6_E12temp_storage+24];
	selp.b32 	%r318, %r317, 0, %p38;
	add.s32 	%r319, %r316, %r318;
	setp.gt.s32 	%p39, %r120, 160;
	ld.shared.u32 	%r320, [_ZZN3cub18CUB_300001_SM_10006detail6reduce28DeviceReduceSingleTileKernelINS2_10policy_hubIijN4cuda3std3__44plusIiEEE10Policy1000EPiSC_iS9_iiNS7_10__identityEEEvT0_T1_T2_T3_T4_T6_E12temp_storage+28];
	selp.b32 	%r321, %r320, 0, %p39;
	add.s32 	%r322, %r319, %r321;
	setp.gt.s32 	%p40, %r120, 192;
	ld.shared.u32 	%r323, [_ZZN3cub18CUB_300001_SM_10006detail6reduce28DeviceReduceSingleTileKernelINS2_10policy_hubIijN4cuda3std3__44plusIiEEE10Policy1000EPiSC_iS9_iiNS7_10__identityEEEvT0_T1_T2_T3_T4_T6_E12temp_storage+32];
	selp.b32 	%r324, %r323, 0, %p40;
	add.s32 	%r325, %r322, %r324;
	setp.gt.s32 	%p41, %r120, 224;
	ld.shared.u32 	%r326, [_ZZN3cub18CUB_300001_SM_10006detail6reduce28DeviceReduceSingleTileKernelINS2_10policy_hubIijN4cuda3std3__44plusIiEEE10Policy1000EPiSC_iS9_iiNS7_10__identityEEEvT0_T1_T2_T3_T4_T6_E12temp_storage+36];
	selp.b32 	%r327, %r326, 0, %p41;
	add.s32 	%r686, %r325, %r327;
	bra.uni 	$L__BB11_72;
$L__BB11_56:
	mov.u32 	%r85, %tid.x;
	mul.wide.u32 	%rd35, %r85, 4;
	add.s64 	%rd19, %rd16, %rd35;
	// begin inline asm
	ld.global.nc.u32 %r122, [%rd19];
	// end inline asm
	add.s64 	%rd20, %rd19, 1024;
	// begin inline asm
	ld.global.nc.u32 %r123, [%rd20];
	// end inline asm
	add.s64 	%rd21, %rd19, 2048;
	// begin inline asm
	ld.global.nc.u32 %r124, [%rd21];
	// end inline asm
	add.s64 	%rd22, %rd19, 3072;
	// begin inline asm
	ld.global.nc.u32 %r125, [%rd22];
	// end inline asm
	add.s64 	%rd23, %rd19, 4096;
	// begin inline asm
	ld.global.nc.u32 %r126, [%rd23];
	// end inline asm
	add.s64 	%rd24, %rd19, 5120;
	// begin inline asm
	ld.global.nc.u32 %r127, [%rd24];
	// end inline asm
	add.s64 	%rd25, %rd19, 6144;
	// begin inline asm
	ld.global.nc.u32 %r128, [%rd25];
	// end inline asm
	add.s64 	%rd26, %rd19, 7168;
	// begin inline asm
	ld.global.nc.u32 %r129, [%rd26];
	// end inline asm
	add.s64 	%rd27, %rd19, 8192;
	// begin inline asm
	ld.global.nc.u32 %r130, [%rd27];
	// end inline asm
	add.s64 	%rd28, %rd19, 9216;
	// begin inline asm
	ld.global.nc.u32 %r131, [%rd28];
	// end inline asm
	add.s64 	%rd29, %rd19, 10240;
	// begin inline asm
	ld.global.nc.u32 %r132, [%rd29];
	// end inline asm
	add.s64 	%rd30, %rd19, 11264;
	// begin inline asm
	ld.global.nc.u32 %r133, [%rd30];
	// end inline asm
	add.s64 	%rd31, %rd19, 12288;
	// begin inline asm
	ld.global.nc.u32 %r134, [%rd31];
	// end inline asm
	add.s64 	%rd32, %rd19, 13312;
	// begin inline asm
	ld.global.nc.u32 %r135, [%rd32];
	// end inline asm
	add.s64 	%rd33, %rd19, 14336;
	// begin inline asm
	ld.global.nc.u32 %r136, [%rd33];
	// end inline asm
	add.s64 	%rd34, %rd19, 15360;
	// begin inline asm
	ld.global.nc.u32 %r137, [%rd34];
	// end inline asm
	add.s32 	%r139, %r123, %r122;
	add.s32 	%r140, %r124, %r139;
	add.s32 	%r141, %r125, %r140;
	add.s32 	%r142, %r126, %r141;
	add.s32 	%r143, %r127, %r142;
	add.s32 	%r144, %r128, %r143;
	add.s32 	%r145, %r129, %r144;
	add.s32 	%r146, %r130, %r145;
	add.s32 	%r147, %r131, %r146;
	add.s32 	%r148, %r132, %r147;
	add.s32 	%r149, %r133, %r148;
	add.s32 	%r150, %r134, %r149;
	add.s32 	%r151, %r135, %r150;
	add.s32 	%r152, %r136, %r151;
	add.s32 	%r685, %r137, %r152;
	setp.lt.u32 	%p4, %r120, 8192;
	mov.b32 	%r674, 4096;
	@%p4 bra 	$L__BB11_60;
	add.s32 	%r87, %r120, -4096;
	mov.b32 	%r674, 4096;
$L__BB11_58:
	mul.wide.s32 	%rd52, %r674, 4;
	add.s64 	%rd36, %rd19, %rd52;
	// begin inline asm
	ld.global.nc.u32 %r154, [%rd36];
	// end inline asm
	add.s64 	%rd37, %rd36, 1024;
	// begin inline asm
	ld.global.nc.u32 %r155, [%rd37];
	// end inline asm
	add.s64 	%rd38, %rd36, 2048;
	// begin inline asm
	ld.global.nc.u32 %r156, [%rd38];
	// end inline asm
	add.s64 	%rd39, %rd36, 3072;
	// begin inline asm
	ld.global.nc.u32 %r157, [%rd39];
	// end inline asm
	add.s64 	%rd40, %rd36, 4096;
	// begin inline asm
	ld.global.nc.u32 %r158, [%rd40];
	// end inline asm
	add.s64 	%rd41, %rd36, 5120;
	// begin inline asm
	ld.global.nc.u32 %r159, [%rd41];
	// end inline asm
	add.s64 	%rd42, %rd36, 6144;
	// begin inline asm
	ld.global.nc.u32 %r160, [%rd42];
	// end inline asm
	add.s64 	%rd43, %rd36, 7168;
	// begin inline asm
	ld.global.nc.u32 %r161, [%rd43];
	// end inline asm
	add.s64 	%rd44, %rd36, 8192;
	// begin inline asm
	ld.global.nc.u32 %r162, [%rd44];
	// end inline asm
	add.s64 	%rd45, %rd36, 9216;
	// begin inline asm
	ld.global.nc.u32 %r163, [%rd45];
	// end inline asm
	add.s64 	%rd46, %rd36, 10240;
	// begin inline asm
	ld.global.nc.u32 %r164, [%rd46];
	// end inline asm
	add.s64 	%rd47, %rd36, 11264;
	// begin inline asm
	ld.global.nc.u32 %r165, [%rd47];
	// end inline asm
	add.s64 	%rd48, %rd36, 12288;
	// begin inline asm
	ld.global.nc.u32 %r166, [%rd48];
	// end inline asm
	add.s64 	%rd49, %rd36, 13312;
	// begin inline asm
	ld.global.nc.u32 %r167, [%rd49];
	// end inline asm
	add.s64 	%rd50, %rd36, 14336;
	// begin inline asm
	ld.global.nc.u32 %r168, [%rd50];
	// end inline asm
	add.s64 	%rd51, %rd36, 15360;
	// begin inline asm
	ld.global.nc.u32 %r169, [%rd51];
	// end inline asm
	add.s32 	%r170, %r154, %r685;
	add.s32 	%r171, %r155, %r170;
	add.s32 	%r172, %r156, %r171;
	add.s32 	%r173, %r157, %r172;
	add.s32 	%r174, %r158, %r173;
	add.s32 	%r175, %r159, %r174;
	add.s32 	%r176, %r160, %r175;
	add.s32 	%r177, %r161, %r176;
	add.s32 	%r178, %r162, %r177;
	add.s32 	%r179, %r163, %r178;
	add.s32 	%r180, %r164, %r179;
	add.s32 	%r181, %r165, %r180;
	add.s32 	%r182, %r166, %r181;
	add.s32 	%r183, %r167, %r182;
	add.s32 	%r184, %r168, %r183;
	add.s32 	%r685, %r169, %r184;
	sub.s32 	%r185, %r120, %r674;
	setp.lt.s32 	%p5, %r185, 4096;
	@%p5 bra 	$L__BB11_68;
	add.s32 	%r674, %r674, 4096;
	setp.le.s32 	%p6, %r674, %r87;
	@%p6 bra 	$L__BB11_58;
$L__BB11_60:
	setp.le.s32 	%p7, %r120, %r674;
	@%p7 bra 	$L__BB11_68;
	sub.s32 	%r94, %r120, %r674;
	setp.ge.s32 	%p8, %r85, %r94;
	@%p8 bra 	$L__BB11_68;
	not.b32 	%r187, %r85;
	add.s32 	%r188, %r120, %r187;
	sub.s32 	%r95, %r188, %r674;
	and.b32  	%r189, %r95, 768;
	setp.eq.s32 	%p9, %r189, 768;
	mov.u32 	%r679, %r85;
	@%p9 bra 	$L__BB11_65;
	add.s32 	%r676, %r85, %r674;
	shr.u32 	%r190, %r95, 8;
	add.s32 	%r191, %r190, 1;
	and.b32  	%r192, %r191, 3;
	neg.s32 	%r675, %r192;
	mov.u32 	%r679, %r85;
$L__BB11_64:
	.pragma "nounroll";
	mul.wide.u32 	%rd54, %r676, 4;
	add.s64 	%rd53, %rd16, %rd54;
	// begin inline asm
	ld.global.nc.u32 %r193, [%rd53];
	// end inline asm
	add.s32 	%r685, %r193, %r685;
	add.s32 	%r679, %r679, 256;
	add.s32 	%r676, %r676, 256;
	add.s32 	%r675, %r675, 1;
	setp.ne.s32 	%p10, %r675, 0;
	@%p10 bra 	$L__BB11_64;
$L__BB11_65:
	setp.lt.u32 	%p11, %r95, 768;
	@%p11 bra 	$L__BB11_68;
	cvt.u64.u32 	%rd55, %r679;
	cvt.u64.u32 	%rd56, %r674;
	add.s64 	%rd57, %rd55, %rd56;
	shl.b64 	%rd58, %rd57, 2;
	add.s64 	%rd59, %rd58, %rd16;
	add.s64 	%rd124, %rd59, 2048;
	add.s32 	%r682, %r679, %r674;
$L__BB11_67:
	mul.wide.u32 	%rd64, %r682, 4;
	add.s64 	%rd60, %rd16, %rd64;
	// begin inline asm
	ld.global.nc.u32 %r194, [%rd60];
	// end inline asm
	add.s32 	%r198, %r194, %r685;
	add.s64 	%rd61, %rd124, -1024;
	// begin inline asm
	ld.global.nc.u32 %r195, [%rd61];
	// end inline asm
	add.s32 	%r199, %r195, %r198;
	// begin inline asm
	ld.global.nc.u32 %r196, [%rd124];
	// end inline asm
	add.s32 	%r200, %r196, %r199;
	add.s64 	%rd63, %rd124, 1024;
	// begin inline asm
	ld.global.nc.u32 %r197, [%rd63];
	// end inline asm
	add.s32 	%r685, %r197, %r200;
	add.s32 	%r679, %r679, 1024;
	add.s64 	%rd124, %rd124, 4096;
	add.s32 	%r682, %r682, 1024;
	setp.lt.s32 	%p12, %r679, %r94;
	@%p12 bra 	$L__BB11_67;
$L__BB11_68:
	// begin inline asm
	mov.u32 %r201, %laneid;
	// end inline asm
	mov.b32 	%r204, 1;
	mov.b32 	%r225, 31;
	mov.b32 	%r226, -1;
	// begin inline asm
	shfl.sync.down.b32 %r202, %r685, %r204, %r225, %r226;
	// end inline asm
	setp.gt.s32 	%p13, %r201, 30;
	selp.b32 	%r227, 0, %r202, %p13;
	add.s32 	%r208, %r227, %r685;
	mov.b32 	%r209, 2;
	// begin inline asm
	shfl.sync.down.b32 %r207, %r208, %r209, %r225, %r226;
	// end inline asm
	setp.gt.s32 	%p14, %r201, 29;
	selp.b32 	%r228, 0, %r207, %p14;
	add.s32 	%r213, %r208, %r228;
	mov.b32 	%r214, 4;
	// begin inline asm
	shfl.sync.down.b32 %r212, %r213, %r214, %r225, %r226;
	// end inline asm
	setp.gt.s32 	%p15, %r201, 27;
	selp.b32 	%r229, 0, %r212, %p15;
	add.s32 	%r218, %r213, %r229;
	mov.b32 	%r219, 8;
	// begin inline asm
	shfl.sync.down.b32 %r217, %r218, %r219, %r225, %r226;
	// end inline asm
	setp.gt.s32 	%p16, %r201, 23;
	selp.b32 	%r230, 0, %r217, %p16;
	add.s32 	%r223, %r218, %r230;
	mov.b32 	%r224, 16;
	// begin inline asm
	shfl.sync.down.b32 %r222, %r223, %r224, %r225, %r226;
	// end inline asm
	setp.gt.s32 	%p17, %r201, 15;
	selp.b32 	%r231, 0, %r222, %p17;
	add.s32 	%r686, %r223, %r231;
	setp.ne.s32 	%p18, %r201, 0;
	@%p18 bra 	$L__BB11_70;
	shr.u32 	%r232, %r85, 3;
	and.b32  	%r233, %r232, 124;
	mov.u32 	%r234, _ZZN3cub18CUB_300001_SM_10006detail6reduce28DeviceReduceSingleTileKernelINS2_10policy_hubIijN4cuda3std3__44plusIiEEE10Policy1000EPiSC_iS9_iiNS7_10__identityEEEvT0_T1_T2_T3_T4_T6_E12temp_storage;
	add.s32 	%r235, %r234, %r233;
	st.shared.u32 	[%r235+8], %r686;
$L__BB11_70:
	bar.sync 	0;
	setp.ne.s32 	%p19, %r85, 0;
	@%p19 bra 	$L__BB11_72;
	ld.shared.u32 	%r236, [_ZZN3cub18CUB_300001_SM_10006detail6reduce28DeviceReduceSingleTileKernelINS2_10policy_hubIijN4cuda3std3__44plusIiEEE10Policy1000EPiSC_iS9_iiNS7_10__identityEEEvT0_T1_T2_T3_T4_T6_E12temp_storage+12];
	add.s32 	%r237, %r236, %r686;
	ld.shared.u32 	%r238, [_ZZN3cub18CUB_300001_SM_10006detail6reduce28DeviceReduceSingleTileKernelINS2_10policy_hubIijN4cuda3std3__44plusIiEEE10Policy1000EPiSC_iS9_iiNS7_10__identityEEEvT0_T1_T2_T3_T4_T6_E12temp_storage+16];
	add.s32 	%r239, %r237, %r238;
	ld.shared.u32 	%r240, [_ZZN3cub18CUB_300001_SM_10006detail6reduce28DeviceReduceSingleTileKernelINS2_10policy_hubIijN4cuda3std3__44plusIiEEE10Policy1000EPiSC_iS9_iiNS7_10__identityEEEvT0_T1_T2_T3_T4_T6_E12temp_storage+20];
	add.s32 	%r241, %r239, %r240;
	ld.shared.u32 	%r242, [_ZZN3cub18CUB_300001_SM_10006detail6reduce28DeviceReduceSingleTileKernelINS2_10policy_hubIijN4cuda3std3__44plusIiEEE10Policy1000EPiSC_iS9_iiNS7_10__identityEEEvT0_T1_T2_T3_T4_T6_E12temp_storage+24];
	add.s32 	%r243, %r241, %r242;
	ld.shared.u32 	%r244, [_ZZN3cub18CUB_300001_SM_10006detail6reduce28DeviceReduceSingleTileKernelINS2_10policy_hubIijN4cuda3std3__44plusIiEEE10Policy1000EPiSC_iS9_iiNS7_10__identityEEEvT0_T1_T2_T3_T4_T6_E12temp_storage+28];
	add.s32 	%r245, %r243, %r244;
	ld.shared.u32 	%r246, [_ZZN3cub18CUB_300001_SM_10006detail6reduce28DeviceReduceSingleTileKernelINS2_10policy_hubIijN4cuda3std3__44plusIiEEE10Policy1000EPiSC_iS9_iiNS7_10__identityEEEvT0_T1_T2_T3_T4_T6_E12temp_storage+32];
	add.s32 	%r247, %r245, %r246;
	ld.shared.u32 	%r248, [_ZZN3cub18CUB_300001_SM_10006detail6reduce28DeviceReduceSingleTileKernelINS2_10policy_hubIijN4cuda3std3__44plusIiEEE10Policy1000EPiSC_iS9_iiNS7_10__identityEEEvT0_T1_T2_T3_T4_T6_E12temp_storage+36];
	add.s32 	%r686, %r247, %r248;
$L__BB11_72:
	mov.u32 	%r631, %tid.x;
	setp.ne.s32 	%p95, %r631, 0;
	@%p95 bra 	$L__BB11_74;
	add.s32 	%r632, %r686, %r121;
	st.global.u32 	[%rd1], %r632;
$L__BB11_74:
	ret;

}
	// .globl	_ZN3cub18CUB_300001_SM_10006detail6reduce28DeviceReduceSingleTileKernelINS2_10policy_hubIiyN4cuda3std3__44plusIiEEE10Policy1000EPiSC_yS9_iiNS7_10__identityEEEvT0_T1_T2_T3_T4_T6_
.visible .entry _ZN3cub18CUB_300001_SM_10006detail6reduce28DeviceReduceSingleTileKernelINS2_10policy_hubIiyN4cuda3std3__44plusIiEEE10Policy1000EPiSC_yS9_iiNS7_10__identityEEEvT0_T1_T2_T3_T4_T6_(
	.param .u64 .ptr .align 1 _ZN3cub18CUB_300001_SM_10006detail6reduce28DeviceReduceSingleTileKernelINS2_10policy_hubIiyN4cuda3std3__44plusIiEEE10Policy1000EPiSC_yS9_iiNS7_10__identityEEEvT0_T1_T2_T3_T4_T6__param_0,
	.param .u64 .ptr .align 1 _ZN3cub18CUB_300001_SM_10006detail6reduce28DeviceReduceSingleTileKernelINS2_10policy_hubIiyN4cuda3std3__44plusIiEEE10Policy1000EPiSC_yS9_iiNS7_10__identityEEEvT0_T1_T2_T3_T4_T6__param_1,
	.param .u64 _ZN3cub18CUB_300001_SM_10006detail6reduce28DeviceReduceSingleTileKernelINS2_10policy_hubIiyN4cuda3std3__44plusIiEEE10Policy1000EPiSC_yS9_iiNS7_10__identityEEEvT0_T1_T2_T3_T4_T6__param_2,
	.param .align 1 .b8 _ZN3cub18CUB_300001_SM_10006detail6reduce28DeviceReduceSingleTileKernelINS2_10policy_hubIiyN4cuda3std3__44plusIiEEE10Policy1000EPiSC_yS9_iiNS7_10__identityEEEvT0_T1_T2_T3_T4_T6__param_3[1],
	.param .u32 _ZN3cub18CUB_300001_SM_10006detail6reduce28DeviceReduceSingleTileKernelINS2_10policy_hubIiyN4cuda3std3__44plusIiEEE10Policy1000EPiSC_yS9_iiNS7_10__identityEEEvT0_T1_T2_T3_T4_T6__param_4,
	.param .align 1 .b8 _ZN3cub18CUB_300001_SM_10006detail6reduce28DeviceReduceSingleTileKernelINS2_10policy_hubIiyN4cuda3std3__44plusIiEEE10Policy1000EPiSC_yS9_iiNS7_10__identityEEEvT0_T1_T2_T3_T4_T6__param_5[1]
)
.maxntid 256
.minnctapersm 1
{
	.reg .pred 	%p<97>;
	.reg .b32 	%r<662>;
	.reg .b64 	%rd<150>;
	// demoted variable
	.shared .align 4 .b8 _ZZN3cub18CUB_300001_SM_10006detail6reduce28DeviceReduceSingleTileKernelINS2_10policy_hubIiyN4cuda3std3__44plusIiEEE10Policy1000EPiSC_yS9_iiNS7_10__identityEEEvT0_T1_T2_T3_T4_T6_E12temp_storage[44];
	ld.param.u64 	%rd31, [_ZN3cub18CUB_300001_SM_10006detail6reduce28DeviceReduceSingleTileKernelINS2_10policy_hubIiyN4cuda3std3__44plusIiEEE10Policy1000EPiSC_yS9_iiNS7_10__identityEEEvT0_T1_T2_T3_T4_T6__param_0];
	ld.param.u64 	%rd33, [_ZN3cub18CUB_300001_SM_10006detail6reduce28DeviceReduceSingleTileKernelINS2_10policy_hubIiyN4cuda3std3__44plusIiEEE10Policy1000EPiSC_yS9_iiNS7_10__identityEEEvT0_T1_T2_T3_T4_T6__param_1];
	ld.param.u64 	%rd32, [_ZN3cub18CUB_300001_SM_10006detail6reduce28DeviceReduceSingleTileKernelINS2_10policy_hubIiyN4cuda3std3__44plusIiEEE10Policy1000EPiSC_yS9_iiNS7_10__identityEEEvT0_T1_T2_T3_T4_T6__param_2];
	ld.param.u32 	%r102, [_ZN3cub18CUB_300001_SM_10006detail6reduce28DeviceReduceSingleTileKernelINS2_10policy_hubIiyN4cuda3std3__44plusIiEEE10Policy1000EPiSC_yS9_iiNS7_10__identityEEEvT0_T1_T2_T3_T4_T6__param_4];
	cvta.to.global.u64 	%rd1, %rd33;
	setp.ne.s64 	%p1, %rd32, 0;
	@%p1 bra 	$L__BB12_3;
	mov.u32 	%r616, %tid.x;
	setp.ne.s32 	%p96, %r616, 0;
	@%p96 bra 	$L__BB12_74;
	st.global.u32 	[%rd1], %r102;
	bra.uni 	$L__BB12_74;
$L__BB12_3:
	and.b64  	%rd34, %rd31, 15;
	setp.ne.s64 	%p2, %rd34, 0;
	@%p2 bra 	$L__BB12_38;
	setp.gt.u64 	%p49, %rd32, 4095;
	@%p49 bra 	$L__BB12_22;
	cvt.u32.u64 	%r1, %rd32;
	mov.u32 	%r2, %tid.x;
	setp.ge.u32 	%p66, %r2, %r1;
	mov.b32 	%r627, 0;
	mov.u32 	%r622, %r2;
	@%p66 bra 	$L__BB12_7;
	mul.wide.u32 	%rd132, %r2, 4;
	add.s64 	%rd131, %rd31, %rd132;
	// begin inline asm
	ld.global.nc.u32 %r627, [%rd131];
	// end inline asm
	add.s32 	%r622, %r2, 256;
$L__BB12_7:
	setp.ge.u32 	%p67, %r622, %r1;
	@%p67 bra 	$L__BB12_13;
	not.b32 	%r490, %r622;
	add.s32 	%r7, %r490, %r1;
	and.b32  	%r491, %r7, 768;
	setp.eq.s32 	%p68, %r491, 768;
	@%p68 bra 	$L__BB12_11;
	mul.wide.u32 	%rd133, %r622, 4;
	add.s64 	%rd140, %rd31, %rd133;
	shr.u32 	%r492, %r7, 8;
	add.s32 	%r493, %r492, 1;
	and.b32  	%r494, %r493, 3;
	neg.s32 	%r619, %r494;
$L__BB12_10:
	.pragma "nounroll";
	// begin inline asm
	ld.global.nc.u32 %r495, [%rd140];
	// end inline asm
	add.s32 	%r627, %r495, %r627;
	add.s32 	%r622, %r622, 256;
	add.s64 	%rd140, %rd140, 1024;
	add.s32 	%r619, %r619, 1;
	setp.ne.s32 	%p69, %r619, 0;
	@%p69 bra 	$L__BB12_10;
$L__BB12_11:
	setp.lt.u32 	%p70, %r7, 768;
	@%p70 bra 	$L__BB12_13;
$L__BB12_12:
	mul.wide.s32 	%rd139, %r622, 4;
	add.s64 	%rd135, %rd31, %rd139;
	// begin inline asm
	ld.global.nc.u32 %r496, [%rd135];
	// end inline asm
	add.s32 	%r500, %r496, %r627;
	add.s64 	%rd136, %rd135, 1024;
	// begin inline asm
	ld.global.nc.u32 %r497, [%rd136];
	// end inline asm
	add.s32 	%r501, %r497, %r500;
	add.s64 	%rd137, %rd135, 2048;
	// begin inline asm
	ld.global.nc.u32 %r498, [%rd137];
	// end inline asm
	add.s32 	%r502, %r498, %r501;
	add.s64 	%rd138, %rd135, 3072;
	// begin inline asm
	ld.global.nc.u32 %r499, [%rd138];
	// end inline asm
	add.s32 	%r627, %r499, %r502;
	add.s32 	%r622, %r622, 1024;
	setp.lt.s32 	%p71, %r622, %r1;
	@%p71 bra 	$L__BB12_12;
$L__BB12_13:
	setp.lt.u64 	%p72, %rd32, 256;
	@%p72 bra 	$L__BB12_18;
	// begin inline asm
	mov.u32 %r566, %laneid;
	// end inline asm
	mov.b32 	%r569, 1;
	mov.b32 	%r590, 31;
	mov.b32 	%r591, -1;
	// begin inline asm
	shfl.sync.down.b32 %r567, %r627, %r569, %r590, %r591;
	// end inline asm
	setp.gt.s32 	%p88, %r566, 30;
	selp.b32 	%r592, 0, %r567, %p88;
	add.s32 	%r573, %r592, %r627;
	mov.b32 	%r574, 2;
	// begin inline asm
	shfl.sync.down.b32 %r572, %r573, %r574, %r590, %r591;
	// end inline asm
	setp.gt.s32 	%p89, %r566, 29;
	selp.b32 	%r593, 0, %r572, %p89;
	add.s32 	%r578, %r573, %r593;
	mov.b32 	%r579, 4;
	// begin inline asm
	shfl.sync.down.b32 %r577, %r578, %r579, %r590, %r591;
	// end inline asm
	setp.gt.s32 	%p90, %r566, 27;
	selp.b32 	%r594, 0, %r577, %p90;
	add.s32 	%r583, %r578, %r594;
	mov.b32 	%r584, 8;
	// begin inline asm
	shfl.sync.down.b32 %r582, %r583, %r584, %r590, %r591;
	// end inline asm
	setp.gt.s32 	%p91, %r566, 23;
	selp.b32 	%r595, 0, %r582, %p91;
	add.s32 	%r588, %r583, %r595;
	mov.b32 	%r589, 16;
	// begin inline asm
	shfl.sync.down.b32 %r587, %r588, %r589, %r590, %r591;
	// end inline asm
	setp.gt.s32 	%p92, %r566, 15;
	selp.b32 	%r596, 0, %r587, %p92;
	add.s32 	%r661, %r588, %r596;
	setp.ne.s32 	%p93, %r566, 0;
	@%p93 bra 	$L__BB12_16;
	shr.u32 	%r597, %r2, 3;
	and.b32  	%r598, %r597, 124;
	mov.u32 	%r599, _ZZN3cub18CUB_300001_SM_10006detail6reduce28DeviceReduceSingleTileKernelINS2_10policy_hubIiyN4cuda3std3__44plusIiEEE10Policy1000EPiSC_yS9_iiNS7_10__identityEEEvT0_T1_T2_T3_T4_T6_E12temp_storage;
	add.s32 	%r600, %r599, %r598;
	st.shared.u32 	[%r600+8], %r661;
$L__BB12_16:
	bar.sync 	0;
	setp.ne.s32 	%p94, %r2, 0;
	@%p94 bra 	$L__BB12_72;
	ld.shared.u32 	%r601, [_ZZN3cub18CUB_300001_SM_10006detail6reduce28DeviceReduceSingleTileKernelINS2_10policy_hubIiyN4cuda3std3__44plusIiEEE10Policy1000EPiSC_yS9_iiNS7_10__identityEEEvT0_T1_T2_T3_T4_T6_E12temp_storage+12];
	add.s32 	%r602, %r601, %r661;
	ld.shared.u32 	%r603, [_ZZN3cub18CUB_300001_SM_10006detail6reduce28DeviceReduceSingleTileKernelINS2_10policy_hubIiyN4cuda3std3__44plusIiEEE10Policy1000EPiSC_yS9_iiNS7_10__identityEEEvT0_T1_T2_T3_T4_T6_E12temp_storage+16];
	add.s32 	%r604, %r602, %r603;
	ld.shared.u32 	%r605, [_ZZN3cub18CUB_300001_SM_10006detail6reduce28DeviceReduceSingleTileKernelINS2_10policy_hubIiyN4cuda3std3__44plusIiEEE10Policy1000EPiSC_yS9_iiNS7_10__identityEEEvT0_T1_T2_T3_T4_T6_E12temp_storage+20];
	add.s32 	%r606, %r604, %r605;
	ld.shared.u32 	%r607, [_ZZN3cub18CUB_300001_SM_10006detail6reduce28DeviceReduceSingleTileKernelINS2_10policy_hubIiyN4cuda3std3__44plusIiEEE10Policy1000EPiSC_yS9_iiNS7_10__identityEEEvT0_T1_T2_T3_T4_T6_E12temp_storage+24];
	add.s32 	%r608, %r606, %r607;
	ld.shared.u32 	%r609, [_ZZN3cub18CUB_300001_SM_10006detail6reduce28DeviceReduceSingleTileKernelINS2_10policy_hubIiyN4cuda3std3__44plusIiEEE10Policy1000EPiSC_yS9_iiNS7_10__identityEEEvT0_T1_T2_T3_T4_T6_E12temp_storage+28];
	add.s32 	%r610, %r608, %r609;
	ld.shared.u32 	%r611, [_ZZN3cub18CUB_300001_SM_10006detail6reduce28DeviceReduceSingleTileKernelINS2_10policy_hubIiyN4cuda3std3__44plusIiEEE10Policy1000EPiSC_yS9_iiNS7_10__identityEEEvT0_T1_T2_T3_T4_T6_E12temp_storage+32];
	add.s32 	%r612, %r610, %r611;
	ld.shared.u32 	%r613, [_ZZN3cub18CUB_300001_SM_10006detail6reduce28DeviceReduceSingleTileKernelINS2_10policy_hubIiyN4cuda3std3__44plusIiEEE10Policy1000EPiSC_yS9_iiNS7_10__identityEEEvT0_T1_T2_T3_T4_T6_E12temp_storage+36];
	add.s32 	%r661, %r612, %r613;
	bra.uni 	$L__BB12_72;
$L__BB12_18:
	// begin inline asm
	mov.u32 %r503, %laneid;
	// end inline asm
	and.b32  	%r529, %r2, 992;
	add.s32 	%r530, %r529, 32;
	setp.gt.u32 	%p73, %r530, %r1;
	not.b32 	%r531, %r529;
	add.s32 	%r532, %r1, %r531;
	selp.b32 	%r527, %r532, 31, %p73;
	mov.b32 	%r506, 1;
	mov.b32 	%r528, -1;
	// begin inline asm
	shfl.sync.down.b32 %r504, %r627, %r506, %r527, %r528;
	// end inline asm
	setp.lt.s32 	%p74, %r503, %r527;
	selp.b32 	%r533, %r504, 0, %p74;
	add.s32 	%r510, %r533, %r627;
	mov.b32 	%r511, 2;
	// begin inline asm
	shfl.sync.down.b32 %r509, %r510, %r511, %r527, %r528;
	// end inline asm
	add.s32 	%r534, %r503, 2;
	setp.gt.s32 	%p75, %r534, %r527;
	selp.b32 	%r535, 0, %r509, %p75;
	add.s32 	%r515, %r510, %r535;
	mov.b32 	%r516, 4;
	// begin inline asm
	shfl.sync.down.b32 %r514, %r515, %r516, %r527, %r528;
	// end inline asm
	add.s32 	%r536, %r503, 4;
	setp.gt.s32 	%p76, %r536, %r527;
	selp.b32 	%r537, 0, %r514, %p76;
	add.s32 	%r520, %r515, %r537;
	mov.b32 	%r521, 8;
	// begin inline asm
	shfl.sync.down.b32 %r519, %r520, %r521, %r527, %r528;
	// end inline asm
	add.s32 	%r538, %r503, 8;
	setp.gt.s32 	%p77, %r538, %r527;
	selp.b32 	%r539, 0, %r519, %p77;
	add.s32 	%r525, %r520, %r539;
	mov.b32 	%r526, 16;
	// begin inline asm
	shfl.sync.down.b32 %r524, %r525, %r526, %r527, %r528;
	// end inline asm
	add.s32 	%r540, %r503, 16;
	setp.gt.s32 	%p78, %r540, %r527;
	selp.b32 	%r541, 0, %r524, %p78;
	add.s32 	%r661, %r525, %r541;
	setp.ne.s32 	%p79, %r503, 0;
	@%p79 bra 	$L__BB12_20;
	shr.u32 	%r542, %r2, 3;
	and.b32  	%r543, %r542, 124;
	mov.u32 	%r544, _ZZN3cub18CUB_300001_SM_10006detail6reduce28DeviceReduceSingleTileKernelINS2_10policy_hubIiyN4cuda3std3__44plusIiEEE10Policy1000EPiSC_yS9_iiNS7_10__identityEEEvT0_T1_T2_T3_T4_T6_E12temp_storage;
	add.s32 	%r545, %r544, %r543;
	st.shared.u32 	[%r545+8], %r661;
$L__BB12_20:
	bar.sync 	0;
	setp.ne.s32 	%p80, %r2, 0;
	@%p80 bra 	$L__BB12_72;
	setp.gt.u64 	%p81, %rd32, 32;
	ld.shared.u32 	%r546, [_ZZN3cub18CUB_300001_SM_10006detail6reduce28DeviceReduceSingleTileKernelINS2_10policy_hubIiyN4cuda3std3__44plusIiEEE10Policy1000EPiSC_yS9_iiNS7_10__identityEEEvT0_T1_T2_T3_T4_T6_E12temp_storage+12];
	selp.b32 	%r547, %r546, 0, %p81;
	add.s32 	%r548, %r547, %r661;
	setp.gt.u64 	%p82, %rd32, 64;
	ld.shared.u32 	%r549, [_ZZN3cub18CUB_300001_SM_10006detail6reduce28DeviceReduceSingleTileKernelINS2_10policy_hubIiyN4cuda3std3__44plusIiEEE10Policy1000EPiSC_yS9_iiNS7_10__identityEEEvT0_T1_T2_T3_T4_T6_E12temp_storage+16];
	selp.b32 	%r550, %r549, 0, %p82;
	add.s32 	%r551, %r548, %r550;
	setp.gt.u64 	%p83, %rd32, 96;
	ld.shared.u32 	%r552, [_ZZN3cub18CUB_300001_SM_10006detail6reduce28DeviceReduceSingleTileKernelINS2_10policy_hubIiyN4cuda3std3__44plusIiEEE10Policy1000EPiSC_yS9_iiNS7_10__identityEEEvT0_T1_T2_T3_T4_T6_E12temp_storage+20];
	selp.b32 	%r553, %r552, 0, %p83;
	add.s32 	%r554, %r551, %r553;
	setp.gt.u64 	%p84, %rd32, 128;
	ld.shared.u32 	%r555, [_ZZN3cub18CUB_300001_SM_10006detail6reduce28DeviceReduceSingleTileKernelINS2_10policy_hubIiyN4cuda3std3__44plusIiEEE10Policy1000EPiSC_yS9_iiNS7_10__identityEEEvT0_T1_T2_T3_T4_T6_E12temp_storage+24];
	selp.b32 	%r556, %r555, 0, %p84;
	add.s32 	%r557, %r554, %r556;
	setp.gt.u64 	%p85, %rd32, 160;
	ld.shared.u32 	%r558, [_ZZN3cub18CUB_300001_SM_10006detail6reduce28DeviceReduceSingleTileKernelINS2_10policy_hubIiyN4cuda3std3__44plusIiEEE10Policy1000EPiSC_yS9_iiNS7_10__identityEEEvT0_T1_T2_T3_T4_T6_E12temp_storage+28];
	selp.b32 	%r559, %r558, 0, %p85;
	add.s32 	%r560, %r557, %r559;
	setp.gt.u64 	%p86, %rd32, 192;
	ld.shared.u32 	%r561, [_ZZN3cub18CUB_300001_SM_10006detail6reduce28DeviceReduceSingleTileKernelINS2_10policy_hubIiyN4cuda3std3__44plusIiEEE10Policy1000EPiSC_yS9_iiNS7_10__identityEEEvT0_T1_T2_T3_T4_T6_E12temp_storage+32];
	selp.b32 	%r562, %r561, 0, %p86;
	add.s32 	%r563, %r560, %r562;
	setp.gt.u64 	%p87, %rd32, 224;
	ld.shared.u32 	%r564, [_ZZN3cub18CUB_300001_SM_10006detail6reduce28DeviceReduceSingleTileKernelINS2_10policy_hubIiyN4cuda3std3__44plusIiEEE10Policy1000EPiSC_yS9_iiNS7_10__identityEEEvT0_T1_T2_T3_T4_T6_E12temp_storage+36];
	selp.b32 	%r565, %r564, 0, %p87;
	add.s32 	%r661, %r563, %r565;
	bra.uni 	$L__BB12_72;
$L__BB12_22:
	mov.u32 	%r27, %tid.x;
	shl.b32 	%r358, %r27, 2;
	mul.wide.u32 	%rd104, %r358, 4;
	add.s64 	%rd93, %rd31, %rd104;
	// begin inline asm
	ld.global.nc.v2.u64 {%rd91, %rd92}, [%rd93];
	// end inline asm
	mov.b64 	{%r359, %r360}, %rd92;
	mov.b64 	{%r361, %r362}, %rd91;
	add.s64 	%rd96, %rd93, 4096;
	// begin inline asm
	ld.global.nc.v2.u64 {%rd94, %rd95}, [%rd96];
	// end inline asm
	mov.b64 	{%r363, %r364}, %rd95;
	mov.b64 	{%r365, %r366}, %rd94;
	add.s64 	%rd99, %rd93, 8192;
	// begin inline asm
	ld.global.nc.v2.u64 {%rd97, %rd98}, [%rd99];
	// end inline asm
	mov.b64 	{%r367, %r368}, %rd98;
	mov.b64 	{%r369, %r370}, %rd97;
	add.s64 	%rd102, %rd93, 12288;
	// begin inline asm
	ld.global.nc.v2.u64 {%rd100, %rd101}, [%rd102];
	// end inline asm
	mov.b64 	{%r371, %r372}, %rd101;
	mov.b64 	{%r373, %r374}, %rd100;
	add.s32 	%r375, %r362, %r361;
	add.s32 	%r376, %r359, %r375;
	add.s32 	%r377, %r360, %r376;
	add.s32 	%r378, %r365, %r377;
	add.s32 	%r379, %r366, %r378;
	add.s32 	%r380, %r363, %r379;
	add.s32 	%r381, %r364, %r380;
	add.s32 	%r382, %r369, %r381;
	add.s32 	%r383, %r370, %r382;
	add.s32 	%r384, %r367, %r383;
	add.s32 	%r385, %r368, %r384;
	add.s32 	%r386, %r373, %r385;
	add.s32 	%r387, %r374, %r386;
	add.s32 	%r388, %r371, %r387;
	add.s32 	%r638, %r372, %r388;
	add.s64 	%rd6, %rd32, -4096;
	setp.lt.u64 	%p50, %rd6, 4096;
	mov.b64 	%rd142, 4096;
	@%p50 bra 	$L__BB12_26;
	mov.b64 	%rd142, 4096;
$L__BB12_24:
	shl.b64 	%rd118, %rd142, 2;
	add.s64 	%rd108, %rd93, %rd118;
	// begin inline asm
	ld.global.nc.v2.u64 {%rd106, %rd107}, [%rd108];
	// end inline asm
	mov.b64 	{%r389, %r390}, %rd107;
	mov.b64 	{%r391, %r392}, %rd106;
	add.s64 	%rd111, %rd108, 4096;
	// begin inline asm
	ld.global.nc.v2.u64 {%rd109, %rd110}, [%rd111];
	// end inline asm
	mov.b64 	{%r393, %r394}, %rd110;
	mov.b64 	{%r395, %r396}, %rd109;
	add.s64 	%rd114, %rd108, 8192;
	// begin inline asm
	ld.global.nc.v2.u64 {%rd112, %rd113}, [%rd114];
	// end inline asm
	mov.b64 	{%r397, %r398}, %rd113;
	mov.b64 	{%r399, %r400}, %rd112;
	add.s64 	%rd117, %rd108, 12288;
	// begin inline asm
	ld.global.nc.v2.u64 {%rd115, %rd116}, [%rd117];
	// end inline asm
	mov.b64 	{%r401, %r402}, %rd116;
	mov.b64 	{%r403, %r404}, %rd115;
	add.s32 	%r405, %r391, %r638;
	add.s32 	%r406, %r392, %r405;
	add.s32 	%r407, %r389, %r406;
	add.s32 	%r408, %r390, %r407;
	add.s32 	%r409, %r395, %r408;
	add.s32 	%r410, %r396, %r409;
	add.s32 	%r411, %r393, %r410;
	add.s32 	%r412, %r394, %r411;
	add.s32 	%r413, %r399, %r412;
	add.s32 	%r414, %r400, %r413;
	add.s32 	%r415, %r397, %r414;
	add.s32 	%r416, %r398, %r415;
	add.s32 	%r417, %r403, %r416;
	add.s32 	%r418, %r404, %r417;
	add.s32 	%r419, %r401, %r418;
	add.s32 	%r638, %r402, %r419;
	sub.s64 	%rd119, %rd32, %rd142;
	setp.lt.u64 	%p51, %rd119, 4096;
	@%p51 bra 	$L__BB12_34;
	add.s64 	%rd142, %rd142, 4096;
	setp.le.u64 	%p52, %rd142, %rd6;
	@%p52 bra 	$L__BB12_24;
$L__BB12_26:
	setp.le.u64 	%p53, %rd32, %rd142;
	@%p53 bra 	$L__BB12_34;
	cvt.u32.u64 	%r420, %rd142;
	cvt.u32.u64 	%r421, %rd32;
	sub.s32 	%r32, %r421, %r420;
	setp.ge.s32 	%p54, %r27, %r32;
	@%p54 bra 	$L__BB12_34;
	not.b32 	%r424, %r27;
	add.s32 	%r425, %r424, %r421;
	sub.s32 	%r33, %r425, %r420;
	and.b32  	%r427, %r33, 768;
	setp.eq.s32 	%p55, %r427, 768;
	mov.u32 	%r633, %r27;
	@%p55 bra 	$L__BB12_31;
	cvt.u64.u32 	%rd120, %r27;
	add.s64 	%rd121, %rd142, %rd120;
	shl.b64 	%rd122, %rd121, 2;
	add.s64 	%rd143, %rd31, %rd122;
	shr.u32 	%r428, %r33, 8;
	add.s32 	%r429, %r428, 1;
	and.b32  	%r430, %r429, 3;
	neg.s32 	%r630, %r430;
	mov.u32 	%r633, %r27;
$L__BB12_30:
	.pragma "nounroll";
	// begin inline asm
	ld.global.nc.u32 %r431, [%rd143];
	// end inline asm
	add.s32 	%r638, %r431, %r638;
	add.s32 	%r633, %r633, 256;
	add.s64 	%rd143, %rd143, 1024;
	add.s32 	%r630, %r630, 1;
	setp.ne.s32 	%p56, %r630, 0;
	@%p56 bra 	$L__BB12_30;
$L__BB12_31:
	setp.lt.u32 	%p57, %r33, 768;
	@%p57 bra 	$L__BB12_34;
	cvt.u64.u32 	%rd124, %r633;
	add.s64 	%rd125, %rd142, %rd124;
	shl.b64 	%rd126, %rd125, 2;
	add.s64 	%rd144, %rd31, %rd126;
$L__BB12_33:
	// begin inline asm
	ld.global.nc.u32 %r432, [%rd144];
	// end inline asm
	add.s32 	%r436, %r432, %r638;
	add.s64 	%rd128, %rd144, 1024;
	// begin inline asm
	ld.global.nc.u32 %r433, [%rd128];
	// end inline asm
	add.s32 	%r437, %r433, %r436;
	add.s64 	%rd129, %rd144, 2048;
	// begin inline asm
	ld.global.nc.u32 %r434, [%rd129];
	// end inline asm
	add.s32 	%r438, %r434, %r437;
	add.s64 	%rd130, %rd144, 3072;
	// begin inline asm
	ld.global.nc.u32 %r435, [%rd130];
	// end inline asm
	add.s32 	%r638, %r435, %r438;
	add.s32 	%r633, %r633, 1024;
	add.s64 	%rd144, %rd144, 4096;
	setp.lt.s32 	%p58, %r633, %r32;
	@%p58 bra 	$L__BB12_33;
$L__BB12_34:
	// begin inline asm
	mov.u32 %r439, %laneid;
	// end inline asm
	mov.b32 	%r442, 1;
	mov.b32 	%r463, 31;
	mov.b32 	%r464, -1;
	// begin inline asm
	shfl.sync.down.b32 %r440, %r638, %r442, %r463, %r464;
	// end inline asm
	setp.gt.s32 	%p59, %r439, 30;
	selp.b32 	%r465, 0, %r440, %p59;
	add.s32 	%r446, %r465, %r638;
	mov.b32 	%r447, 2;
	// begin inline asm
	shfl.sync.down.b32 %r445, %r446, %r447, %r463, %r464;
	// end inline asm
	setp.gt.s32 	%p60, %r439, 29;
	selp.b32 	%r466, 0, %r445, %p60;
	add.s32 	%r451, %r446, %r466;
	mov.b32 	%r452, 4;
	// begin inline asm
	shfl.sync.down.b32 %r450, %r451, %r452, %r463, %r464;
	// end inline asm
	setp.gt.s32 	%p61, %r439, 27;
	selp.b32 	%r467, 0, %r450, %p61;
	add.s32 	%r456, %r451, %r467;
	mov.b32 	%r457, 8;
	// begin inline asm
	shfl.sync.down.b32 %r455, %r456, %r457, %r463, %r464;
	// end inline asm
	setp.gt.s32 	%p62, %r439, 23;
	selp.b32 	%r468, 0, %r455, %p62;
	add.s32 	%r461, %r456, %r468;
	mov.b32 	%r462, 16;
	// begin inline asm
	shfl.sync.down.b32 %r460, %r461, %r462, %r463, %r464;
	// end inline asm
	setp.gt.s32 	%p63, %r439, 15;
	selp.b32 	%r469, 0, %r460, %p63;
	add.s32 	%r661, %r461, %r469;
	setp.ne.s32 	%p64, %r439, 0;
	@%p64 bra 	$L__BB12_36;
	shr.u32 	%r470, %r27, 3;
	and.b32  	%r471, %r470, 124;
	mov.u32 	%r472, _ZZN3cub18CUB_300001_SM_10006detail6reduce28DeviceReduceSingleTileKernelINS2_10policy_hubIiyN4cuda3std3__44plusIiEEE10Policy1000EPiSC_yS9_iiNS7_10__identityEEEvT0_T1_T2_T3_T4_T6_E12temp_storage;
	add.s32 	%r473, %r472, %r471;
	st.shared.u32 	[%r473+8], %r661;
$L__BB12_36:
	bar.sync 	0;
	setp.ne.s32 	%p65, %r27, 0;
	@%p65 bra 	$L__BB12_72;
	ld.shared.u32 	%r474, [_ZZN3cub18CUB_300001_SM_10006detail6reduce28DeviceReduceSingleTileKernelINS2_10policy_hubIiyN4cuda3std3__44plusIiEEE10Policy1000EPiSC_yS9_iiNS7_10__identityEEEvT0_T1_T2_T3_T4_T6_E12temp_storage+12];
	add.s32 	%r475, %r474, %r661;
	ld.shared.u32 	%r476, [_ZZN3cub18CUB_300001_SM_10006detail6reduce28DeviceReduceSingleTileKernelINS2_10policy_hubIiyN4cuda3std3__44plusIiEEE10Policy1000EPiSC_yS9_iiNS7_10__identityEEEvT0_T1_T2_T3_T4_T6_E12temp_storage+16];
	add.s32 	%r477, %r475, %r476;
	ld.shared.u32 	%r478, [_ZZN3cub18CUB_300001_SM_10006detail6reduce28DeviceReduceSingleTileKernelINS2_10policy_hubIiyN4cuda3std3__44plusIiEEE10Policy1000EPiSC_yS9_iiNS7_10__identityEEEvT0_T1_T2_T3_T4_T6_E12temp_storage+20];
	add.s32 	%r479, %r477, %r478;
	ld.shared.u32 	%r480, [_ZZN3cub18CUB_300001_SM_10006detail6reduce28DeviceReduceSingleTileKernelINS2_10policy_hubIiyN4cuda3std3__44plusIiEEE10Policy1000EPiSC_yS9_iiNS7_10__identityEEEvT0_T1_T2_T3_T4_T6_E12temp_storage+24];
	add.s32 	%r481, %r479, %r480;
	ld.shared.u32 	%r482, [_ZZN3cub18CUB_300001_SM_10006detail6reduce28DeviceReduceSingleTileKernelINS2_10policy_hubIiyN4cuda3std3__44plusIiEEE10Policy1000EPiSC_yS9_iiNS7_10__identityEEEvT0_T1_T2_T3_T4_T6_E12temp_storage+28];
	add.s32 	%r483, %r481, %r482;
	ld.shared.u32 	%r484, [_ZZN3cub18CUB_300001_SM_10006detail6reduce28DeviceReduceSingleTileKernelINS2_10policy_hubIiyN4cuda3std3__44plusIiEEE10Policy1000EPiSC_yS9_iiNS7_10__identityEEEvT0_T1_T2_T3_T4_T6_E12temp_storage+32];
	add.s32 	%r485, %r483, %r484;
	ld.shared.u32 	%r486, [_ZZN3cub18CUB_300001_SM_10006detail6reduce28DeviceReduceSingleTileKernelINS2_10policy_hubIiyN4cuda3std3__44plusIiEEE10Policy1000EPiSC_yS9_iiNS7_10__identityEEEvT0_T1_T2_T3_T4_T6_E12temp_storage+36];
	add.s32 	%r661, %r485, %r486;
	bra.uni 	$L__BB12_72;
$L__BB12_38:
	setp.gt.u64 	%p3, %rd32, 4095;
	@%p3 bra 	$L__BB12_56;
	cvt.u32.u64 	%r51, %rd32;
	mov.u32 	%r52, %tid.x;
	setp.ge.u32 	%p20, %r52, %r51;
	mov.b32 	%r649, 0;
	mov.u32 	%r644, %r52;
	@%p20 bra 	$L__BB12_41;
	mul.wide.u32 	%rd83, %r52, 4;
	add.s64 	%rd82, %rd31, %rd83;
	// begin inline asm
	ld.global.nc.u32 %r649, [%rd82];
	// end inline asm
	add.s32 	%r644, %r52, 256;
$L__BB12_41:
	setp.ge.u32 	%p21, %r644, %r51;
	@%p21 bra 	$L__BB12_47;
	not.b32 	%r234, %r644;
	add.s32 	%r57, %r234, %r51;
	and.b32  	%r235, %r57, 768;
	setp.eq.s32 	%p22, %r235, 768;
	@%p22 bra 	$L__BB12_45;
	mul.wide.u32 	%rd84, %r644, 4;
	add.s64 	%rd145, %rd31, %rd84;
	shr.u32 	%r236, %r57, 8;
	add.s32 	%r237, %r236, 1;
	and.b32  	%r238, %r237, 3;
	neg.s32 	%r641, %r238;
$L__BB12_44:
	.pragma "nounroll";
	// begin inline asm
	ld.global.nc.u32 %r239, [%rd145];
	// end inline asm
	add.s32 	%r649, %r239, %r649;
	add.s32 	%r644, %r644, 256;
	add.s64 	%rd145, %rd145, 1024;
	add.s32 	%r641, %r641, 1;
	setp.ne.s32 	%p23, %r641, 0;
	@%p23 bra 	$L__BB12_44;
$L__BB12_45:
	setp.lt.u32 	%p24, %r57, 768;
	@%p24 bra 	$L__BB12_47;
$L__BB12_46:
	mul.wide.s32 	%rd90, %r644, 4;
	add.s64 	%rd86, %rd31, %rd90;
	// begin inline asm
	ld.global.nc.u32 %r240, [%rd86];
	// end inline asm
	add.s32 	%r244, %r240, %r649;
	add.s64 	%rd87, %rd86, 1024;
	// begin inline asm
	ld.global.nc.u32 %r241, [%rd87];
	// end inline asm
	add.s32 	%r245, %r241, %r244;
	add.s64 	%rd88, %rd86, 2048;
	// begin inline asm
	ld.global.nc.u32 %r242, [%rd88];
	// end inline asm
	add.s32 	%r246, %r242, %r245;
	add.s64 	%rd89, %rd86, 3072;
	// begin inline asm
	ld.global.nc.u32 %r243, [%rd89];
	// end inline asm
	add.s32 	%r649, %r243, %r246;
	add.s32 	%r644, %r644, 1024;
	setp.lt.s32 	%p25, %r644, %r51;
	@%p25 bra 	$L__BB12_46;
$L__BB12_47:
	setp.lt.u64 	%p26, %rd32, 256;
	@%p26 bra 	$L__BB12_52;
	// begin inline asm
	mov.u32 %r310, %laneid;
	// end inline asm
	mov.b32 	%r313, 1;
	mov.b32 	%r334, 31;
	mov.b32 	%r335, -1;
	// begin inline asm
	shfl.sync.down.b32 %r311, %r649, %r313, %r334, %r335;
	// end inline asm
	setp.gt.s32 	%p42, %r310, 30;
	selp.b32 	%r336, 0, %r311, %p42;
	add.s32 	%r317, %r336, %r649;
	mov.b32 	%r318, 2;
	// begin inline asm
	shfl.sync.down.b32 %r316, %r317, %r318, %r334, %r335;
	// end inline asm
	setp.gt.s32 	%p43, %r310, 29;
	selp.b32 	%r337, 0, %r316, %p43;
	add.s32 	%r322, %r317, %r337;
	mov.b32 	%r323, 4;
	// begin inline asm
	shfl.sync.down.b32 %r321, %r322, %r323, %r334, %r335;
	// end inline asm
	setp.gt.s32 	%p44, %r310, 27;
	selp.b32 	%r338, 0, %r321, %p44;
	add.s32 	%r327, %r322, %r338;
	mov.b32 	%r328, 8;
	// begin inline asm
	shfl.sync.down.b32 %r326, %r327, %r328, %r334, %r335;
	// end inline asm
	setp.gt.s32 	%p45, %r310, 23;
	selp.b32 	%r339, 0, %r326, %p45;
	add.s32 	%r332, %r327, %r339;
	mov.b32 	%r333, 16;
	// begin inline asm
	shfl.sync.down.b32 %r331, %r332, %r333, %r334, %r335;
	// end inline asm
	setp.gt.s32 	%p46, %r310, 15;
	selp.b32 	%r340, 0, %r331, %p46;
	add.s32 	%r661, %r332, %r340;
	setp.ne.s32 	%p47, %r310, 0;
	@%p47 bra 	$L__BB12_50;
	shr.u32 	%r341, %r52, 3;
	and.b32  	%r342, %r341, 124;
	mov.u32 	%r343, _ZZN3cub18CUB_300001_SM_10006detail6reduce28DeviceReduceSingleTileKernelINS2_10policy_hubIiyN4cuda3std3__44plusIiEEE10Policy1000EPiSC_yS9_iiNS7_10__identityEEEvT0_T1_T2_T3_T4_T6_E12temp_storage;
	add.s32 	%r344, %r343, %r342;
	st.shared.u32 	[%r344+8], %r661;
$L__BB12_50:
	bar.sync 	0;
	setp.ne.s32 	%p48, %r52, 0;
	@%p48 bra 	$L__BB12_72;
	ld.shared.u32 	%r345, [_ZZN3cub18CUB_300001_SM_10006detail6reduce28DeviceReduceSingleTileKernelINS2_10policy_hubIiyN4cuda3std3__44plusIiEEE10Policy1000EPiSC_yS9_iiNS7_10__identityEEEvT0_T1_T2_T3_T4_T6_E12temp_storage+12];
	add.s32 	%r346, %r345, %r661;
	ld.shared.u32 	%r347, [_ZZN3cub18CUB_300001_SM_10006detail6reduce28DeviceReduceSingleTileKernelINS2_10policy_hubIiyN4cuda3std3__44plusIiEEE10Policy1000EPiSC_yS9_iiNS7_10__identityEEEvT0_T1_T2_T3_T4_T6_E12temp_storage+16];
	add.s32 	%r348, %r346, %r347;
	ld.shared.u32 	%r349, [_ZZN3cub18CUB_300001_SM_10006detail6reduce28DeviceReduceSingleTileKernelINS2_10policy_hubIiyN4cuda3std3__44plusIiEEE10Policy1000EPiSC_yS9_iiNS7_10__identityEEEvT0_T1_T2_T3_T4_T6_E12temp_storage+20];
	add.s32 	%r350, %r348, %r349;
	ld.shared.u32 	%r351, [_ZZN3cub18CUB_300001_SM_10006detail6reduce28DeviceReduceSingleTileKernelINS2_10policy_hubIiyN4cuda3std3__44plusIiEEE10Policy1000EPiSC_yS9_iiNS7_10__identityEEEvT0_T1_T2_T3_T4_T6_E12temp_storage+24];
	add.s32 	%r352, %r350, %r351;
	ld.shared.u32 	%r353, [_ZZN3cub18CUB_300001_SM_10006detail6reduce28DeviceReduceSingleTileKernelINS2_10policy_hubIiyN4cuda3std3__44plusIiEEE10Policy1000EPiSC_yS9_iiNS7_10__identityEEEvT0_T1_T2_T3_T4_T6_E12temp_storage+28];
	add.s32 	%r354, %r352, %r353;
	ld.shared.u32 	%r355, [_ZZN3cub18CUB_300001_SM_10006detail6reduce28DeviceReduceSingleTileKernelINS2_10policy_hubIiyN4cuda3std3__44plusIiEEE10Policy1000EPiSC_yS9_iiNS7_10__identityEEEvT0_T1_T2_T3_T4_T6_E12temp_storage+32];
	add.s32 	%r356, %r354, %r355;
	ld.shared.u32 	%r357, [_ZZN3cub18CUB_300001_SM_10006detail6reduce28DeviceReduceSingleTileKernelINS2_10policy_hubIiyN4cuda3std3__44plusIiEEE10Policy1000EPiSC_yS9_iiNS7_10__identityEEEvT0_T1_T2_T3_T4_T6_E12temp_storage+36];
	add.s32 	%r661, %r356, %r357;
	bra.uni 	$L__BB12_72;
$L__BB12_52:
	// begin inline asm
	mov.u32 %r247, %laneid;
	// end inline asm
	and.b32  	%r273, %r52, 992;
	add.s32 	%r274, %r273, 32;
	setp.gt.u32 	%p27, %r274, %r51;
	not.b32 	%r275, %r273;
	add.s32 	%r276, %r51, %r275;
	selp.b32 	%r271, %r276, 31, %p27;
	mov.b32 	%r250, 1;
	mov.b32 	%r272, -1;
	// begin inline asm
	shfl.sync.down.b32 %r248, %r649, %r250, %r271, %r272;
	// end inline asm
	setp.lt.s32 	%p28, %r247, %r271;
	selp.b32 	%r277, %r248, 0, %p28;
	add.s32 	%r254, %r277, %r649;
	mov.b32 	%r255, 2;
	// begin inline asm
	shfl.sync.down.b32 %r253, %r254, %r255, %r271, %r272;
	// end inline asm
	add.s32 	%r278, %r247, 2;
	setp.gt.s32 	%p29, %r278, %r271;
	selp.b32 	%r279, 0, %r253, %p29;
	add.s32 	%r259, %r254, %r279;
	mov.b32 	%r260, 4;
	// begin inline asm
	shfl.sync.down.b32 %r258, %r259, %r260, %r271, %r272;
	// end inline asm
	add.s32 	%r280, %r247, 4;
	setp.gt.s32 	%p30, %r280, %r271;
	selp.b32 	%r281, 0, %r258, %p30;
	add.s32 	%r264, %r259, %r281;
	mov.b32 	%r265, 8;
	// begin inline asm
	shfl.sync.down.b32 %r263, %r264, %r265, %r271, %r272;
	// end inline asm
	add.s32 	%r282, %r247, 8;
	setp.gt.s32 	%p31, %r282, %r271;
	selp.b32 	%r283, 0, %r263, %p31;
	add.s32 	%r269, %r264, %r283;
	mov.b32 	%r270, 16;
	// begin inline asm
	shfl.sync.down.b32 %r268, %r269, %r270, %r271, %r272;
	// end inline asm
	add.s32 	%r284, %r247, 16;
	setp.gt.s32 	%p32, %r284, %r271;
	selp.b32 	%r285, 0, %r268, %p32;
	add.s32 	%r661, %r269, %r285;
	setp.ne.s32 	%p33, %r247, 0;
	@%p33 bra 	$L__BB12_54;
	shr.u32 	%r286, %r52, 3;
	and.b32  	%r287, %r286, 124;
	mov.u32 	%r288, _ZZN3cub18CUB_300001_SM_10006detail6reduce28DeviceReduceSingleTileKernelINS2_10policy_hubIiyN4cuda3std3__44plusIiEEE10Policy1000EPiSC_yS9_iiNS7_10__identityEEEvT0_T1_T2_T3_T4_T6_E12temp_storage;
	add.s32 	%r289, %r288, %r287;
	st.shared.u32 	[%r289+8], %r661;
$L__BB12_54:
	bar.sync 	0;
	setp.ne.s32 	%p34, %r52, 0;
	@%p34 bra 	$L__BB12_72;
	setp.gt.u64 	%p35, %rd32, 32;
	ld.shared.u32 	%r290, [_ZZN3cub18CUB_300001_SM_10006detail6reduce28DeviceReduceSingleTileKernelINS2_10policy_hubIiyN4cuda3std3__44plusIiEEE10Policy1000EPiSC_yS9_iiNS7_10__identityEEEvT0_T1_T2_T3_T4_T6_E12temp_storage+12];
	selp.b32 	%r291, %r290, 0, %p35;
	add.s32 	%r292, %r291, %r661;
	setp.gt.u64 	%p36, %rd32, 64;
	ld.shared.u32 	%r293, [_ZZN3cub18CUB_300001_SM_10006detail6reduce28DeviceReduceSingleTileKernelINS2_10policy_hubIiyN4cuda3std3__44plusIiEEE10Policy1000EPiSC_yS9_iiNS7_10__identityEEEvT0_T1_T2_T3_T4_T6_E12temp_storage+16];
	selp.b32 	%r294, %r293, 0, %p36;
	add.s32 	%r295, %r292, %r294;
	setp.gt.u64 	%p37, %rd32, 96;
	ld.shared.u32 	%r296, [_ZZN3cub18CUB_300001_SM_10006detail6reduce28DeviceReduceSingleTileKernelINS2_10policy_hubIiyN4cuda3std3__44plusIiEEE10Policy1000EPiSC_yS9_iiNS7_10__identityEEEvT0_T1_T2_T3_T4_T6_E12temp_storage+20];
	selp.b32 	%r297, %r296, 0, %p37;
	add.s32 	%r298, %r295, %r297;
	setp.gt.u64 	%p38, %rd32, 128;
	ld.shared.u32 	%r299, [_ZZN3cub18CUB_300001_SM_10006detail6reduce28DeviceReduceSingleTileKernelINS2_10policy_hubIiyN4cuda3std3__44plusIiEEE10Policy1000EPiSC_yS9_iiNS7_10__identityEEEvT0_T1_T2_T3_T4_T6_E12temp_storage+24];
	selp.b32 	%r300, %r299, 0, %p38;
	add.s32 	%r301, %r298, %r300;
	setp.gt.u64 	%p39, %rd32, 160;
	ld.shared.u32 	%r302, [_ZZN3cub18CUB_300001_SM_10006detail6reduce28DeviceReduceSingleTileKernelINS2_10policy_hubIiyN4cuda3std3__44plusIiEEE10Policy1000EPiSC_yS9_iiNS7_10__identityEEEvT0_T1_T2_T3_T4_T6_E12temp_storage+28];
	selp.b32 	%r303, %r302, 0, %p39;
	add.s32 	%r304, %r301, %r303;
	setp.gt.u64 	%p40, %rd32, 192;
	ld.shared.u32 	%r305, [_ZZN3cub18CUB_300001_SM_10006detail6reduce28DeviceReduceSingleTileKernelINS2_10policy_hubIiyN4cuda3std3__44plusIiEEE10Policy1000EPiSC_yS9_iiNS7_10__identityEEEvT0_T1_T2_T3_T4_T6_E12temp_storage+32];
	selp.b32 	%r306, %r305, 0, %p40;
	add.s32 	%r307, %r304, %r306;
	setp.gt.u64 	%p41, %rd32, 224;
	ld.shared.u32 	%r308, [_ZZN3cub18CUB_300001_SM_10006detail6reduce28DeviceReduceSingleTileKernelINS2_10policy_hubIiyN4cuda3std3__44plusIiEEE10Policy1000EPiSC_yS9_iiNS7_10__identityEEEvT0_T1_T2_T3_T4_T6_E12temp_storage+36];
	selp.b32 	%r309, %r308, 0, %p41;
	add.s32 	%r661, %r307, %r309;
	bra.uni 	$L__BB12_72;
$L__BB12_56:
	mov.u32 	%r77, %tid.x;
	cvt.u64.u32 	%rd19, %r77;
	mul.wide.u32 	%rd52, %r77, 4;
	add.s64 	%rd35, %rd31, %rd52;
	// begin inline asm
	ld.global.nc.u32 %r103, [%rd35];
	// end inline asm
	add.s64 	%rd36, %rd35, 1024;
	// begin inline asm
	ld.global.nc.u32 %r104, [%rd36];
	// end inline asm
	add.s64 	%rd37, %rd35, 2048;
	// begin inline asm
	ld.global.nc.u32 %r105, [%rd37];
	// end inline asm
	add.s64 	%rd38, %rd35, 3072;
	// begin inline asm
	ld.global.nc.u32 %r106, [%rd38];
	// end inline asm
	add.s64 	%rd39, %rd35, 4096;
	// begin inline asm
	ld.global.nc.u32 %r107, [%rd39];
	// end inline asm
	add.s64 	%rd40, %rd35, 5120;
	// begin inline asm
	ld.global.nc.u32 %r108, [%rd40];
	// end inline asm
	add.s64 	%rd41, %rd35, 6144;
	// begin inline asm
	ld.global.nc.u32 %r109, [%rd41];
	// end inline asm
	add.s64 	%rd42, %rd35, 7168;
	// begin inline asm
	ld.global.nc.u32 %r110, [%rd42];
	// end inline asm
	add.s64 	%rd43, %rd35, 8192;
	// begin inline asm
	ld.global.nc.u32 %r111, [%rd43];
	// end inline asm
	add.s64 	%rd44, %rd35, 9216;
	// begin inline asm
	ld.global.nc.u32 %r112, [%rd44];
	// end inline asm
	add.s64 	%rd45, %rd35, 10240;
	// begin inline asm
	ld.global.nc.u32 %r113, [%rd45];
	// end inline asm
	add.s64 	%rd46, %rd35, 11264;
	// begin inline asm
	ld.global.nc.u32 %r114, [%rd46];
	// end inline asm
	add.s64 	%rd47, %rd35, 12288;
	// begin inline asm
	ld.global.nc.u32 %r115, [%rd47];
	// end inline asm
	add.s64 	%rd48, %rd35, 13312;
	// begin inline asm
	ld.global.nc.u32 %r116, [%rd48];
	// end inline asm
	add.s64 	%rd49, %rd35, 14336;
	// begin inline asm
	ld.global.nc.u32 %r117, [%rd49];
	// end inline asm
	add.s64 	%rd50, %rd35, 15360;
	// begin inline asm
	ld.global.nc.u32 %r118, [%rd50];
	// end inline asm
	add.s32 	%r119, %r104, %r103;
	add.s32 	%r120, %r105, %r119;
	add.s32 	%r121, %r106, %r120;
	add.s32 	%r122, %r107, %r121;
	add.s32 	%r123, %r108, %r122;
	add.s32 	%r124, %r109, %r123;
	add.s32 	%r125, %r110, %r124;
	add.s32 	%r126, %r111, %r125;
	add.s32 	%r127, %r112, %r126;
	add.s32 	%r128, %r113, %r127;
	add.s32 	%r129, %r114, %r128;
	add.s32 	%r130, %r115, %r129;
	add.s32 	%r131, %r116, %r130;
	add.s32 	%r132, %r117, %r131;
	add.s32 	%r660, %r118, %r132;
	add.s64 	%rd21, %rd32, -4096;
	setp.lt.u64 	%p4, %rd21, 4096;
	mov.b64 	%rd147, 4096;
	@%p4 bra 	$L__BB12_60;
	mov.b64 	%rd147, 4096;
$L__BB12_58:
	shl.b64 	%rd70, %rd147, 2;
	add.s64 	%rd54, %rd35, %rd70;
	// begin inline asm
	ld.global.nc.u32 %r133, [%rd54];
	// end inline asm
	add.s64 	%rd55, %rd54, 1024;
	// begin inline asm
	ld.global.nc.u32 %r134, [%rd55];
	// end inline asm
	add.s64 	%rd56, %rd54, 2048;
	// begin inline asm
	ld.global.nc.u32 %r135, [%rd56];
	// end inline asm
	add.s64 	%rd57, %rd54, 3072;
	// begin inline asm
	ld.global.nc.u32 %r136, [%rd57];
	// end inline asm
	add.s64 	%rd58, %rd54, 4096;
	// begin inline asm
	ld.global.nc.u32 %r137, [%rd58];
	// end inline asm
	add.s64 	%rd59, %rd54, 5120;
	// begin inline asm
	ld.global.nc.u32 %r138, [%rd59];
	// end inline asm
	add.s64 	%rd60, %rd54, 6144;
	// begin inline asm
	ld.global.nc.u32 %r139, [%rd60];
	// end inline asm
	add.s64 	%rd61, %rd54, 7168;
	// begin inline asm
	ld.global.nc.u32 %r140, [%rd61];
	// end inline asm
	add.s64 	%rd62, %rd54, 8192;
	// begin inline asm
	ld.global.nc.u32 %r141, [%rd62];
	// end inline asm
	add.s64 	%rd63, %rd54, 9216;
	// begin inline asm
	ld.global.nc.u32 %r142, [%rd63];
	// end inline asm
	add.s64 	%rd64, %rd54, 10240;
	// begin inline asm
	ld.global.nc.u32 %r143, [%rd64];
	// end inline asm
	add.s64 	%rd65, %rd54, 11264;
	// begin inline asm
	ld.global.nc.u32 %r144, [%rd65];
	// end inline asm
	add.s64 	%rd66, %rd54, 12288;
	// begin inline asm
	ld.global.nc.u32 %r145, [%rd66];
	// end inline asm
	add.s64 	%rd67, %rd54, 13312;
	// begin inline asm
	ld.global.nc.u32 %r146, [%rd67];
	// end inline asm
	add.s64 	%rd68, %rd54, 14336;
	// begin inline asm
	ld.global.nc.u32 %r147, [%rd68];
	// end inline asm
	add.s64 	%rd69, %rd54, 15360;
	// begin inline asm
	ld.global.nc.u32 %r148, [%rd69];
	// end inline asm
	add.s32 	%r149, %r133, %r660;
	add.s32 	%r150, %r134, %r149;
	add.s32 	%r151, %r135, %r150;
	add.s32 	%r152, %r136, %r151;
	add.s32 	%r153, %r137, %r152;
	add.s32 	%r154, %r138, %r153;
	add.s32 	%r155, %r139, %r154;
	add.s32 	%r156, %r140, %r155;
	add.s32 	%r157, %r141, %r156;
	add.s32 	%r158, %r142, %r157;
	add.s32 	%r159, %r143, %r158;
	add.s32 	%r160, %r144, %r159;
	add.s32 	%r161, %r145, %r160;
	add.s32 	%r162, %r146, %r161;
	add.s32 	%r163, %r147, %r162;
	add.s32 	%r660, %r148, %r163;
	sub.s64 	%rd71, %rd32, %rd147;
	setp.lt.u64 	%p5, %rd71, 4096;
	@%p5 bra 	$L__BB12_68;
	add.s64 	%rd147, %rd147, 4096;
	setp.le.u64 	%p6, %rd147, %rd21;
	@%p6 bra 	$L__BB12_58;
$L__BB12_60:
	setp.le.u64 	%p7, %rd32, %rd147;
	@%p7 bra 	$L__BB12_68;
	cvt.u32.u64 	%r164, %rd147;
	cvt.u32.u64 	%r165, %rd32;
	sub.s32 	%r82, %r165, %r164;
	setp.ge.s32 	%p8, %r77, %r82;
	@%p8 bra 	$L__BB12_68;
	not.b32 	%r168, %r77;
	add.s32 	%r169, %r168, %r165;
	sub.s32 	%r83, %r169, %r164;
	and.b32  	%r171, %r83, 768;
	setp.eq.s32 	%p9, %r171, 768;
	mov.u32 	%r655, %r77;
	@%p9 bra 	$L__BB12_65;
	add.s64 	%rd72, %rd147, %rd19;
	shl.b64 	%rd73, %rd72, 2;
	add.s64 	%rd148, %rd31, %rd73;
	shr.u32 	%r172, %r83, 8;
	add.s32 	%r173, %r172, 1;
	and.b32  	%r174, %r173, 3;
	neg.s32 	%r652, %r174;
	mov.u32 	%r655, %r77;
$L__BB12_64:
	.pragma "nounroll";
	// begin inline asm
	ld.global.nc.u32 %r175, [%rd148];
	// end inline asm
	add.s32 	%r660, %r175, %r660;
	add.s32 	%r655, %r655, 256;
	add.s64 	%rd148, %rd148, 1024;
	add.s32 	%r652, %r652, 1;
	setp.ne.s32 	%p10, %r652, 0;
	@%p10 bra 	$L__BB12_64;
$L__BB12_65:
	setp.lt.u32 	%p11, %r83, 768;
	@%p11 bra 	$L__BB12_68;
	cvt.u64.u32 	%rd75, %r655;
	add.s64 	%rd76, %rd147, %rd75;
	shl.b64 	%rd77, %rd76, 2;
	add.s64 	%rd149, %rd31, %rd77;
$L__BB12_67:
	// begin inline asm
	ld.global.nc.u32 %r176, [%rd149];
	// end inline asm
	add.s32 	%r180, %r176, %r660;
	add.s64 	%rd79, %rd149, 1024;
	// begin inline asm
	ld.global.nc.u32 %r177, [%rd79];
	// end inline asm
	add.s32 	%r181, %r177, %r180;
	add.s64 	%rd80, %rd149, 2048;
	// begin inline asm
	ld.global.nc.u32 %r178, [%rd80];
	// end inline asm
	add.s32 	%r182, %r178, %r181;
	add.s64 	%rd81, %rd149, 3072;
	// begin inline asm
	ld.global.nc.u32 %r179, [%rd81];
	// end inline asm
	add.s32 	%r660, %r179, %r182;
	add.s32 	%r655, %r655, 1024;
	add.s64 	%rd149, %rd149, 4096;
	setp.lt.s32 	%p12, %r655, %r82;
	@%p12 bra 	$L__BB12_67;
$L__BB12_68:
	// begin inline asm
	mov.u32 %r183, %laneid;
	// end inline asm
	mov.b32 	%r186, 1;
	mov.b32 	%r207, 31;
	mov.b32 	%r208, -1;
	// begin inline asm
	shfl.sync.down.b32 %r184, %r660, %r186, %r207, %r208;
	// end inline asm
	setp.gt.s32 	%p13, %r183, 30;
	selp.b32 	%r209, 0, %r184, %p13;
	add.s32 	%r190, %r209, %r660;
	mov.b32 	%r191, 2;
	// begin inline asm
	shfl.sync.down.b32 %r189, %r190, %r191, %r207, %r208;
	// end inline asm
	setp.gt.s32 	%p14, %r183, 29;
	selp.b32 	%r210, 0, %r189, %p14;
	add.s32 	%r195, %r190, %r210;
	mov.b32 	%r196, 4;
	// begin inline asm
	shfl.sync.down.b32 %r194, %r195, %r196, %r207, %r208;
	// end inline asm
	setp.gt.s32 	%p15, %r183, 27;
	selp.b32 	%r211, 0, %r194, %p15;
	add.s32 	%r200, %r195, %r211;
	mov.b32 	%r201, 8;
	// begin inline asm
	shfl.sync.down.b32 %r199, %r200, %r201, %r207, %r208;
	// end inline asm
	setp.gt.s32 	%p16, %r183, 23;
	selp.b32 	%r212, 0, %r199, %p16;
	add.s32 	%r205, %r200, %r212;
	mov.b32 	%r206, 16;
	// begin inline asm
	shfl.sync.down.b32 %r204, %r205, %r206, %r207, %r208;
	// end inline asm
	setp.gt.s32 	%p17, %r183, 15;
	selp.b32 	%r213, 0, %r204, %p17;
	add.s32 	%r661, %r205, %r213;
	setp.ne.s32 	%p18, %r183, 0;
	@%p18 bra 	$L__BB12_70;
	shr.u32 	%r214, %r77, 3;
	and.b32  	%r215, %r214, 124;
	mov.u32 	%r216, _ZZN3cub18CUB_300001_SM_10006detail6reduce28DeviceReduceSingleTileKernelINS2_10policy_hubIiyN4cuda3std3__44plusIiEEE10Policy1000EPiSC_yS9_iiNS7_10__identityEEEvT0_T1_T2_T3_T4_T6_E12temp_storage;
	add.s32 	%r217, %r216, %r215;
	st.shared.u32 	[%r217+8], %r661;
$L__BB12_70:
	bar.sync 	0;
	setp.ne.s32 	%p19, %r77, 0;
	@%p19 bra 	$L__BB12_72;
	ld.shared.u32 	%r218, [_ZZN3cub18CUB_300001_SM_10006detail6reduce28DeviceReduceSingleTileKernelINS2_10policy_hubIiyN4cuda3std3__44plusIiEEE10Policy1000EPiSC_yS9_iiNS7_10__identityEEEvT0_T1_T2_T3_T4_T6_E12temp_storage+12];
	add.s32 	%r219, %r218, %r661;
	ld.shared.u32 	%r220, [_ZZN3cub18CUB_300001_SM_10006detail6reduce28DeviceReduceSingleTileKernelINS2_10policy_hubIiyN4cuda3std3__44plusIiEEE10Policy1000EPiSC_yS9_iiNS7_10__identityEEEvT0_T1_T2_T3_T4_T6_E12temp_storage+16];
	add.s32 	%r221, %r219, %r220;
	ld.shared.u32 	%r222, [_ZZN3cub18CUB_300001_SM_10006detail6reduce28DeviceReduceSingleTileKernelINS2_10policy_hubIiyN4cuda3std3__44plusIiEEE10Policy1000EPiSC_yS9_iiNS7_10__identityEEEvT0_T1_T2_T3_T4_T6_E12temp_storage+20];
	add.s32 	%r223, %r221, %r222;
	ld.shared.u32 	%r224, [_ZZN3cub18CUB_300001_SM_10006detail6reduce28DeviceReduceSingleTileKernelINS2_10policy_hubIiyN4cuda3std3__44plusIiEEE10Policy1000EPiSC_yS9_iiNS7_10__identityEEEvT0_T1_T2_T3_T4_T6_E12temp_storage+24];
	add.s32 	%r225, %r223, %r224;
	ld.shared.u32 	%r226, [_ZZN3cub18CUB_300001_SM_10006detail6reduce28DeviceReduceSingleTileKernelINS2_10policy_hubIiyN4cuda3std3__44plusIiEEE10Policy1000EPiSC_yS9_iiNS7_10__identityEEEvT0_T1_T2_T3_T4_T6_E12temp_storage+28];
	add.s32 	%r227, %r225, %r226;
	ld.shared.u32 	%r228, [_ZZN3cub18CUB_300001_SM_10006detail6reduce28DeviceReduceSingleTileKernelINS2_10policy_hubIiyN4cuda3std3__44plusIiEEE10Policy1000EPiSC_yS9_iiNS7_10__identityEEEvT0_T1_T2_T3_T4_T6_E12temp_storage+32];
	add.s32 	%r229, %r227, %r228;
	ld.shared.u32 	%r230, [_ZZN3cub18CUB_300001_SM_10006detail6reduce28DeviceReduceSingleTileKernelINS2_10policy_hubIiyN4cuda3std3__44plusIiEEE10Policy1000EPiSC_yS9_iiNS7_10__identityEEEvT0_T1_T2_T3_T4_T6_E12temp_storage+36];
	add.s32 	%r661, %r229, %r230;
$L__BB12_72:
	mov.u32 	%r614, %tid.x;
	setp.ne.s32 	%p95, %r614, 0;
	@%p95 bra 	$L__BB12_74;
	add.s32 	%r615, %r661, %r102;
	st.global.u32 	[%rd1], %r615;
$L__BB12_74:
	ret;

}
	// .globl	_ZN3cub18CUB_300001_SM_10006detail6reduce18DeviceReduceKernelINS2_10policy_hubIiyN4cuda3std3__44plusIiEEE10Policy1000EPiyS9_iNS7_10__identityEEEvT0_PT3_T1_NS0_13GridEvenShareISH_EET2_T4_
.visible .entry _ZN3cub18CUB_300001_SM_10006detail6reduce18DeviceReduceKernelINS2_10policy_hubIiyN4cuda3std3__44plusIiEEE10Policy1000EPiyS9_iNS7_10__identityEEEvT0_PT3_T1_NS0_13GridEvenShareISH_EET2_T4_(
	.param .u64 .ptr .align 1 _ZN3cub18CUB_300001_SM_10006detail6reduce18DeviceReduceKernelINS2_10policy_hubIiyN4cuda3std3__44plusIiEEE10Policy1000EPiyS9_iNS7_10__identityEEEvT0_PT3_T1_NS0_13GridEvenShareISH_EET2_T4__param_0,
	.param .u64 .ptr .align 1 _ZN3cub18CUB_300001_SM_10006detail6reduce18DeviceReduceKernelINS2_10policy_hubIiyN4cuda3std3__44plusIiEEE10Policy1000EPiyS9_iNS7_10__identityEEEvT0_PT3_T1_NS0_13GridEvenShareISH_EET2_T4__param_1,
	.param .u64 _ZN3cub18CUB_300001_SM_10006detail6reduce18DeviceReduceKernelINS2_10policy_hubIiyN4cuda3std3__44plusIiEEE10Policy1000EPiyS9_iNS7_10__identityEEEvT0_PT3_T1_NS0_13GridEvenShareISH_EET2_T4__param_2,
	.param .align 8 .b8 _ZN3cub18CUB_300001_SM_10006detail6reduce18DeviceReduceKernelINS2_10policy_hubIiyN4cuda3std3__44plusIiEEE10Policy1000EPiyS9_iNS7_10__identityEEEvT0_PT3_T1_NS0_13GridEvenShareISH_EET2_T4__param_3[72],
	.param .align 1 .b8 _ZN3cub18CUB_300001_SM_10006detail6reduce18DeviceReduceKernelINS2_10policy_hubIiyN4cuda3std3__44plusIiEEE10Policy1000EPiyS9_iNS7_10__identityEEEvT0_PT3_T1_NS0_13GridEvenShareISH_EET2_T4__param_4[1],
	.param .align 1 .b8 _ZN3cub18CUB_300001_SM_10006detail6reduce18DeviceReduceKernelINS2_10policy_hubIiyN4cuda3std3__44plusIiEEE10Policy1000EPiyS9_iNS7_10__identityEEEvT0_PT3_T1_NS0_13GridEvenShareISH_EET2_T4__param_5[1]
)
.maxntid 256
{
	.reg .pred 	%p<95>;
	.reg .b32 	%r<694>;
	.reg .b64 	%rd<174>;
	// demoted variable
	.shared .align 4 .b8 _ZZN3cub18CUB_300001_SM_10006detail6reduce18DeviceReduceKernelINS2_10policy_hubIiyN4cuda3std3__44plusIiEEE10Policy1000EPiyS9_iNS7_10__identityEEEvT0_PT3_T1_NS0_13GridEvenShareISH_EET2_T4_E12temp_storage[44];
	ld.param.u64 	%rd1, [_ZN3cub18CUB_300001_SM_10006detail6reduce18DeviceReduceKernelINS2_10policy_hubIiyN4cuda3std3__44plusIiEEE10Policy1000EPiyS9_iNS7_10__identityEEEvT0_PT3_T1_NS0_13GridEvenShareISH_EET2_T4__param_3+32];
	ld.param.u64 	%rd39, [_ZN3cub18CUB_300001_SM_10006detail6reduce18DeviceReduceKernelINS2_10policy_hubIiyN4cuda3std3__44plusIiEEE10Policy1000EPiyS9_iNS7_10__identityEEEvT0_PT3_T1_NS0_13GridEvenShareISH_EET2_T4__param_0];
	ld.param.u32 	%r1, [_ZN3cub18CUB_300001_SM_10006detail6reduce18DeviceReduceKernelINS2_10policy_hubIiyN4cuda3std3__44plusIiEEE10Policy1000EPiyS9_iNS7_10__identityEEEvT0_PT3_T1_NS0_13GridEvenShareISH_EET2_T4__param_3+40];
	mov.u32 	%r2, %ctaid.x;
	shl.b32 	%r110, %r1, 12;
	cvt.s64.s32 	%rd2, %r110;
	shl.b32 	%r111, %r2, 12;
	cvt.u64.u32 	%rd3, %r111;
	and.b64  	%rd41, %rd39, 15;
	setp.ne.s64 	%p1, %rd41, 0;
	@%p1 bra 	$L__BB13_35;
	sub.s64 	%rd4, %rd1, %rd3;
	setp.gt.u64 	%p48, %rd4, 4095;
	@%p48 bra 	$L__BB13_19;
	cvt.u32.u64 	%r517, %rd3;
	cvt.u32.u64 	%r3, %rd1;
	sub.s32 	%r4, %r3, %r517;
	mov.u32 	%r5, %tid.x;
	setp.ge.s32 	%p65, %r5, %r4;
	mov.b32 	%r659, 0;
	mov.u32 	%r654, %r5;
	@%p65 bra 	$L__BB13_4;
	add.s32 	%r520, %r517, %r5;
	mul.wide.u32 	%rd146, %r520, 4;
	add.s64 	%rd145, %rd39, %rd146;
	// begin inline asm
	ld.global.nc.u32 %r659, [%rd145];
	// end inline asm
	add.s32 	%r654, %r5, 256;
$L__BB13_4:
	setp.ge.s32 	%p66, %r654, %r4;
	@%p66 bra 	$L__BB13_10;
	not.b32 	%r522, %r654;
	add.s32 	%r10, %r522, %r3;
	and.b32  	%r523, %r10, 768;
	setp.eq.s32 	%p67, %r523, 768;
	@%p67 bra 	$L__BB13_8;
	cvt.u64.u32 	%rd147, %r654;
	add.s64 	%rd148, %rd147, %rd3;
	shl.b64 	%rd149, %rd148, 2;
	add.s64 	%rd162, %rd39, %rd149;
	shr.u32 	%r524, %r10, 8;
	add.s32 	%r525, %r524, 1;
	and.b32  	%r526, %r525, 3;
	neg.s32 	%r651, %r526;
$L__BB13_7:
	.pragma "nounroll";
	// begin inline asm
	ld.global.nc.u32 %r527, [%rd162];
	// end inline asm
	add.s32 	%r659, %r527, %r659;
	add.s32 	%r654, %r654, 256;
	add.s64 	%rd162, %rd162, 1024;
	add.s32 	%r651, %r651, 1;
	setp.ne.s32 	%p68, %r651, 0;
	@%p68 bra 	$L__BB13_7;
$L__BB13_8:
	sub.s32 	%r529, %r10, %r517;
	setp.lt.u32 	%p69, %r529, 768;
	@%p69 bra 	$L__BB13_10;
$L__BB13_9:
	cvt.s64.s32 	%rd155, %r654;
	add.s64 	%rd156, %rd3, %rd155;
	shl.b64 	%rd157, %rd156, 2;
	add.s64 	%rd151, %rd39, %rd157;
	// begin inline asm
	ld.global.nc.u32 %r530, [%rd151];
	// end inline asm
	add.s32 	%r534, %r530, %r659;
	add.s64 	%rd152, %rd151, 1024;
	// begin inline asm
	ld.global.nc.u32 %r531, [%rd152];
	// end inline asm
	add.s32 	%r535, %r531, %r534;
	add.s64 	%rd153, %rd151, 2048;
	// begin inline asm
	ld.global.nc.u32 %r532, [%rd153];
	// end inline asm
	add.s32 	%r536, %r532, %r535;
	add.s64 	%rd154, %rd151, 3072;
	// begin inline asm
	ld.global.nc.u32 %r533, [%rd154];
	// end inline asm
	add.s32 	%r659, %r533, %r536;
	add.s32 	%r654, %r654, 1024;
	setp.lt.s32 	%p70, %r654, %r4;
	@%p70 bra 	$L__BB13_9;
$L__BB13_10:
	setp.lt.s32 	%p71, %r4, 256;
	@%p71 bra 	$L__BB13_15;
	// begin inline asm
	mov.u32 %r600, %laneid;
	// end inline asm
	mov.b32 	%r603, 1;
	mov.b32 	%r624, 31;
	mov.b32 	%r625, -1;
	// begin inline asm
	shfl.sync.down.b32 %r601, %r659, %r603, %r624, %r625;
	// end inline asm
	setp.gt.s32 	%p87, %r600, 30;
	selp.b32 	%r626, 0, %r601, %p87;
	add.s32 	%r607, %r626, %r659;
	mov.b32 	%r608, 2;
	// begin inline asm
	shfl.sync.down.b32 %r606, %r607, %r608, %r624, %r625;
	// end inline asm
	setp.gt.s32 	%p88, %r600, 29;
	selp.b32 	%r627, 0, %r606, %p88;
	add.s32 	%r612, %r607, %r627;
	mov.b32 	%r613, 4;
	// begin inline asm
	shfl.sync.down.b32 %r611, %r612, %r613, %r624, %r625;
	// end inline asm
	setp.gt.s32 	%p89, %r600, 27;
	selp.b32 	%r628, 0, %r611, %p89;
	add.s32 	%r617, %r612, %r628;
	mov.b32 	%r618, 8;
	// begin inline asm
	shfl.sync.down.b32 %r616, %r617, %r618, %r624, %r625;
	// end inline asm
	setp.gt.s32 	%p90, %r600, 23;
	selp.b32 	%r629, 0, %r616, %p90;
	add.s32 	%r622, %r617, %r629;
	mov.b32 	%r623, 16;
	// begin inline asm
	shfl.sync.down.b32 %r621, %r622, %r623, %r624, %r625;
	// end inline asm
	setp.gt.s32 	%p91, %r600, 15;
	selp.b32 	%r630, 0, %r621, %p91;
	add.s32 	%r693, %r622, %r630;
	setp.ne.s32 	%p92, %r600, 0;
	@%p92 bra 	$L__BB13_13;
	shr.u32 	%r631, %r5, 3;
	and.b32  	%r632, %r631, 124;
	mov.u32 	%r633, _ZZN3cub18CUB_300001_SM_10006detail6reduce18DeviceReduceKernelINS2_10policy_hubIiyN4cuda3std3__44plusIiEEE10Policy1000EPiyS9_iNS7_10__identityEEEvT0_PT3_T1_NS0_13GridEvenShareISH_EET2_T4_E12temp_storage;
	add.s32 	%r634, %r633, %r632;
	st.shared.u32 	[%r634+8], %r693;
$L__BB13_13:
	bar.sync 	0;
	setp.ne.s32 	%p93, %r5, 0;
	@%p93 bra 	$L__BB13_69;
	ld.shared.u32 	%r635, [_ZZN3cub18CUB_300001_SM_10006detail6reduce18DeviceReduceKernelINS2_10policy_hubIiyN4cuda3std3__44plusIiEEE10Policy1000EPiyS9_iNS7_10__identityEEEvT0_PT3_T1_NS0_13GridEvenShareISH_EET2_T4_E12temp_storage+12];
	add.s32 	%r636, %r635, %r693;
	ld.shared.u32 	%r637, [_ZZN3cub18CUB_300001_SM_10006detail6reduce18DeviceReduceKernelINS2_10policy_hubIiyN4cuda3std3__44plusIiEEE10Policy1000EPiyS9_iNS7_10__identityEEEvT0_PT3_T1_NS0_13GridEvenShareISH_EET2_T4_E12temp_storage+16];
	add.s32 	%r638, %r636, %r637;
	ld.shared.u32 	%r639, [_ZZN3cub18CUB_300001_SM_10006detail6reduce18DeviceReduceKernelINS2_10policy_hubIiyN4cuda3std3__44plusIiEEE10Policy1000EPiyS9_iNS7_10__identityEEEvT0_PT3_T1_NS0_13GridEvenShareISH_EET2_T4_E12temp_storage+20];
	add.s32 	%r640, %r638, %r639;
	ld.shared.u32 	%r641, [_ZZN3cub18CUB_300001_SM_10006detail6reduce18DeviceReduceKernelINS2_10policy_hubIiyN4cuda3std3__44plusIiEEE10Policy1000EPiyS9_iNS7_10__identityEEEvT0_PT3_T1_NS0_13GridEvenShareISH_EET2_T4_E12temp_storage+24];
	add.s32 	%r642, %r640, %r641;
	ld.shared.u32 	%r643, [_ZZN3cub18CUB_300001_SM_10006detail6reduce18DeviceReduceKernelINS2_10policy_hubIiyN4cuda3std3__44plusIiEEE10Policy1000EPiyS9_iNS7_10__identityEEEvT0_PT3_T1_NS0_13GridEvenShareISH_EET2_T4_E12temp_storage+28];
	add.s32 	%r644, %r642, %r643;
	ld.shared.u32 	%r645, [_ZZN3cub18CUB_300001_SM_10006detail6reduce18DeviceReduceKernelINS2_10policy_hubIiyN4cuda3std3__44plusIiEEE10Policy1000EPiyS9_iNS7_10__identityEEEvT0_PT3_T1_NS0_13GridEvenShareISH_EET2_T4_E12temp_storage+32];
	add.s32 	%r646, %r644, %r645;
	ld.shared.u32 	%r647, [_ZZN3cub18CUB_300001_SM_10006detail6reduce18DeviceReduceKernelINS2_10policy_hubIiyN4cuda3std3__44plusIiEEE10Policy1000EPiyS9_iNS7_10__identityEEEvT0_PT3_T1_NS0_13GridEvenShareISH_EET2_T4_E12temp_storage+36];
	add.s32 	%r693, %r646, %r647;
	bra.uni 	$L__BB13_69;
$L__BB13_15:
	// begin inline asm
	mov.u32 %r537, %laneid;
	// end inline asm
	and.b32  	%r563, %r5, 992;
	add.s32 	%r564, %r563, 32;
	setp.gt.s32 	%p72, %r564, %r4;
	not.b32 	%r565, %r563;
	add.s32 	%r566, %r4, %r565;
	selp.b32 	%r561, %r566, 31, %p72;
	mov.b32 	%r540, 1;
	mov.b32 	%r562, -1;
	// begin inline asm
	shfl.sync.down.b32 %r538, %r659, %r540, %r561, %r562;
	// end inline asm
	setp.lt.s32 	%p73, %r537, %r561;
	selp.b32 	%r567, %r538, 0, %p73;
	add.s32 	%r544, %r567, %r659;
	mov.b32 	%r545, 2;
	// begin inline asm
	shfl.sync.down.b32 %r543, %r544, %r545, %r561, %r562;
	// end inline asm
	add.s32 	%r568, %r537, 2;
	setp.gt.s32 	%p74, %r568, %r561;
	selp.b32 	%r569, 0, %r543, %p74;
	add.s32 	%r549, %r544, %r569;
	mov.b32 	%r550, 4;
	// begin inline asm
	shfl.sync.down.b32 %r548, %r549, %r550, %r561, %r562;
	// end inline asm
	add.s32 	%r570, %r537, 4;
	setp.gt.s32 	%p75, %r570, %r561;
	selp.b32 	%r571, 0, %r548, %p75;
	add.s32 	%r554, %r549, %r571;
	mov.b32 	%r555, 8;
	// begin inline asm
	shfl.sync.down.b32 %r553, %r554, %r555, %r561, %r562;
	// end inline asm
	add.s32 	%r572, %r537, 8;
	setp.gt.s32 	%p76, %r572, %r561;
	selp.b32 	%r573, 0, %r553, %p76;
	add.s32 	%r559, %r554, %r573;
	mov.b32 	%r560, 16;
	// begin inline asm
	shfl.sync.down.b32 %r558, %r559, %r560, %r561, %r562;
	// end inline asm
	add.s32 	%r574, %r537, 16;
	setp.gt.s32 	%p77, %r574, %r561;
	selp.b32 	%r575, 0, %r558, %p77;
	add.s32 	%r693, %r559, %r575;
	setp.ne.s32 	%p78, %r537, 0;
	@%p78 bra 	$L__BB13_17;
	shr.u32 	%r576, %r5, 3;
	and.b32  	%r577, %r576, 124;
	mov.u32 	%r578, _ZZN3cub18CUB_300001_SM_10006detail6reduce18DeviceReduceKernelINS2_10policy_hubIiyN4cuda3std3__44plusIiEEE10Policy1000EPiyS9_iNS7_10__identityEEEvT0_PT3_T1_NS0_13GridEvenShareISH_EET2_T4_E12temp_storage;
	add.s32 	%r579, %r578, %r577;
	st.shared.u32 	[%r579+8], %r693;
$L__BB13_17:
	bar.sync 	0;
	setp.ne.s32 	%p79, %r5, 0;
	@%p79 bra 	$L__BB13_69;
	setp.gt.s32 	%p80, %r4, 32;
	ld.shared.u32 	%r580, [_ZZN3cub18CUB_300001_SM_10006detail6reduce18DeviceReduceKernelINS2_10policy_hubIiyN4cuda3std3__44plusIiEEE10Policy1000EPiyS9_iNS7_10__identityEEEvT0_PT3_T1_NS0_13GridEvenShareISH_EET2_T4_E12temp_storage+12];
	selp.b32 	%r581, %r580, 0, %p80;
	add.s32 	%r582, %r581, %r693;
	setp.gt.s32 	%p81, %r4, 64;
	ld.shared.u32 	%r583, [_ZZN3cub18CUB_300001_SM_10006detail6reduce18DeviceReduceKernelINS2_10policy_hubIiyN4cuda3std3__44plusIiEEE10Policy1000EPiyS9_iNS7_10__identityEEEvT0_PT3_T1_NS0_13GridEvenShareISH_EET2_T4_E12temp_storage+16];
	selp.b32 	%r584, %r583, 0, %p81;
	add.s32 	%r585, %r582, %r584;
	setp.gt.s32 	%p82, %r4, 96;
	ld.shared.u32 	%r586, [_ZZN3cub18CUB_300001_SM_10006detail6reduce18DeviceReduceKernelINS2_10policy_hubIiyN4cuda3std3__44plusIiEEE10Policy1000EPiyS9_iNS7_10__identityEEEvT0_PT3_T1_NS0_13GridEvenShareISH_EET2_T4_E12temp_storage+20];
	selp.b32 	%r587, %r586, 0, %p82;
	add.s32 	%r588, %r585, %r587;
	setp.gt.s32 	%p83, %r4, 128;
	ld.shared.u32 	%r589, [_ZZN3cub18CUB_300001_SM_10006detail6reduce18DeviceReduceKernelINS2_10policy_hubIiyN4cuda3std3__44plusIiEEE10Policy1000EPiyS9_iNS7_10__identityEEEvT0_PT3_T1_NS0_13GridEvenShareISH_EET2_T4_E12temp_storage+24];
	selp.b32 	%r590, %r589, 0, %p83;
	add.s32 	%r591, %r588, %r590;
	setp.gt.s32 	%p84, %r4, 160;
	ld.shared.u32 	%r592, [_ZZN3cub18CUB_300001_SM_10006detail6reduce18DeviceReduceKernelINS2_10policy_hubIiyN4cuda3std3__44plusIiEEE10Policy1000EPiyS9_iNS7_10__identityEEEvT0_PT3_T1_NS0_13GridEvenShareISH_EET2_T4_E12temp_storage+28];
	selp.b32 	%r593, %r592, 0, %p84;
	add.s32 	%r594, %r591, %r593;
	setp.gt.s32 	%p85, %r4, 192;
	ld.shared.u32 	%r595, [_ZZN3cub18CUB_300001_SM_10006detail6reduce18DeviceReduceKernelINS2_10policy_hubIiyN4cuda3std3__44plusIiEEE10Policy1000EPiyS9_iNS7_10__identityEEEvT0_PT3_T1_NS0_13GridEvenShareISH_EET2_T4_E12temp_storage+32];
	selp.b32 	%r596, %r595, 0, %p85;
	add.s32 	%r597, %r594, %r596;
	setp.gt.s32 	%p86, %r4, 224;
	ld.shared.u32 	%r598, [_ZZN3cub18CUB_300001_SM_10006detail6reduce18DeviceReduceKernelINS2_10policy_hubIiyN4cuda3std3__44plusIiEEE10Policy1000EPiyS9_iNS7_10__identityEEEvT0_PT3_T1_NS0_13GridEvenShareISH_EET2_T4_E12temp_storage+36];
	selp.b32 	%r599, %r598, 0, %p86;
	add.s32 	%r693, %r597, %r599;
	bra.uni 	$L__BB13_69;
$L__BB13_19:
	cvt.u32.u64 	%r379, %rd3;
	mov.u32 	%r30, %tid.x;
	shl.b32 	%r380, %r30, 2;
	add.s32 	%r381, %r379, %r380;
	mul.wide.u32 	%rd115, %r381, 4;
	add.s64 	%rd105, %rd39, %rd115;
	// begin inline asm
	ld.global.nc.v2.u64 {%rd103, %rd104}, [%rd105];
	// end inline asm
	mov.b64 	{%r382, %r383}, %rd104;
	mov.b64 	{%r384, %r385}, %rd103;
	add.s64 	%rd108, %rd105, 4096;
	// begin inline asm
	ld.global.nc.v2.u64 {%rd106, %rd107}, [%rd108];
	// end inline asm
	mov.b64 	{%r386, %r387}, %rd107;
	mov.b64 	{%r388, %r389}, %rd106;
	add.s64 	%rd111, %rd105, 8192;
	// begin inline asm
	ld.global.nc.v2.u64 {%rd109, %rd110}, [%rd111];
	// end inline asm
	mov.b64 	{%r390, %r391}, %rd110;
	mov.b64 	{%r392, %r393}, %rd109;
	add.s64 	%rd114, %rd105, 12288;
	// begin inline asm
	ld.global.nc.v2.u64 {%rd112, %rd113}, [%rd114];
	// end inline asm
	mov.b64 	{%r394, %r395}, %rd113;
	mov.b64 	{%r396, %r397}, %rd112;
	add.s32 	%r398, %r385, %r384;
	add.s32 	%r399, %r382, %r398;
	add.s32 	%r400, %r383, %r399;
	add.s32 	%r401, %r388, %r400;
	add.s32 	%r402, %r389, %r401;
	add.s32 	%r403, %r386, %r402;
	add.s32 	%r404, %r387, %r403;
	add.s32 	%r405, %r392, %r404;
	add.s32 	%r406, %r393, %r405;
	add.s32 	%r407, %r390, %r406;
	add.s32 	%r408, %r391, %r407;
	add.s32 	%r409, %r396, %r408;
	add.s32 	%r410, %r397, %r409;
	add.s32 	%r411, %r394, %r410;
	add.s32 	%r670, %r395, %r411;
	setp.lt.u64 	%p49, %rd4, %rd2;
	@%p49 bra 	$L__BB13_31;
	add.s64 	%rd164, %rd2, %rd3;
	cvt.u64.u32 	%rd116, %r30;
	add.s64 	%rd117, %rd164, %rd116;
	shl.b64 	%rd118, %rd117, 2;
	add.s64 	%rd163, %rd39, %rd118;
	mov.b32 	%r660, 0;
$L__BB13_21:
	add.s64 	%rd3, %rd3, %rd2;
	add.s64 	%rd119, %rd1, -4096;
	setp.gt.u64 	%p50, %rd3, %rd119;
	@%p50 bra 	$L__BB13_23;
	cvt.u64.u32 	%rd132, %r380;
	add.s64 	%rd133, %rd3, %rd132;
	shl.b64 	%rd134, %rd133, 2;
	add.s64 	%rd122, %rd39, %rd134;
	// begin inline asm
	ld.global.nc.v2.u64 {%rd120, %rd121}, [%rd122];
	// end inline asm
	mov.b64 	{%r414, %r415}, %rd121;
	mov.b64 	{%r416, %r417}, %rd120;
	add.s64 	%rd125, %rd122, 4096;
	// begin inline asm
	ld.global.nc.v2.u64 {%rd123, %rd124}, [%rd125];
	// end inline asm
	mov.b64 	{%r418, %r419}, %rd124;
	mov.b64 	{%r420, %r421}, %rd123;
	add.s64 	%rd128, %rd122, 8192;
	// begin inline asm
	ld.global.nc.v2.u64 {%rd126, %rd127}, [%rd128];
	// end inline asm
	mov.b64 	{%r422, %r423}, %rd127;
	mov.b64 	{%r424, %r425}, %rd126;
	add.s64 	%rd131, %rd122, 12288;
	// begin inline asm
	ld.global.nc.v2.u64 {%rd129, %rd130}, [%rd131];
	// end inline asm
	mov.b64 	{%r426, %r427}, %rd130;
	mov.b64 	{%r428, %r429}, %rd129;
	add.s32 	%r430, %r416, %r670;
	add.s32 	%r431, %r417, %r430;
	add.s32 	%r432, %r414, %r431;
	add.s32 	%r433, %r415, %r432;
	add.s32 	%r434, %r420, %r433;
	add.s32 	%r435, %r421, %r434;
	add.s32 	%r436, %r418, %r435;
	add.s32 	%r437, %r419, %r436;
	add.s32 	%r438, %r424, %r437;
	add.s32 	%r439, %r425, %r438;
	add.s32 	%r440, %r422, %r439;
	add.s32 	%r441, %r423, %r440;
	add.s32 	%r442, %r428, %r441;
	add.s32 	%r443, %r429, %r442;
	add.s32 	%r444, %r426, %r443;
	add.s32 	%r670, %r427, %r444;
	sub.s64 	%rd135, %rd1, %rd3;
	setp.lt.u64 	%p51, %rd135, %rd2;
	add.s32 	%r660, %r660, 1;
	add.s64 	%rd164, %rd164, %rd2;
	shl.b64 	%rd136, %rd2, 2;
	add.s64 	%rd163, %rd163, %rd136;
	@%p51 bra 	$L__BB13_31;
	bra.uni 	$L__BB13_21;
$L__BB13_23:
	setp.le.u64 	%p52, %rd1, %rd3;
	@%p52 bra 	$L__BB13_31;
	cvt.u32.u64 	%r445, %rd3;
	cvt.u32.u64 	%r446, %rd1;
	sub.s32 	%r36, %r446, %r445;
	setp.ge.s32 	%p53, %r30, %r36;
	@%p53 bra 	$L__BB13_31;
	cvt.u32.u64 	%r449, %rd2;
	not.b32 	%r451, %r30;
	add.s32 	%r452, %r451, %r446;
	add.s32 	%r453, %r449, %r379;
	sub.s32 	%r454, %r452, %r453;
	mul.lo.s32 	%r455, %r1, %r660;
	shl.b32 	%r456, %r455, 12;
	sub.s32 	%r37, %r454, %r456;
	shr.u32 	%r457, %r452, 8;
	add.s32 	%r38, %r457, 1;
	and.b32  	%r458, %r452, 768;
	setp.eq.s32 	%p54, %r458, 768;
	mov.u32 	%r665, %r30;
	@%p54 bra 	$L__BB13_28;
	and.b32  	%r459, %r38, 3;
	neg.s32 	%r662, %r459;
	mov.u32 	%r665, %r30;
$L__BB13_27:
	.pragma "nounroll";
	// begin inline asm
	ld.global.nc.u32 %r460, [%rd163];
	// end inline asm
	add.s32 	%r670, %r460, %r670;
	add.s32 	%r665, %r665, 256;
	add.s64 	%rd163, %rd163, 1024;
	add.s32 	%r662, %r662, 1;
	setp.ne.s32 	%p55, %r662, 0;
	@%p55 bra 	$L__BB13_27;
$L__BB13_28:
	setp.lt.u32 	%p56, %r37, 768;
	@%p56 bra 	$L__BB13_31;
	cvt.u64.u32 	%rd138, %r665;
	add.s64 	%rd139, %rd138, %rd164;
	shl.b64 	%rd140, %rd139, 2;
	add.s64 	%rd167, %rd39, %rd140;
$L__BB13_30:
	// begin inline asm
	ld.global.nc.u32 %r461, [%rd167];
	// end inline asm
	add.s32 	%r465, %r461, %r670;
	add.s64 	%rd142, %rd167, 1024;
	// begin inline asm
	ld.global.nc.u32 %r462, [%rd142];
	// end inline asm
	add.s32 	%r466, %r462, %r465;
	add.s64 	%rd143, %rd167, 2048;
	// begin inline asm
	ld.global.nc.u32 %r463, [%rd143];
	// end inline asm
	add.s32 	%r467, %r463, %r466;
	add.s64 	%rd144, %rd167, 3072;
	// begin inline asm
	ld.global.nc.u32 %r464, [%rd144];
	// end inline asm
	add.s32 	%r670, %r464, %r467;
	add.s32 	%r665, %r665, 1024;
	add.s64 	%rd167, %rd167, 4096;
	setp.lt.s32 	%p57, %r665, %r36;
	@%p57 bra 	$L__BB13_30;
$L__BB13_31:
	// begin inline asm
	mov.u32 %r468, %laneid;
	// end inline asm
	mov.b32 	%r471, 1;
	mov.b32 	%r492, 31;
	mov.b32 	%r493, -1;
	// begin inline asm
	shfl.sync.down.b32 %r469, %r670, %r471, %r492, %r493;
	// end inline asm
	setp.gt.s32 	%p58, %r468, 30;
	selp.b32 	%r494, 0, %r469, %p58;
	add.s32 	%r475, %r494, %r670;
	mov.b32 	%r476, 2;
	// begin inline asm
	shfl.sync.down.b32 %r474, %r475, %r476, %r492, %r493;
	// end inline asm
	setp.gt.s32 	%p59, %r468, 29;
	selp.b32 	%r495, 0, %r474, %p59;
	add.s32 	%r480, %r475, %r495;
	mov.b32 	%r481, 4;
	// begin inline asm
	shfl.sync.down.b32 %r479, %r480, %r481, %r492, %r493;
	// end inline asm
	setp.gt.s32 	%p60, %r468, 27;
	selp.b32 	%r496, 0, %r479, %p60;
	add.s32 	%r485, %r480, %r496;
	mov.b32 	%r486, 8;
	// begin inline asm
	shfl.sync.down.b32 %r484, %r485, %r486, %r492, %r493;
	// end inline asm
	setp.gt.s32 	%p61, %r468, 23;
	selp.b32 	%r497, 0, %r484, %p61;
	add.s32 	%r490, %r485, %r497;
	mov.b32 	%r491, 16;
	// begin inline asm
	shfl.sync.down.b32 %r489, %r490, %r491, %r492, %r493;
	// end inline asm
	setp.gt.s32 	%p62, %r468, 15;
	selp.b32 	%r498, 0, %r489, %p62;
	add.s32 	%r693, %r490, %r498;
	setp.ne.s32 	%p63, %r468, 0;
	@%p63 bra 	$L__BB13_33;
	shr.u32 	%r499, %r30, 3;
	and.b32  	%r500, %r499, 124;
	mov.u32 	%r501, _ZZN3cub18CUB_300001_SM_10006detail6reduce18DeviceReduceKernelINS2_10policy_hubIiyN4cuda3std3__44plusIiEEE10Policy1000EPiyS9_iNS7_10__identityEEEvT0_PT3_T1_NS0_13GridEvenShareISH_EET2_T4_E12temp_storage;
	add.s32 	%r502, %r501, %r500;
	st.shared.u32 	[%r502+8], %r693;
$L__BB13_33:
	bar.sync 	0;
	setp.ne.s32 	%p64, %r30, 0;
	@%p64 bra 	$L__BB13_69;
	ld.shared.u32 	%r503, [_ZZN3cub18CUB_300001_SM_10006detail6reduce18DeviceReduceKernelINS2_10policy_hubIiyN4cuda3std3__44plusIiEEE10Policy1000EPiyS9_iNS7_10__identityEEEvT0_PT3_T1_NS0_13GridEvenShareISH_EET2_T4_E12temp_storage+12];
	add.s32 	%r504, %r503, %r693;
	ld.shared.u32 	%r505, [_ZZN3cub18CUB_300001_SM_10006detail6reduce18DeviceReduceKernelINS2_10policy_hubIiyN4cuda3std3__44plusIiEEE10Policy1000EPiyS9_iNS7_10__identityEEEvT0_PT3_T1_NS0_13GridEvenShareISH_EET2_T4_E12temp_storage+16];
	add.s32 	%r506, %r504, %r505;
	ld.shared.u32 	%r507, [_ZZN3cub18CUB_300001_SM_10006detail6reduce18DeviceReduceKernelINS2_10policy_hubIiyN4cuda3std3__44plusIiEEE10Policy1000EPiyS9_iNS7_10__identityEEEvT0_PT3_T1_NS0_13GridEvenShareISH_EET2_T4_E12temp_storage+20];
	add.s32 	%r508, %r506, %r507;
	ld.shared.u32 	%r509, [_ZZN3cub18CUB_300001_SM_10006detail6reduce18DeviceReduceKernelINS2_10policy_hubIiyN4cuda3std3__44plusIiEEE10Policy1000EPiyS9_iNS7_10__identityEEEvT0_PT3_T1_NS0_13GridEvenShareISH_EET2_T4_E12temp_storage+24];
	add.s32 	%r510, %r508, %r509;
	ld.shared.u32 	%r511, [_ZZN3cub18CUB_300001_SM_10006detail6reduce18DeviceReduceKernelINS2_10policy_hubIiyN4cuda3std3__44plusIiEEE10Policy1000EPiyS9_iNS7_10__identityEEEvT0_PT3_T1_NS0_13GridEvenShareISH_EET2_T4_E12temp_storage+28];
	add.s32 	%r512, %r510, %r511;
	ld.shared.u32 	%r513, [_ZZN3cub18CUB_300001_SM_10006detail6reduce18DeviceReduceKernelINS2_10policy_hubIiyN4cuda3std3__44plusIiEEE10Policy1000EPiyS9_iNS7_10__identityEEEvT0_PT3_T1_NS0_13GridEvenShareISH_EET2_T4_E12temp_storage+32];
	add.s32 	%r514, %r512, %r513;
	ld.shared.u32 	%r515, [_ZZN3cub18CUB_300001_SM_10006detail6reduce18DeviceReduceKernelINS2_10policy_hubIiyN4cuda3std3__44plusIiEEE10Policy1000EPiyS9_iNS7_10__identityEEEvT0_PT3_T1_NS0_13GridEvenShareISH_EET2_T4_E12temp_storage+36];
	add.s32 	%r693, %r514, %r515;
	bra.uni 	$L__BB13_69;
$L__BB13_35:
	sub.s64 	%rd21, %rd1, %rd3;
	setp.gt.u64 	%p2, %rd21, 4095;
	@%p2 bra 	$L__BB13_53;
	cvt.u32.u64 	%r248, %rd3;
	cvt.u32.u64 	%r56, %rd1;
	sub.s32 	%r57, %r56, %r248;
	mov.u32 	%r58, %tid.x;
	setp.ge.s32 	%p19, %r58, %r57;
	mov.b32 	%r681, 0;
	mov.u32 	%r676, %r58;
	@%p19 bra 	$L__BB13_38;
	add.s32 	%r251, %r248, %r58;
	mul.wide.u32 	%rd91, %r251, 4;
	add.s64 	%rd90, %rd39, %rd91;
	// begin inline asm
	ld.global.nc.u32 %r681, [%rd90];
	// end inline asm
	add.s32 	%r676, %r58, 256;
$L__BB13_38:
	setp.ge.s32 	%p20, %r676, %r57;
	@%p20 bra 	$L__BB13_44;
	not.b32 	%r253, %r676;
	add.s32 	%r63, %r253, %r56;
	and.b32  	%r254, %r63, 768;
	setp.eq.s32 	%p21, %r254, 768;
	@%p21 bra 	$L__BB13_42;
	cvt.u64.u32 	%rd92, %r676;
	add.s64 	%rd93, %rd92, %rd3;
	shl.b64 	%rd94, %rd93, 2;
	add.s64 	%rd168, %rd39, %rd94;
	shr.u32 	%r255, %r63, 8;
	add.s32 	%r256, %r255, 1;
	and.b32  	%r257, %r256, 3;
	neg.s32 	%r673, %r257;
$L__BB13_41:
	.pragma "nounroll";
	// begin inline asm
	ld.global.nc.u32 %r258, [%rd168];
	// end inline asm
	add.s32 	%r681, %r258, %r681;
	add.s32 	%r676, %r676, 256;
	add.s64 	%rd168, %rd168, 1024;
	add.s32 	%r673, %r673, 1;
	setp.ne.s32 	%p22, %r673, 0;
	@%p22 bra 	$L__BB13_41;
$L__BB13_42:
	sub.s32 	%r260, %r63, %r248;
	setp.lt.u32 	%p23, %r260, 768;
	@%p23 bra 	$L__BB13_44;
$L__BB13_43:
	cvt.s64.s32 	%rd100, %r676;
	add.s64 	%rd101, %rd3, %rd100;
	shl.b64 	%rd102, %rd101, 2;
	add.s64 	%rd96, %rd39, %rd102;
	// begin inline asm
	ld.global.nc.u32 %r261, [%rd96];
	// end inline asm
	add.s32 	%r265, %r261, %r681;
	add.s64 	%rd97, %rd96, 1024;
	// begin inline asm
	ld.global.nc.u32 %r262, [%rd97];
	// end inline asm
	add.s32 	%r266, %r262, %r265;
	add.s64 	%rd98, %rd96, 2048;
	// begin inline asm
	ld.global.nc.u32 %r263, [%rd98];
	// end inline asm
	add.s32 	%r267, %r263, %r266;
	add.s64 	%rd99, %rd96, 3072;
	// begin inline asm
	ld.global.nc.u32 %r264, [%rd99];
	// end inline asm
	add.s32 	%r681, %r264, %r267;
	add.s32 	%r676, %r676, 1024;
	setp.lt.s32 	%p24, %r676, %r57;
	@%p24 bra 	$L__BB13_43;
$L__BB13_44:
	setp.lt.s32 	%p25, %r57, 256;
	@%p25 bra 	$L__BB13_49;
	// begin inline asm
	mov.u32 %r331, %laneid;
	// end inline asm
	mov.b32 	%r334, 1;
	mov.b32 	%r355, 31;
	mov.b32 	%r356, -1;
	// begin inline asm
	shfl.sync.down.b32 %r332, %r681, %r334, %r355, %r356;
	// end inline asm
	setp.gt.s32 	%p41, %r331, 30;
	selp.b32 	%r357, 0, %r332, %p41;
	add.s32 	%r338, %r357, %r681;
	mov.b32 	%r339, 2;
	// begin inline asm
	shfl.sync.down.b32 %r337, %r338, %r339, %r355, %r356;
	// end inline asm
	setp.gt.s32 	%p42, %r331, 29;
	selp.b32 	%r358, 0, %r337, %p42;
	add.s32 	%r343, %r338, %r358;
	mov.b32 	%r344, 4;
	// begin inline asm
	shfl.sync.down.b32 %r342, %r343, %r344, %r355, %r356;
	// end inline asm
	setp.gt.s32 	%p43, %r331, 27;
	selp.b32 	%r359, 0, %r342, %p43;
	add.s32 	%r348, %r343, %r359;
	mov.b32 	%r349, 8;
	// begin inline asm
	shfl.sync.down.b32 %r347, %r348, %r349, %r355, %r356;
	// end inline asm
	setp.gt.s32 	%p44, %r331, 23;
	selp.b32 	%r360, 0, %r347, %p44;
	add.s32 	%r353, %r348, %r360;
	mov.b32 	%r354, 16;
	// begin inline asm
	shfl.sync.down.b32 %r352, %r353, %r354, %r355, %r356;
	// end inline asm
	setp.gt.s32 	%p45, %r331, 15;
	selp.b32 	%r361, 0, %r352, %p45;
	add.s32 	%r693, %r353, %r361;
	setp.ne.s32 	%p46, %r331, 0;
	@%p46 bra 	$L__BB13_47;
	shr.u32 	%r362, %r58, 3;
	and.b32  	%r363, %r362, 124;
	mov.u32 	%r364, _ZZN3cub18CUB_300001_SM_10006detail6reduce18DeviceReduceKernelINS2_10policy_hubIiyN4cuda3std3__44plusIiEEE10Policy1000EPiyS9_iNS7_10__identityEEEvT0_PT3_T1_NS0_13GridEvenShareISH_EET2_T4_E12temp_storage;
	add.s32 	%r365, %r364, %r363;
	st.shared.u32 	[%r365+8], %r693;
$L__BB13_47:
	bar.sync 	0;
	setp.ne.s32 	%p47, %r58, 0;
	@%p47 bra 	$L__BB13_69;
	ld.shared.u32 	%r366, [_ZZN3cub18CUB_300001_SM_10006detail6reduce18DeviceReduceKernelINS2_10policy_hubIiyN4cuda3std3__44plusIiEEE10Policy1000EPiyS9_iNS7_10__identityEEEvT0_PT3_T1_NS0_13GridEvenShareISH_EET2_T4_E12temp_storage+12];
	add.s32 	%r367, %r366, %r693;
	ld.shared.u32 	%r368, [_ZZN3cub18CUB_300001_SM_10006detail6reduce18DeviceReduceKernelINS2_10policy_hubIiyN4cuda3std3__44plusIiEEE10Policy1000EPiyS9_iNS7_10__identityEEEvT0_PT3_T1_NS0_13GridEvenShareISH_EET2_T4_E12temp_storage+16];
	add.s32 	%r369, %r367, %r368;
	ld.shared.u32 	%r370, [_ZZN3cub18CUB_300001_SM_10006detail6reduce18DeviceReduceKernelINS2_10policy_hubIiyN4cuda3std3__44plusIiEEE10Policy1000EPiyS9_iNS7_10__identityEEEvT0_PT3_T1_NS0_13GridEvenShareISH_EET2_T4_E12temp_storage+20];
	add.s32 	%r371, %r369, %r370;
	ld.shared.u32 	%r372, [_ZZN3cub18CUB_300001_SM_10006detail6reduce18DeviceReduceKernelINS2_10policy_hubIiyN4cuda3std3__44plusIiEEE10Policy1000EPiyS9_iNS7_10__identityEEEvT0_PT3_T1_NS0_13GridEvenShareISH_EET2_T4_E12temp_storage+24];
	add.s32 	%r373, %r371, %r372;
	ld.shared.u32 	%r374, [_ZZN3cub18CUB_300001_SM_10006detail6reduce18DeviceReduceKernelINS2_10policy_hubIiyN4cuda3std3__44plusIiEEE10Policy1000EPiyS9_iNS7_10__identityEEEvT0_PT3_T1_NS0_13GridEvenShareISH_EET2_T4_E12temp_storage+28];
	add.s32 	%r375, %r373, %r374;
	ld.shared.u32 	%r376, [_ZZN3cub18CUB_300001_SM_10006detail6reduce18DeviceReduceKernelINS2_10policy_hubIiyN4cuda3std3__44plusIiEEE10Policy1000EPiyS9_iNS7_10__identityEEEvT0_PT3_T1_NS0_13GridEvenShareISH_EET2_T4_E12temp_storage+32];
	add.s32 	%r377, %r375, %r376;
	ld.shared.u32 	%r378, [_ZZN3cub18CUB_300001_SM_10006detail6reduce18DeviceReduceKernelINS2_10policy_hubIiyN4cuda3std3__44plusIiEEE10Policy1000EPiyS9_iNS7_10__identityEEEvT0_PT3_T1_NS0_13GridEvenShareISH_EET2_T4_E12temp_storage+36];
	add.s32 	%r693, %r377, %r378;
	bra.uni 	$L__BB13_69;
$L__BB13_49:
	// begin inline asm
	mov.u32 %r268, %laneid;
	// end inline asm
	and.b32  	%r294, %r58, 992;
	add.s32 	%r295, %r294, 32;
	setp.gt.s32 	%p26, %r295, %r57;
	not.b32 	%r296, %r294;
	add.s32 	%r297, %r57, %r296;
	selp.b32 	%r292, %r297, 31, %p26;
	mov.b32 	%r271, 1;
	mov.b32 	%r293, -1;
	// begin inline asm
	shfl.sync.down.b32 %r269, %r681, %r271, %r292, %r293;
	// end inline asm
	setp.lt.s32 	%p27, %r268, %r292;
	selp.b32 	%r298, %r269, 0, %p27;
	add.s32 	%r275, %r298, %r681;
	mov.b32 	%r276, 2;
	// begin inline asm
	shfl.sync.down.b32 %r274, %r275, %r276, %r292, %r293;
	// end inline asm
	add.s32 	%r299, %r268, 2;
	setp.gt.s32 	%p28, %r299, %r292;
	selp.b32 	%r300, 0, %r274, %p28;
	add.s32 	%r280, %r275, %r300;
	mov.b32 	%r281, 4;
	// begin inline asm
	shfl.sync.down.b32 %r279, %r280, %r281, %r292, %r293;
	// end inline asm
	add.s32 	%r301, %r268, 4;
	setp.gt.s32 	%p29, %r301, %r292;
	selp.b32 	%r302, 0, %r279, %p29;
	add.s32 	%r285, %r280, %r302;
	mov.b32 	%r286, 8;
	// begin inline asm
	shfl.sync.down.b32 %r284, %r285, %r286, %r292, %r293;
	// end inline asm
	add.s32 	%r303, %r268, 8;
	setp.gt.s32 	%p30, %r303, %r292;
	selp.b32 	%r304, 0, %r284, %p30;
	add.s32 	%r290, %r285, %r304;
	mov.b32 	%r291, 16;
	// begin inline asm
	shfl.sync.down.b32 %r289, %r290, %r291, %r292, %r293;
	// end inline asm
	add.s32 	%r305, %r268, 16;
	setp.gt.s32 	%p31, %r305, %r292;
	selp.b32 	%r306, 0, %r289, %p31;
	add.s32 	%r693, %r290, %r306;
	setp.ne.s32 	%p32, %r268, 0;
	@%p32 bra 	$L__BB13_51;
	shr.u32 	%r307, %r58, 3;
	and.b32  	%r308, %r307, 124;
	mov.u32 	%r309, _ZZN3cub18CUB_300001_SM_10006detail6reduce18DeviceReduceKernelINS2_10policy_hubIiyN4cuda3std3__44plusIiEEE10Policy1000EPiyS9_iNS7_10__identityEEEvT0_PT3_T1_NS0_13GridEvenShareISH_EET2_T4_E12temp_storage;
	add.s32 	%r310, %r309, %r308;
	st.shared.u32 	[%r310+8], %r693;
$L__BB13_51:
	bar.sync 	0;
	setp.ne.s32 	%p33, %r58, 0;
	@%p33 bra 	$L__BB13_69;
	setp.gt.s32 	%p34, %r57, 32;
	ld.shared.u32 	%r311, [_ZZN3cub18CUB_300001_SM_10006detail6reduce18DeviceReduceKernelINS2_10policy_hubIiyN4cuda3std3__44plusIiEEE10Policy1000EPiyS9_iNS7_10__identityEEEvT0_PT3_T1_NS0_13GridEvenShareISH_EET2_T4_E12temp_storage+12];
	selp.b32 	%r312, %r311, 0, %p34;
	add.s32 	%r313, %r312, %r693;
	setp.gt.s32 	%p35, %r57, 64;
	ld.shared.u32 	%r314, [_ZZN3cub18CUB_300001_SM_10006detail6reduce18DeviceReduceKernelINS2_10policy_hubIiyN4cuda3std3__44plusIiEEE10Policy1000EPiyS9_iNS7_10__identityEEEvT0_PT3_T1_NS0_13GridEvenShareISH_EET2_T4_E12temp_storage+16];
	selp.b32 	%r315, %r314, 0, %p35;
	add.s32 	%r316, %r313, %r315;
	setp.gt.s32 	%p36, %r57, 96;
	ld.shared.u32 	%r317, [_ZZN3cub18CUB_300001_SM_10006detail6reduce18DeviceReduceKernelINS2_10policy_hubIiyN4cuda3std3__44plusIiEEE10Policy1000EPiyS9_iNS7_10__identityEEEvT0_PT3_T1_NS0_13GridEvenShareISH_EET2_T4_E12temp_storage+20];
	selp.b32 	%r318, %r317, 0, %p36;
	add.s32 	%r319, %r316, %r318;
	setp.gt.s32 	%p37, %r57, 128;
	ld.shared.u32 	%r320, [_ZZN3cub18CUB_300001_SM_10006detail6reduce18DeviceReduceKernelINS2_10policy_hubIiyN4cuda3std3__44plusIiEEE10Policy1000EPiyS9_iNS7_10__identityEEEvT0_PT3_T1_NS0_13GridEvenShareISH_EET2_T4_E12temp_storage+24];
	selp.b32 	%r321, %r320, 0, %p37;
	add.s32 	%r322, %r319, %r321;
	setp.gt.s32 	%p38, %r57, 160;
	ld.shared.u32 	%r323, [_ZZN3cub18CUB_300001_SM_10006detail6reduce18DeviceReduceKernelINS2_10policy_hubIiyN4cuda3std3__44plusIiEEE10Policy1000EPiyS9_iNS7_10__identityEEEvT0_PT3_T1_NS0_13GridEvenShareISH_EET2_T4_E12temp_storage+28];
	selp.b32 	%r324, %r323, 0, %p38;
	add.s32 	%r325, %r322, %r324;
	setp.gt.s32 	%p39, %r57, 192;
	ld.shared.u32 	%r326, [_ZZN3cub18CUB_300001_SM_10006detail6reduce18DeviceReduceKernelINS2_10policy_hubIiyN4cuda3std3__44plusIiEEE10Policy1000EPiyS9_iNS7_10__identityEEEvT0_PT3_T1_NS0_13GridEvenShareISH_EET2_T4_E12temp_storage+32];
	selp.b32 	%r327, %r326, 0, %p39;
	add.s32 	%r328, %r325, %r327;
	setp.gt.s32 	%p40, %r57, 224;
	ld.shared.u32 	%r329, [_ZZN3cub18CUB_300001_SM_10006detail6reduce18DeviceReduceKernelINS2_10policy_hubIiyN4cuda3std3__44plusIiEEE10Policy1000EPiyS9_iNS7_10__identityEEEvT0_PT3_T1_NS0_13GridEvenShareISH_EET2_T4_E12temp_storage+36];
	selp.b32 	%r330, %r329, 0, %p40;
	add.s32 	%r693, %r328, %r330;
	bra.uni 	$L__BB13_69;
$L__BB13_53:
	cvt.u32.u64 	%r128, %rd3;
	mov.u32 	%r83, %tid.x;
	add.s32 	%r129, %r83, %r128;
	mul.wide.u32 	%rd58, %r129, 4;
	add.s64 	%rd42, %rd39, %rd58;
	// begin inline asm
	ld.global.nc.u32 %r112, [%rd42];
	// end inline asm
	add.s64 	%rd43, %rd42, 1024;
	// begin inline asm
	ld.global.nc.u32 %r113, [%rd43];
	// end inline asm
	add.s64 	%rd44, %rd42, 2048;
	// begin inline asm
	ld.global.nc.u32 %r114, [%rd44];
	// end inline asm
	add.s64 	%rd45, %rd42, 3072;
	// begin inline asm
	ld.global.nc.u32 %r115, [%rd45];
	// end inline asm
	add.s64 	%rd46, %rd42, 4096;
	// begin inline asm
	ld.global.nc.u32 %r116, [%rd46];
	// end inline asm
	add.s64 	%rd47, %rd42, 5120;
	// begin inline asm
	ld.global.nc.u32 %r117, [%rd47];
	// end inline asm
	add.s64 	%rd48, %rd42, 6144;
	// begin inline asm
	ld.global.nc.u32 %r118, [%rd48];
	// end inline asm
	add.s64 	%rd49, %rd42, 7168;
	// begin inline asm
	ld.global.nc.u32 %r119, [%rd49];
	// end inline asm
	add.s64 	%rd50, %rd42, 8192;
	// begin inline asm
	ld.global.nc.u32 %r120, [%rd50];
	// end inline asm
	add.s64 	%rd51, %rd42, 9216;
	// begin inline asm
	ld.global.nc.u32 %r121, [%rd51];
	// end inline asm
	add.s64 	%rd52, %rd42, 10240;
	// begin inline asm
	ld.global.nc.u32 %r122, [%rd52];
	// end inline asm
	add.s64 	%rd53, %rd42, 11264;
	// begin inline asm
	ld.global.nc.u32 %r123, [%rd53];
	// end inline asm
	add.s64 	%rd54, %rd42, 12288;
	// begin inline asm
	ld.global.nc.u32 %r124, [%rd54];
	// end inline asm
	add.s64 	%rd55, %rd42, 13312;
	// begin inline asm
	ld.global.nc.u32 %r125, [%rd55];
	// end inline asm
	add.s64 	%rd56, %rd42, 14336;
	// begin inline asm
	ld.global.nc.u32 %r126, [%rd56];
	// end inline asm
	add.s64 	%rd57, %rd42, 15360;
	// begin inline asm
	ld.global.nc.u32 %r127, [%rd57];
	// end inline asm
	add.s32 	%r130, %r113, %r112;
	add.s32 	%r131, %r114, %r130;
	add.s32 	%r132, %r115, %r131;
	add.s32 	%r133, %r116, %r132;
	add.s32 	%r134, %r117, %r133;
	add.s32 	%r135, %r118, %r134;
	add.s32 	%r136, %r119, %r135;
	add.s32 	%r137, %r120, %r136;
	add.s32 	%r138, %r121, %r137;
	add.s32 	%r139, %r122, %r138;
	add.s32 	%r140, %r123, %r139;
	add.s32 	%r141, %r124, %r140;
	add.s32 	%r142, %r125, %r141;
	add.s32 	%r143, %r126, %r142;
	add.s32 	%r692, %r127, %r143;
	setp.lt.u64 	%p3, %rd21, %rd2;
	@%p3 bra 	$L__BB13_65;
	cvt.u64.u32 	%rd25, %r83;
	add.s64 	%rd170, %rd2, %rd3;
	add.s64 	%rd59, %rd170, %rd25;
	shl.b64 	%rd60, %rd59, 2;
	add.s64 	%rd169, %rd39, %rd60;
	mov.b32 	%r682, 0;
$L__BB13_55:
	add.s64 	%rd3, %rd3, %rd2;
	add.s64 	%rd61, %rd1, -4096;
	setp.gt.u64 	%p4, %rd3, %rd61;
	@%p4 bra 	$L__BB13_57;
	add.s64 	%rd78, %rd3, %rd25;
	shl.b64 	%rd79, %rd78, 2;
	add.s64 	%rd62, %rd39, %rd79;
	// begin inline asm
	ld.global.nc.u32 %r145, [%rd62];
	// end inline asm
	add.s64 	%rd63, %rd62, 1024;
	// begin inline asm
	ld.global.nc.u32 %r146, [%rd63];
	// end inline asm
	add.s64 	%rd64, %rd62, 2048;
	// begin inline asm
	ld.global.nc.u32 %r147, [%rd64];
	// end inline asm
	add.s64 	%rd65, %rd62, 3072;
	// begin inline asm
	ld.global.nc.u32 %r148, [%rd65];
	// end inline asm
	add.s64 	%rd66, %rd62, 4096;
	// begin inline asm
	ld.global.nc.u32 %r149, [%rd66];
	// end inline asm
	add.s64 	%rd67, %rd62, 5120;
	// begin inline asm
	ld.global.nc.u32 %r150, [%rd67];
	// end inline asm
	add.s64 	%rd68, %rd62, 6144;
	// begin inline asm
	ld.global.nc.u32 %r151, [%rd68];
	// end inline asm
	add.s64 	%rd69, %rd62, 7168;
	// begin inline asm
	ld.global.nc.u32 %r152, [%rd69];
	// end inline asm
	add.s64 	%rd70, %rd62, 8192;
	// begin inline asm
	ld.global.nc.u32 %r153, [%rd70];
	// end inline asm
	add.s64 	%rd71, %rd62, 9216;
	// begin inline asm
	ld.global.nc.u32 %r154, [%rd71];
	// end inline asm
	add.s64 	%rd72, %rd62, 10240;
	// begin inline asm
	ld.global.nc.u32 %r155, [%rd72];
	// end inline asm
	add.s64 	%rd73, %rd62, 11264;
	// begin inline asm
	ld.global.nc.u32 %r156, [%rd73];
	// end inline asm
	add.s64 	%rd74, %rd62, 12288;
	// begin inline asm
	ld.global.nc.u32 %r157, [%rd74];
	// end inline asm
	add.s64 	%rd75, %rd62, 13312;
	// begin inline asm
	ld.global.nc.u32 %r158, [%rd75];
	// end inline asm
	add.s64 	%rd76, %rd62, 14336;
	// begin inline asm
	ld.global.nc.u32 %r159, [%rd76];
	// end inline asm
	add.s64 	%rd77, %rd62, 15360;
	// begin inline asm
	ld.global.nc.u32 %r160, [%rd77];
	// end inline asm
	add.s32 	%r161, %r145, %r692;
	add.s32 	%r162, %r146, %r161;
	add.s32 	%r163, %r147, %r162;
	add.s32 	%r164, %r148, %r163;
	add.s32 	%r165, %r149, %r164;
	add.s32 	%r166, %r150, %r165;
	add.s32 	%r167, %r151, %r166;
	add.s32 	%r168, %r152, %r167;
	add.s32 	%r169, %r153, %r168;
	add.s32 	%r170, %r154, %r169;
	add.s32 	%r171, %r155, %r170;
	add.s32 	%r172, %r156, %r171;
	add.s32 	%r173, %r157, %r172;
	add.s32 	%r174, %r158, %r173;
	add.s32 	%r175, %r159, %r174;
	add.s32 	%r692, %r160, %r175;
	sub.s64 	%rd80, %rd1, %rd3;
	setp.lt.u64 	%p5, %rd80, %rd2;
	add.s32 	%r682, %r682, 1;
	add.s64 	%rd170, %rd170, %rd2;
	shl.b64 	%rd81, %rd2, 2;
	add.s64 	%rd169, %rd169, %rd81;
	@%p5 bra 	$L__BB13_65;
	bra.uni 	$L__BB13_55;
$L__BB13_57:
	setp.le.u64 	%p6, %rd1, %rd3;
	@%p6 bra 	$L__BB13_65;
	cvt.u32.u64 	%r176, %rd3;
	cvt.u32.u64 	%r177, %rd1;
	sub.s32 	%r89, %r177, %r176;
	setp.ge.s32 	%p7, %r83, %r89;
	@%p7 bra 	$L__BB13_65;
	cvt.u32.u64 	%r180, %rd2;
	not.b32 	%r182, %r83;
	add.s32 	%r183, %r182, %r177;
	add.s32 	%r184, %r180, %r128;
	sub.s32 	%r185, %r183, %r184;
	mul.lo.s32 	%r186, %r1, %r682;
	shl.b32 	%r187, %r186, 12;
	sub.s32 	%r90, %r185, %r187;
	shr.u32 	%r188, %r183, 8;
	add.s32 	%r91, %r188, 1;
	and.b32  	%r189, %r183, 768;
	setp.eq.s32 	%p8, %r189, 768;
	mov.u32 	%r687, %r83;
	@%p8 bra 	$L__BB13_62;
	and.b32  	%r190, %r91, 3;
	neg.s32 	%r684, %r190;
	mov.u32 	%r687, %r83;
$L__BB13_61:
	.pragma "nounroll";
	// begin inline asm
	ld.global.nc.u32 %r191, [%rd169];
	// end inline asm
	add.s32 	%r692, %r191, %r692;
	add.s32 	%r687, %r687, 256;
	add.s64 	%rd169, %rd169, 1024;
	add.s32 	%r684, %r684, 1;
	setp.ne.s32 	%p9, %r684, 0;
	@%p9 bra 	$L__BB13_61;
$L__BB13_62:
	setp.lt.u32 	%p10, %r90, 768;
	@%p10 bra 	$L__BB13_65;
	cvt.u64.u32 	%rd83, %r687;
	add.s64 	%rd84, %rd83, %rd170;
	shl.b64 	%rd85, %rd84, 2;
	add.s64 	%rd173, %rd39, %rd85;
$L__BB13_64:
	// begin inline asm
	ld.global.nc.u32 %r192, [%rd173];
	// end inline asm
	add.s32 	%r196, %r192, %r692;
	add.s64 	%rd87, %rd173, 1024;
	// begin inline asm
	ld.global.nc.u32 %r193, [%rd87];
	// end inline asm
	add.s32 	%r197, %r193, %r196;
	add.s64 	%rd88, %rd173, 2048;
	// begin inline asm
	ld.global.nc.u32 %r194, [%rd88];
	// end inline asm
	add.s32 	%r198, %r194, %r197;
	add.s64 	%rd89, %rd173, 3072;
	// begin inline asm
	ld.global.nc.u32 %r195, [%rd89];
	// end inline asm
	add.s32 	%r692, %r195, %r198;
	add.s32 	%r687, %r687, 1024;
	add.s64 	%rd173, %rd173, 4096;
	setp.lt.s32 	%p11, %r687, %r89;
	@%p11 bra 	$L__BB13_64;
$L__BB13_65:
	// begin inline asm
	mov.u32 %r199, %laneid;
	// end inline asm
	mov.b32 	%r202, 1;
	mov.b32 	%r223, 31;
	mov.b32 	%r224, -1;
	// begin inline asm
	shfl.sync.down.b32 %r200, %r692, %r202, %r223, %r224;
	// end inline asm
	setp.gt.s32 	%p12, %r199, 30;
	selp.b32 	%r225, 0, %r200, %p12;
	add.s32 	%r206, %r225, %r692;
	mov.b32 	%r207, 2;
	// begin inline asm
	shfl.sync.down.b32 %r205, %r206, %r207, %r223, %r224;
	// end inline asm
	setp.gt.s32 	%p13, %r199, 29;
	selp.b32 	%r226, 0, %r205, %p13;
	add.s32 	%r211, %r206, %r226;
	mov.b32 	%r212, 4;
	// begin inline asm
	shfl.sync.down.b32 %r210, %r211, %r212, %r223, %r224;
	// end inline asm
	setp.gt.s32 	%p14, %r199, 27;
	selp.b32 	%r227, 0, %r210, %p14;
	add.s32 	%r216, %r211, %r227;
	mov.b32 	%r217, 8;
	// begin inline asm
	shfl.sync.down.b32 %r215, %r216, %r217, %r223, %r224;
	// end inline asm
	setp.gt.s32 	%p15, %r199, 23;
	selp.b32 	%r228, 0, %r215, %p15;
	add.s32 	%r221, %r216, %r228;
	mov.b32 	%r222, 16;
	// begin inline asm
	shfl.sync.down.b32 %r220, %r221, %r222, %r223, %r224;
	// end inline asm
	setp.gt.s32 	%p16, %r199, 15;
	selp.b32 	%r229, 0, %r220, %p16;
	add.s32 	%r693, %r221, %r229;
	setp.ne.s32 	%p17, %r199, 0;
	@%p17 bra 	$L__BB13_67;
	shr.u32 	%r230, %r83, 3;
	and.b32  	%r231, %r230, 124;
	mov.u32 	%r232, _ZZN3cub18CUB_300001_SM_10006detail6reduce18DeviceReduceKernelINS2_10policy_hubIiyN4cuda3std3__44plusIiEEE10Policy1000EPiyS9_iNS7_10__identityEEEvT0_PT3_T1_NS0_13GridEvenShareISH_EET2_T4_E12temp_storage;
	add.s32 	%r233, %r232, %r231;
	st.shared.u32 	[%r233+8], %r693;
$L__BB13_67:
	bar.sync 	0;
	setp.ne.s32 	%p18, %r83, 0;
	@%p18 bra 	$L__BB13_69;
	ld.shared.u32 	%r234, [_ZZN3cub18CUB_300001_SM_10006detail6reduce18DeviceReduceKernelINS2_10policy_hubIiyN4cuda3std3__44plusIiEEE10Policy1000EPiyS9_iNS7_10__identityEEEvT0_PT3_T1_NS0_13GridEvenShareISH_EET2_T4_E12temp_storage+12];
	add.s32 	%r235, %r234, %r693;
	ld.shared.u32 	%r236, [_ZZN3cub18CUB_300001_SM_10006detail6reduce18DeviceReduceKernelINS2_10policy_hubIiyN4cuda3std3__44plusIiEEE10Policy1000EPiyS9_iNS7_10__identityEEEvT0_PT3_T1_NS0_13GridEvenShareISH_EET2_T4_E12temp_storage+16];
	add.s32 	%r237, %r235, %r236;
	ld.shared.u32 	%r238, [_ZZN3cub18CUB_300001_SM_10006detail6reduce18DeviceReduceKernelINS2_10policy_hubIiyN4cuda3std3__44plusIiEEE10Policy1000EPiyS9_iNS7_10__identityEEEvT0_PT3_T1_NS0_13GridEvenShareISH_EET2_T4_E12temp_storage+20];
	add.s32 	%r239, %r237, %r238;
	ld.shared.u32 	%r240, [_ZZN3cub18CUB_300001_SM_10006detail6reduce18DeviceReduceKernelINS2_10policy_hubIiyN4cuda3std3__44plusIiEEE10Policy1000EPiyS9_iNS7_10__identityEEEvT0_PT3_T1_NS0_13GridEvenShareISH_EET2_T4_E12temp_storage+24];
	add.s32 	%r241, %r239, %r240;
	ld.shared.u32 	%r242, [_ZZN3cub18CUB_300001_SM_10006detail6reduce18DeviceReduceKernelINS2_10policy_hubIiyN4cuda3std3__44plusIiEEE10Policy1000EPiyS9_iNS7_10__identityEEEvT0_PT3_T1_NS0_13GridEvenShareISH_EET2_T4_E12temp_storage+28];
	add.s32 	%r243, %r241, %r242;
	ld.shared.u32 	%r244, [_ZZN3cub18CUB_300001_SM_10006detail6reduce18DeviceReduceKernelINS2_10policy_hubIiyN4cuda3std3__44plusIiEEE10Policy1000EPiyS9_iNS7_10__identityEEEvT0_PT3_T1_NS0_13GridEvenShareISH_EET2_T4_E12temp_storage+32];
	add.s32 	%r245, %r243, %r244;
	ld.shared.u32 	%r246, [_ZZN3cub18CUB_300001_SM_10006detail6reduce18DeviceReduceKernelINS2_10policy_hubIiyN4cuda3std3__44plusIiEEE10Policy1000EPiyS9_iNS7_10__identityEEEvT0_PT3_T1_NS0_13GridEvenShareISH_EET2_T4_E12temp_storage+36];
	add.s32 	%r693, %r245, %r246;
$L__BB13_69:
	mov.u32 	%r648, %tid.x;
	setp.ne.s32 	%p94, %r648, 0;
	@%p94 bra 	$L__BB13_71;
	ld.param.u64 	%rd161, [_ZN3cub18CUB_300001_SM_10006detail6reduce18DeviceReduceKernelINS2_10policy_hubIiyN4cuda3std3__44plusIiEEE10Policy1000EPiyS9_iNS7_10__identityEEEvT0_PT3_T1_NS0_13GridEvenShareISH_EET2_T4__param_1];
	cvta.to.global.u64 	%rd158, %rd161;
	mul.wide.u32 	%rd159, %r2, 4;
	add.s64 	%rd160, %rd158, %rd159;
	st.global.u32 	[%rd160], %r693;
$L__BB13_71:
	ret;

}
	// .globl	_ZN3cub18CUB_300001_SM_10006detail6reduce28DeviceReduceSingleTileKernelINS2_10policy_hubIiyN4cuda3std3__44plusIiEEE10Policy1000EPiSC_iS9_iiNS7_10__identityEEEvT0_T1_T2_T3_T4_T6_
.visible .entry _ZN3cub18CUB_300001_SM_10006detail6reduce28DeviceReduceSingleTileKernelINS2_10policy_hubIiyN4cuda3std3__44plusIiEEE10Policy1000EPiSC_iS9_iiNS7_10__identityEEEvT0_T1_T2_T3_T4_T6_(
	.param .u64 .ptr .align 1 _ZN3cub18CUB_300001_SM_10006detail6reduce28DeviceReduceSingleTileKernelINS2_10policy_hubIiyN4cuda3std3__44plusIiEEE10Policy1000EPiSC_iS9_iiNS7_10__identityEEEvT0_T1_T2_T3_T4_T6__param_0,
	.param .u64 .ptr .align 1 _ZN3cub18CUB_300001_SM_10006detail6reduce28DeviceReduceSingleTileKernelINS2_10policy_hubIiyN4cuda3std3__44plusIiEEE10Policy1000EPiSC_iS9_iiNS7_10__identityEEEvT0_T1_T2_T3_T4_T6__param_1,
	.param .u32 _ZN3cub18CUB_300001_SM_10006detail6reduce28DeviceReduceSingleTileKernelINS2_10policy_hubIiyN4cuda3std3__44plusIiEEE10Policy1000EPiSC_iS9_iiNS7_10__identityEEEvT0_T1_T2_T3_T4_T6__param_2,
	.param .align 1 .b8 _ZN3cub18CUB_300001_SM_10006detail6reduce28DeviceReduceSingleTileKernelINS2_10policy_hubIiyN4cuda3std3__44plusIiEEE10Policy1000EPiSC_iS9_iiNS7_10__identityEEEvT0_T1_T2_T3_T4_T6__param_3[1],
	.param .u32 _ZN3cub18CUB_300001_SM_10006detail6reduce28DeviceReduceSingleTileKernelINS2_10policy_hubIiyN4cuda3std3__44plusIiEEE10Policy1000EPiSC_iS9_iiNS7_10__identityEEEvT0_T1_T2_T3_T4_T6__param_4,
	.param .align 1 .b8 _ZN3cub18CUB_300001_SM_10006detail6reduce28DeviceReduceSingleTileKernelINS2_10policy_hubIiyN4cuda3std3__44plusIiEEE10Policy1000EPiSC_iS9_iiNS7_10__identityEEEvT0_T1_T2_T3_T4_T6__param_5[1]
)
.maxntid 256
.minnctapersm 1
{
	.reg .pred 	%p<97>;
	.reg .b32 	%r<687>;
	.reg .b64 	%rd<125>;
	// demoted variable
	.shared .align 4 .b8 _ZZN3cub18CUB_300001_SM_10006detail6reduce28DeviceReduceSingleTileKernelINS2_10policy_hubIiyN4cuda3std3__44plusIiEEE10Policy1000EPiSC_iS9_iiNS7_10__identityEEEvT0_T1_T2_T3_T4_T6_E12temp_storage[44];
	ld.param.u64 	%rd16, [_ZN3cub18CUB_300001_SM_10006detail6reduce28DeviceReduceSingleTileKernelINS2_10policy_hubIiyN4cuda3std3__44plusIiEEE10Policy1000EPiSC_iS9_iiNS7_10__identityEEEvT0_T1_T2_T3_T4_T6__param_0];
	ld.param.u64 	%rd17, [_ZN3cub18CUB_300001_SM_10006detail6reduce28DeviceReduceSingleTileKernelINS2_10policy_hubIiyN4cuda3std3__44plusIiEEE10Policy1000EPiSC_iS9_iiNS7_10__identityEEEvT0_T1_T2_T3_T4_T6__param_1];
	ld.param.u32 	%r120, [_ZN3cub18CUB_300001_SM_10006detail6reduce28DeviceReduceSingleTileKernelINS2_10policy_hubIiyN4cuda3std3__44plusIiEEE10Policy1000EPiSC_iS9_iiNS7_10__identityEEEvT0_T1_T2_T3_T4_T6__param_2];
	ld.param.u32 	%r121, [_ZN3cub18CUB_300001_SM_10006detail6reduce28DeviceReduceSingleTileKernelINS2_10policy_hubIiyN4cuda3std3__44plusIiEEE10Policy1000EPiSC_iS9_iiNS7_10__identityEEEvT0_T1_T2_T3_T4_T6__param_4];
	cvta.to.global.u64 	%rd1, %rd17;
	setp.ne.s32 	%p1, %r120, 0;
	@%p1 bra 	$L__BB14_3;
	mov.u32 	%r633, %tid.x;
	setp.ne.s32 	%p96, %r633, 0;
	@%p96 bra 	$L__BB14_74;
	st.global.u32 	[%rd1], %r121;
	bra.uni 	$L__BB14_74;
$L__BB14_3:
	and.b64  	%rd18, %rd16, 15;
	setp.ne.s64 	%p2, %rd18, 0;
	@%p2 bra 	$L__BB14_38;
	setp.gt.s32 	%p49, %r120, 4095;
	@%p49 bra 	$L__BB14_22;
	mov.u32 	%r1, %tid.x;
	setp.ge.s32 	%p66, %r1, %r120;
	mov.b32 	%r644, 0;
	mov.u32 	%r639, %r1;
	@%p66 bra 	$L__BB14_7;
	mul.wide.u32 	%rd113, %r1, 4;
	add.s64 	%rd112, %rd16, %rd113;
	// begin inline asm
	ld.global.nc.u32 %r644, [%rd112];
	// end inline asm
	add.s32 	%r639, %r1, 256;
$L__BB14_7:
	setp.ge.s32 	%p67, %r639, %r120;
	@%p67 bra 	$L__BB14_13;
	not.b32 	%r507, %r639;
	add.s32 	%r6, %r120, %r507;
	and.b32  	%r508, %r6, 768;
	setp.eq.s32 	%p68, %r508, 768;
	@%p68 bra 	$L__BB14_11;
	mul.wide.u32 	%rd114, %r639, 4;
	add.s64 	%rd121, %rd16, %rd114;
	shr.u32 	%r509, %r6, 8;
	add.s32 	%r510, %r509, 1;
	and.b32  	%r511, %r510, 3;
	neg.s32 	%r636, %r511;
$L__BB14_10:
	.pragma "nounroll";
	// begin inline asm
	ld.global.nc.u32 %r512, [%rd121];
	// end inline asm
	add.s32 	%r644, %r512, %r644;
	add.s32 	%r639, %r639, 256;
	add.s64 	%rd121, %rd121, 1024;
	add.s32 	%r636, %r636, 1;
	setp.ne.s32 	%p69, %r636, 0;
	@%p69 bra 	$L__BB14_10;
$L__BB14_11:
	setp.lt.u32 	%p70, %r6, 768;
	@%p70 bra 	$L__BB14_13;
$L__BB14_12:
	mul.wide.s32 	%rd120, %r639, 4;
	add.s64 	%rd116, %rd16, %rd120;
	// begin inline asm
	ld.global.nc.u32 %r513, [%rd116];
	// end inline asm
	add.s32 	%r517, %r513, %r644;
	add.s64 	%rd117, %rd116, 1024;
	// begin inline asm
	ld.global.nc.u32 %r514, [%rd117];
	// end inline asm
	add.s32 	%r518, %r514, %r517;
	add.s64 	%rd118, %rd116, 2048;
	// begin inline asm
	ld.global.nc.u32 %r515, [%rd118];
	// end inline asm
	add.s32 	%r519, %r515, %r518;
	add.s64 	%rd119, %rd116, 3072;
	// begin inline asm
	ld.global.nc.u32 %r516, [%rd119];
	// end inline asm
	add.s32 	%r644, %r516, %r519;
	add.s32 	%r639, %r639, 1024;
	setp.lt.s32 	%p71, %r639, %r120;
	@%p71 bra 	$L__BB14_12;
$L__BB14_13:
	setp.lt.s32 	%p72, %r120, 256;
	@%p72 bra 	$L__BB14_18;
	// begin inline asm
	mov.u32 %r583, %laneid;
	// end inline asm
	mov.b32 	%r586, 1;
	mov.b32 	%r607, 31;
	mov.b32 	%r608, -1;
	// begin inline asm
	shfl.sync.down.b32 %r584, %r644, %r586, %r607, %r608;
	// end inline asm
	setp.gt.s32 	%p88, %r583, 30;
	selp.b32 	%r609, 0, %r584, %p88;
	add.s32 	%r590, %r609, %r644;
	mov.b32 	%r591, 2;
	// begin inline asm
	shfl.sync.down.b32 %r589, %r590, %r591, %r607, %r608;
	// end inline asm
	setp.gt.s32 	%p89, %r583, 29;
	selp.b32 	%r610, 0, %r589, %p89;
	add.s32 	%r595, %r590, %r610;
	mov.b32 	%r596, 4;
	// begin inline asm
	shfl.sync.down.b32 %r594, %r595, %r596, %r607, %r608;
	// end inline asm
	setp.gt.s32 	%p90, %r583, 27;
	selp.b32 	%r611, 0, %r594, %p90;
	add.s32 	%r600, %r595, %r611;
	mov.b32 	%r601, 8;
	// begin inline asm
	shfl.sync.down.b32 %r599, %r600, %r601, %r607, %r608;
	// end inline asm
	setp.gt.s32 	%p91, %r583, 23;
	selp.b32 	%r612, 0, %r599, %p91;
	add.s32 	%r605, %r600, %r612;
	mov.b32 	%r606, 16;
	// begin inline asm
	shfl.sync.down.b32 %r604, %r605, %r606, %r607, %r608;
	// end inline asm
	setp.gt.s32 	%p92, %r583, 15;
	selp.b32 	%r613, 0, %r604, %p92;
	add.s32 	%r686, %r605, %r613;
	setp.ne.s32 	%p93, %r583, 0;
	@%p93 bra 	$L__BB14_16;
	shr.u32 	%r614, %r1, 3;
	and.b32  	%r615, %r614, 124;
	mov.u32 	%r616, _ZZN3cub18CUB_300001_SM_10006detail6reduce28DeviceReduceSingleTileKernelINS2_10policy_hubIiyN4cuda3std3__44plusIiEEE10Policy1000EPiSC_iS9_iiNS7_10__identityEEEvT0_T1_T2_T3_T4_T6_E12temp_storage;
	add.s32 	%r617, %r616, %r615;
	st.shared.u32 	[%r617+8], %r686;
$L__BB14_16:
	bar.sync 	0;
	setp.ne.s32 	%p94, %r1, 0;
	@%p94 bra 	$L__BB14_72;
	ld.shared.u32 	%r618, [_ZZN3cub18CUB_300001_SM_10006detail6reduce28DeviceReduceSingleTileKernelINS2_10policy_hubIiyN4cuda3std3__44plusIiEEE10Policy1000EPiSC_iS9_iiNS7_10__identityEEEvT0_T1_T2_T3_T4_T6_E12temp_storage+12];
	add.s32 	%r619, %r618, %r686;
	ld.shared.u32 	%r620, [_ZZN3cub18CUB_300001_SM_10006detail6reduce28DeviceReduceSingleTileKernelINS2_10policy_hubIiyN4cuda3std3__44plusIiEEE10Policy1000EPiSC_iS9_iiNS7_10__identityEEEvT0_T1_T2_T3_T4_T6_E12temp_storage+16];
	add.s32 	%r621, %r619, %r620;
	ld.shared.u32 	%r622, [_ZZN3cub18CUB_300001_SM_10006detail6reduce28DeviceReduceSingleTileKernelINS2_10policy_hubIiyN4cuda3std3__44plusIiEEE10Policy1000EPiSC_iS9_iiNS7_10__identityEEEvT0_T1_T2_T3_T4_T6_E12temp_storage+20];
	add.s32 	%r623, %r621, %r622;
	ld.shared.u32 	%r624, [_ZZN3cub18CUB_300001_SM_10006detail6reduce28DeviceReduceSingleTileKernelINS2_10policy_hubIiyN4cuda3std3__44plusIiEEE10Policy1000EPiSC_iS9_iiNS7_10__identityEEEvT0_T1_T2_T3_T4_T6_E12temp_storage+24];
	add.s32 	%r625, %r623, %r624;
	ld.shared.u32 	%r626, [_ZZN3cub18CUB_300001_SM_10006detail6reduce28DeviceReduceSingleTileKernelINS2_10policy_hubIiyN4cuda3std3__44plusIiEEE10Policy1000EPiSC_iS9_iiNS7_10__identityEEEvT0_T1_T2_T3_T4_T6_E12temp_storage+28];
	add.s32 	%r627, %r625, %r626;
	ld.shared.u32 	%r628, [_ZZN3cub18CUB_300001_SM_10006detail6reduce28DeviceReduceSingleTileKernelINS2_10policy_hubIiyN4cuda3std3__44plusIiEEE10Policy1000EPiSC_iS9_iiNS7_10__identityEEEvT0_T1_T2_T3_T4_T6_E12temp_storage+32];
	add.s32 	%r629, %r627, %r628;
	ld.shared.u32 	%r630, [_ZZN3cub18CUB_300001_SM_10006detail6reduce28DeviceReduceSingleTileKernelINS2_10policy_hubIiyN4cuda3std3__44plusIiEEE10Policy1000EPiSC_iS9_iiNS7_10__identityEEEvT0_T1_T2_T3_T4_T6_E12temp_storage+36];
	add.s32 	%r686, %r629, %r630;
	bra.uni 	$L__BB14_72;
$L__BB14_18:
	// begin inline asm
	mov.u32 %r520, %laneid;
	// end inline asm
	and.b32  	%r546, %r1, 992;
	add.s32 	%r547, %r546, 32;
	setp.gt.s32 	%p73, %r547, %r120;
	not.b32 	%r548, %r546;
	add.s32 	%r549, %r120, %r548;
	selp.b32 	%r544, %r549, 31, %p73;
	mov.b32 	%r523, 1;
	mov.b32 	%r545, -1;
	// begin inline asm
	shfl.sync.down.b32 %r521, %r644, %r523, %r544, %r545;
	// end inline asm
	setp.lt.s32 	%p74, %r520, %r544;
	selp.b32 	%r550, %r521, 0, %p74;
	add.s32 	%r527, %r550, %r644;
	mov.b32 	%r528, 2;
	// begin inline asm
	shfl.sync.down.b32 %r526, %r527, %r528, %r544, %r545;
	// end inline asm
	add.s32 	%r551, %r520, 2;
	setp.gt.s32 	%p75, %r551, %r544;
	selp.b32 	%r552, 0, %r526, %p75;
	add.s32 	%r532, %r527, %r552;
	mov.b32 	%r533, 4;
	// begin inline asm
	shfl.sync.down.b32 %r531, %r532, %r533, %r544, %r545;
	// end inline asm
	add.s32 	%r553, %r520, 4;
	setp.gt.s32 	%p76, %r553, %r544;
	selp.b32 	%r554, 0, %r531, %p76;
	add.s32 	%r537, %r532, %r554;
	mov.b32 	%r538, 8;
	// begin inline asm
	shfl.sync.down.b32 %r536, %r537, %r538, %r544, %r545;
	// end inline asm
	add.s32 	%r555, %r520, 8;
	setp.gt.s32 	%p77, %r555, %r544;
	selp.b32 	%r556, 0, %r536, %p77;
	add.s32 	%r542, %r537, %r556;
	mov.b32 	%r543, 16;
	// begin inline asm
	shfl.sync.down.b32 %r541, %r542, %r543, %r544, %r545;
	// end inline asm
	add.s32 	%r557, %r520, 16;
	setp.gt.s32 	%p78, %r557, %r544;
	selp.b32 	%r558, 0, %r541, %p78;
	add.s32 	%r686, %r542, %r558;
	setp.ne.s32 	%p79, %r520, 0;
	@%p79 bra 	$L__BB14_20;
	shr.u32 	%r559, %r1, 3;
	and.b32  	%r560, %r559, 124;
	mov.u32 	%r561, _ZZN3cub18CUB_300001_SM_10006detail6reduce28DeviceReduceSingleTileKernelINS2_10policy_hubIiyN4cuda3std3__44plusIiEEE10Policy1000EPiSC_iS9_iiNS7_10__identityEEEvT0_T1_T2_T3_T4_T6_E12temp_storage;
	add.s32 	%r562, %r561, %r560;
	st.shared.u32 	[%r562+8], %r686;
$L__BB14_20:
	bar.sync 	0;
	setp.ne.s32 	%p80, %r1, 0;
	@%p80 bra 	$L__BB14_72;
	setp.gt.s32 	%p81, %r120, 32;
	ld.shared.u32 	%r563, [_ZZN3cub18CUB_300001_SM_10006detail6reduce28DeviceReduceSingleTileKernelINS2_10policy_hubIiyN4cuda3std3__44plusIiEEE10Policy1000EPiSC_iS9_iiNS7_10__identityEEEvT0_T1_T2_T3_T4_T6_E12temp_storage+12];
	selp.b32 	%r564, %r563, 0, %p81;
	add.s32 	%r565, %r564, %r686;
	setp.gt.s32 	%p82, %r120, 64;
	ld.shared.u32 	%r566, [_ZZN3cub18CUB_300001_SM_10006detail6reduce28DeviceReduceSingleTileKernelINS2_10policy_hubIiyN4cuda3std3__44plusIiEEE10Policy1000EPiSC_iS9_iiNS7_10__identityEEEvT0_T1_T2_T3_T4_T6_E12temp_storage+16];
	selp.b32 	%r567, %r566, 0, %p82;
	add.s32 	%r568, %r565, %r567;
	setp.gt.s32 	%p83, %r120, 96;
	ld.shared.u32 	%r569, [_ZZN3cub18CUB_300001_SM_10006detail6reduce28DeviceReduceSingleTileKernelINS2_10policy_hubIiyN4cuda3std3__44plusIiEEE10Policy1000EPiSC_iS9_iiNS7_10__identityEEEvT0_T1_T2_T3_T4_T6_E12temp_storage+20];
	selp.b32 	%r570, %r569, 0, %p83;
	add.s32 	%r571, %r568, %r570;
	setp.gt.s32 	%p84, %r120, 128;
	ld.shared.u32 	%r572, [_ZZN3cub18CUB_300001_SM_10006detail6reduce28DeviceReduceSingleTileKernelINS2_10policy_hubIiyN4cuda3std3__44plusIiEEE10Policy1000EPiSC_iS9_iiNS7_10__identityEEEvT0_T1_T2_T3_T4_T6_E12temp_storage+24];
	selp.b32 	%r573, %r572, 0, %p84;
	add.s32 	%r574, %r571, %r573;
	setp.gt.s32 	%p85, %r120, 160;
	ld.shared.u32 	%r575, [_ZZN3cub18CUB_300001_SM_10006detail6reduce28DeviceReduceSingleTileKernelINS2_10policy_hubIiyN4cuda3std3__44plusIiEEE10Policy1000EPiSC_iS9_iiNS7_10__identityEEEvT0_T1_T2_T3_T4_T6_E12temp_storage+28];
	selp.b32 	%r576, %r575, 0, %p85;
	add.s32 	%r577, %r574, %r576;
	setp.gt.s32 	%p86, %r120, 192;
	ld.shared.u32 	%r578, [_ZZN3cub18CUB_300001_SM_10006detail6reduce28DeviceReduceSingleTileKernelINS2_10policy_hubIiyN4cuda3std3__44plusIiEEE10Policy1000EPiSC_iS9_iiNS7_10__identityEEEvT0_T1_T2_T3_T4_T6_E12temp_storage+32];
	selp.b32 	%r579, %r578, 0, %p86;
	add.s32 	%r580, %r577, %r579;
	setp.gt.s32 	%p87, %r120, 224;
	ld.shared.u32 	%r581, [_ZZN3cub18CUB_300001_SM_10006detail6reduce28DeviceReduceSingleTileKernelINS2_10policy_hubIiyN4cuda3std3__44plusIiEEE10Policy1000EPiSC_iS9_iiNS7_10__identityEEEvT0_T1_T2_T3_T4_T6_E12temp_storage+36];
	selp.b32 	%r582, %r581, 0, %p87;
	add.s32 	%r686, %r580, %r582;
	bra.uni 	$L__BB14_72;
$L__BB14_22:
	mov.u32 	%r26, %tid.x;
	shl.b32 	%r377, %r26, 2;
	mul.wide.u32 	%rd86, %r377, 4;
	add.s64 	%rd76, %rd16, %rd86;
	// begin inline asm
	ld.global.nc.v2.u64 {%rd74, %rd75}, [%rd76];
	// end inline asm
	mov.b64 	{%r378, %r379}, %rd75;
	mov.b64 	{%r380, %r381}, %rd74;
	add.s64 	%rd79, %rd76, 4096;
	// begin inline asm
	ld.global.nc.v2.u64 {%rd77, %rd78}, [%rd79];
	// end inline asm
	mov.b64 	{%r382, %r383}, %rd78;
	mov.b64 	{%r384, %r385}, %rd77;
	add.s64 	%rd82, %rd76, 8192;
	// begin inline asm
	ld.global.nc.v2.u64 {%rd80, %rd81}, [%rd82];
	// end inline asm
	mov.b64 	{%r386, %r387}, %rd81;
	mov.b64 	{%r388, %r389}, %rd80;
	add.s64 	%rd85, %rd76, 12288;
	// begin inline asm
	ld.global.nc.v2.u64 {%rd83, %rd84}, [%rd85];
	// end inline asm
	mov.b64 	{%r390, %r391}, %rd84;
	mov.b64 	{%r392, %r393}, %rd83;
	add.s32 	%r394, %r381, %r380;
	add.s32 	%r395, %r378, %r394;
	add.s32 	%r396, %r379, %r395;
	add.s32 	%r397, %r384, %r396;
	add.s32 	%r398, %r385, %r397;
	add.s32 	%r399, %r382, %r398;
	add.s32 	%r400, %r383, %r399;
	add.s32 	%r401, %r388, %r400;
	add.s32 	%r402, %r389, %r401;
	add.s32 	%r403, %r386, %r402;
	add.s32 	%r404, %r387, %r403;
	add.s32 	%r405, %r392, %r404;
	add.s32 	%r406, %r393, %r405;
	add.s32 	%r407, %r390, %r406;
	add.s32 	%r659, %r391, %r407;
	setp.lt.u32 	%p50, %r120, 8192;
	mov.b32 	%r648, 4096;
	@%p50 bra 	$L__BB14_26;
	add.s32 	%r28, %r120, -4096;
	mov.b32 	%r648, 4096;
$L__BB14_24:
	mul.wide.s32 	%rd99, %r648, 4;
	add.s64 	%rd89, %rd76, %rd99;
	// begin inline asm
	ld.global.nc.v2.u64 {%rd87, %rd88}, [%rd89];
	// end inline asm
	mov.b64 	{%r409, %r410}, %rd88;
	mov.b64 	{%r411, %r412}, %rd87;
	add.s64 	%rd92, %rd89, 4096;
	// begin inline asm
	ld.global.nc.v2.u64 {%rd90, %rd91}, [%rd92];
	// end inline asm
	mov.b64 	{%r413, %r414}, %rd91;
	mov.b64 	{%r415, %r416}, %rd90;
	add.s64 	%rd95, %rd89, 8192;
	// begin inline asm
	ld.global.nc.v2.u64 {%rd93, %rd94}, [%rd95];
	// end inline asm
	mov.b64 	{%r417, %r418}, %rd94;
	mov.b64 	{%r419, %r420}, %rd93;
	add.s64 	%rd98, %rd89, 12288;
	// begin inline asm
	ld.global.nc.v2.u64 {%rd96, %rd97}, [%rd98];
	// end inline asm
	mov.b64 	{%r421, %r422}, %rd97;
	mov.b64 	{%r423, %r424}, %rd96;
	add.s32 	%r425, %r411, %r659;
	add.s32 	%r426, %r412, %r425;
	add.s32 	%r427, %r409, %r426;
	add.s32 	%r428, %r410, %r427;
	add.s32 	%r429, %r415, %r428;
	add.s32 	%r430, %r416, %r429;
	add.s32 	%r431, %r413, %r430;
	add.s32 	%r432, %r414, %r431;
	add.s32 	%r433, %r419, %r432;
	add.s32 	%r434, %r420, %r433;
	add.s32 	%r435, %r417, %r434;
	add.s32 	%r436, %r418, %r435;
	add.s32 	%r437, %r423, %r436;
	add.s32 	%r438, %r424, %r437;
	add.s32 	%r439, %r421, %r438;
	add.s32 	%r659, %r422, %r439;
	sub.s32 	%r440, %r120, %r648;
	setp.lt.s32 	%p51, %r440, 4096;
	@%p51 bra 	$L__BB14_34;
	add.s32 	%r648, %r648, 4096;
	setp.le.s32 	%p52, %r648, %r28;
	@%p52 bra 	$L__BB14_24;
$L__BB14_26:
	setp.le.s32 	%p53, %r120, %r648;
	@%p53 bra 	$L__BB14_34;
	sub.s32 	%r35, %r120, %r648;
	setp.ge.s32 	%p54, %r26, %r35;
	@%p54 bra 	$L__BB14_34;
	not.b32 	%r442, %r26;
	add.s32 	%r443, %r120, %r442;
	sub.s32 	%r36, %r443, %r648;
	and.b32  	%r444, %r36, 768;
	setp.eq.s32 	%p55, %r444, 768;
	mov.u32 	%r653, %r26;
	@%p55 bra 	$L__BB14_31;
	add.s32 	%r650, %r26, %r648;
	shr.u32 	%r445, %r36, 8;
	add.s32 	%r446, %r445, 1;
	and.b32  	%r447, %r446, 3;
	neg.s32 	%r649, %r447;
	mov.u32 	%r653, %r26;
$L__BB14_30:
	.pragma "nounroll";
	mul.wide.u32 	%rd101, %r650, 4;
	add.s64 	%rd100, %rd16, %rd101;
	// begin inline asm
	ld.global.nc.u32 %r448, [%rd100];
	// end inline asm
	add.s32 	%r659, %r448, %r659;
	add.s32 	%r653, %r653, 256;
	add.s32 	%r650, %r650, 256;
	add.s32 	%r649, %r649, 1;
	setp.ne.s32 	%p56, %r649, 0;
	@%p56 bra 	$L__BB14_30;
$L__BB14_31:
	setp.lt.u32 	%p57, %r36, 768;
	@%p57 bra 	$L__BB14_34;
	cvt.u64.u32 	%rd102, %r653;
	cvt.u64.u32 	%rd103, %r648;
	add.s64 	%rd104, %rd102, %rd103;
	shl.b64 	%rd105, %rd104, 2;
	add.s64 	%rd106, %rd105, %rd16;
	add.s64 	%rd122, %rd106, 2048;
	add.s32 	%r656, %r653, %r648;
$L__BB14_33:
	mul.wide.u32 	%rd111, %r656, 4;
	add.s64 	%rd107, %rd16, %rd111;
	// begin inline asm
	ld.global.nc.u32 %r449, [%rd107];
	// end inline asm
	add.s32 	%r453, %r449, %r659;
	add.s64 	%rd108, %rd122, -1024;
	// begin inline asm
	ld.global.nc.u32 %r450, [%rd108];
	// end inline asm
	add.s32 	%r454, %r450, %r453;
	// begin inline asm
	ld.global.nc.u32 %r451, [%rd122];
	// end inline asm
	add.s32 	%r455, %r451, %r454;
	add.s64 	%rd110, %rd122, 1024;
	// begin inline asm
	ld.global.nc.u32 %r452, [%rd110];
	// end inline asm
	add.s32 	%r659, %r452, %r455;
	add.s32 	%r653, %r653, 1024;
	add.s64 	%rd122, %rd122, 4096;
	add.s32 	%r656, %r656, 1024;
	setp.lt.s32 	%p58, %r653, %r35;
	@%p58 bra 	$L__BB14_33;
$L__BB14_34:
	// begin inline asm
	mov.u32 %r456, %laneid;
	// end inline asm
	mov.b32 	%r459, 1;
	mov.b32 	%r480, 31;
	mov.b32 	%r481, -1;
	// begin inline asm
	shfl.sync.down.b32 %r457, %r659, %r459, %r480, %r481;
	// end inline asm
	setp.gt.s32 	%p59, %r456, 30;
	selp.b32 	%r482, 0, %r457, %p59;
	add.s32 	%r463, %r482, %r659;
	mov.b32 	%r464, 2;
	// begin inline asm
	shfl.sync.down.b32 %r462, %r463, %r464, %r480, %r481;
	// end inline asm
	setp.gt.s32 	%p60, %r456, 29;
	selp.b32 	%r483, 0, %r462, %p60;
	add.s32 	%r468, %r463, %r483;
	mov.b32 	%r469, 4;
	// begin inline asm
	shfl.sync.down.b32 %r467, %r468, %r469, %r480, %r481;
	// end inline asm
	setp.gt.s32 	%p61, %r456, 27;
	selp.b32 	%r484, 0, %r467, %p61;
	add.s32 	%r473, %r468, %r484;
	mov.b32 	%r474, 8;
	// begin inline asm
	shfl.sync.down.b32 %r472, %r473, %r474, %r480, %r481;
	// end inline asm
	setp.gt.s32 	%p62, %r456, 23;
	selp.b32 	%r485, 0, %r472, %p62;
	add.s32 	%r478, %r473, %r485;
	mov.b32 	%r479, 16;
	// begin inline asm
	shfl.sync.down.b32 %r477, %r478, %r479, %r480, %r481;
	// end inline asm
	setp.gt.s32 	%p63, %r456, 15;
	selp.b32 	%r486, 0, %r477, %p63;
	add.s32 	%r686, %r478, %r486;
	setp.ne.s32 	%p64, %r456, 0;
	@%p64 bra 	$L__BB14_36;
	shr.u32 	%r487, %r26, 3;
	and.b32  	%r488, %r487, 124;
	mov.u32 	%r489, _ZZN3cub18CUB_300001_SM_10006detail6reduce28DeviceReduceSingleTileKernelINS2_10policy_hubIiyN4cuda3std3__44plusIiEEE10Policy1000EPiSC_iS9_iiNS7_10__identityEEEvT0_T1_T2_T3_T4_T6_E12temp_storage;
	add.s32 	%r490, %r489, %r488;
	st.shared.u32 	[%r490+8], %r686;
$L__BB14_36:
	bar.sync 	0;
	setp.ne.s32 	%p65, %r26, 0;
	@%p65 bra 	$L__BB14_72;
	ld.shared.u32 	%r491, [_ZZN3cub18CUB_300001_SM_10006detail6reduce28DeviceReduceSingleTileKernelINS2_10policy_hubIiyN4cuda3std3__44plusIiEEE10Policy1000EPiSC_iS9_iiNS7_10__identityEEEvT0_T1_T2_T3_T4_T6_E12temp_storage+12];
	add.s32 	%r492, %r491, %r686;
	ld.shared.u32 	%r493, [_ZZN3cub18CUB_300001_SM_10006detail6reduce28DeviceReduceSingleTileKernelINS2_10policy_hubIiyN4cuda3std3__44plusIiEEE10Policy1000EPiSC_iS9_iiNS7_10__identityEEEvT0_T1_T2_T3_T4_T6_E12temp_storage+16];
	add.s32 	%r494, %r492, %r493;
	ld.shared.u32 	%r495, [_ZZN3cub18CUB_300001_SM_10006detail6reduce28DeviceReduceSingleTileKernelINS2_10policy_hubIiyN4cuda3std3__44plusIiEEE10Policy1000EPiSC_iS9_iiNS7_10__identityEEEvT0_T1_T2_T3_T4_T6_E12temp_storage+20];
	add.s32 	%r496, %r494, %r495;
	ld.shared.u32 	%r497, [_ZZN3cub18CUB_300001_SM_10006detail6reduce28DeviceReduceSingleTileKernelINS2_10policy_hubIiyN4cuda3std3__44plusIiEEE10Policy1000EPiSC_iS9_iiNS7_10__identityEEEvT0_T1_T2_T3_T4_T6_E12temp_storage+24];
	add.s32 	%r498, %r496, %r497;
	ld.shared.u32 	%r499, [_ZZN3cub18CUB_300001_SM_10006detail6reduce28DeviceReduceSingleTileKernelINS2_10policy_hubIiyN4cuda3std3__44plusIiEEE10Policy1000EPiSC_iS9_iiNS7_10__identityEEEvT0_T1_T2_T3_T4_T6_E12temp_storage+28];
	add.s32 	%r500, %r498, %r499;
	ld.shared.u32 	%r501, [_ZZN3cub18CUB_300001_SM_10006detail6reduce28DeviceReduceSingleTileKernelINS2_10policy_hubIiyN4cuda3std3__44plusIiEEE10Policy1000EPiSC_iS9_iiNS7_10__identityEEEvT0_T1_T2_T3_T4_T6_E12temp_storage+32];
	add.s32 	%r502, %r500, %r501;
	ld.shared.u32 	%r503, [_ZZN3cub18CUB_300001_SM_10006detail6reduce28DeviceReduceSingleTileKernelINS2_10policy_hubIiyN4cuda3std3__44plusIiEEE10Policy1000EPiSC_iS9_iiNS7_10__identityEEEvT0_T1_T2_T3_T4_T6_E12temp_storage+36];
	add.s32 	%r686, %r502, %r503;
	bra.uni 	$L__BB14_72;
$L__BB14_38:
	setp.gt.s32 	%p3, %r120, 4095;
	@%p3 bra 	$L__BB14_56;
	mov.u32 	%r60, %tid.x;
	setp.ge.s32 	%p20, %r60, %r120;
	mov.b32 	%r670, 0;
	mov.u32 	%r665, %r60;
	@%p20 bra 	$L__BB14_41;
	mul.wide.u32 	%rd66, %r60, 4;
	add.s64 	%rd65, %rd16, %rd66;
	// begin inline asm
	ld.global.nc.u32 %r670, [%rd65];
	// end inline asm
	add.s32 	%r665, %r60, 256;
$L__BB14_41:
	setp.ge.s32 	%p21, %r665, %r120;
	@%p21 bra 	$L__BB14_47;
	not.b32 	%r252, %r665;
	add.s32 	%r65, %r120, %r252;
	and.b32  	%r253, %r65, 768;
	setp.eq.s32 	%p22, %r253, 768;
	@%p22 bra 	$L__BB14_45;
	mul.wide.u32 	%rd67, %r665, 4;
	add.s64 	%rd123, %rd16, %rd67;
	shr.u32 	%r254, %r65, 8;
	add.s32 	%r255, %r254, 1;
	and.b32  	%r256, %r255, 3;
	neg.s32 	%r662, %r256;
$L__BB14_44:
	.pragma "nounroll";
	// begin inline asm
	ld.global.nc.u32 %r257, [%rd123];
	// end inline asm
	add.s32 	%r670, %r257, %r670;
	add.s32 	%r665, %r665, 256;
	add.s64 	%rd123, %rd123, 1024;
	add.s32 	%r662, %r662, 1;
	setp.ne.s32 	%p23, %r662, 0;
	@%p23 bra 	$L__BB14_44;
$L__BB14_45:
	setp.lt.u32 	%p24, %r65, 768;
	@%p24 bra 	$L__BB14_47;
$L__BB14_46:
	mul.wide.s32 	%rd73, %r665, 4;
	add.s64 	%rd69, %rd16, %rd73;
	// begin inline asm
	ld.global.nc.u32 %r258, [%rd69];
	// end inline asm
	add.s32 	%r262, %r258, %r670;
	add.s64 	%rd70, %rd69, 1024;
	// begin inline asm
	ld.global.nc.u32 %r259, [%rd70];
	// end inline asm
	add.s32 	%r263, %r259, %r262;
	add.s64 	%rd71, %rd69, 2048;
	// begin inline asm
	ld.global.nc.u32 %r260, [%rd71];
	// end inline asm
	add.s32 	%r264, %r260, %r263;
	add.s64 	%rd72, %rd69, 3072;
	// begin inline asm
	ld.global.nc.u32 %r261, [%rd72];
	// end inline asm
	add.s32 	%r670, %r261, %r264;
	add.s32 	%r665, %r665, 1024;
	setp.lt.s32 	%p25, %r665, %r120;
	@%p25 bra 	$L__BB14_46;
$L__BB14_47:
	setp.lt.s32 	%p26, %r120, 256;
	@%p26 bra 	$L__BB14_52;
	// begin inline asm
	mov.u32 %r328, %laneid;
	// end inline asm
	mov.b32 	%r331, 1;
	mov.b32 	%r352, 31;
	mov.b32 	%r353, -1;
	// begin inline asm
	shfl.sync.down.b32 %r329, %r670, %r331, %r352, %r353;
	// end inline asm
	setp.gt.s32 	%p42, %r328, 30;
	selp.b32 	%r354, 0, %r329, %p42;
	add.s32 	%r335, %r354, %r670;
	mov.b32 	%r336, 2;
	// begin inline asm
	shfl.sync.down.b32 %r334, %r335, %r336, %r352, %r353;
	// end inline asm
	setp.gt.s32 	%p43, %r328, 29;
	selp.b32 	%r355, 0, %r334, %p43;
	add.s32 	%r340, %r335, %r355;
	mov.b32 	%r341, 4;
	// begin inline asm
	shfl.sync.down.b32 %r339, %r340, %r341, %r352, %r353;
	// end inline asm
	setp.gt.s32 	%p44, %r328, 27;
	selp.b32 	%r356, 0, %r339, %p44;
	add.s32 	%r345, %r340, %r356;
	mov.b32 	%r346, 8;
	// begin inline asm
	shfl.sync.down.b32 %r344, %r345, %r346, %r352, %r353;
	// end inline asm
	setp.gt.s32 	%p45, %r328, 23;
	selp.b32 	%r357, 0, %r344, %p45;
	add.s32 	%r350, %r345, %r357;
	mov.b32 	%r351, 16;
	// begin inline asm
	shfl.sync.down.b32 %r349, %r350, %r351, %r352, %r353;
	// end inline asm
	setp.gt.s32 	%p46, %r328, 15;
	selp.b32 	%r358, 0, %r349, %p46;
	add.s32 	%r686, %r350, %r358;
	setp.ne.s32 	%p47, %r328, 0;
	@%p47 bra 	$L__BB14_50;
	shr.u32 	%r359, %r60, 3;
	and.b32  	%r360, %r359, 124;
	mov.u32 	%r361, _ZZN3cub18CUB_300001_SM_10006detail6reduce28DeviceReduceSingleTileKernelINS2_10policy_hubIiyN4cuda3std3__44plusIiEEE10Policy1000EPiSC_iS9_iiNS7_10__identityEEEvT0_T1_T2_T3_T4_T6_E12temp_storage;
	add.s32 	%r362, %r361, %r360;
	st.shared.u32 	[%r362+8], %r686;
$L__BB14_50:
	bar.sync 	0;
	setp.ne.s32 	%p48, %r60, 0;
	@%p48 bra 	$L__BB14_72;
	ld.shared.u32 	%r363, [_ZZN3cub18CUB_300001_SM_10006detail6reduce28DeviceReduceSingleTileKernelINS2_10policy_hubIiyN4cuda3std3__44plusIiEEE10Policy1000EPiSC_iS9_iiNS7_10__identityEEEvT0_T1_T2_T3_T4_T6_E12temp_storage+12];
	add.s32 	%r364, %r363, %r686;
	ld.shared.u32 	%r365, [_ZZN3cub18CUB_300001_SM_10006detail6reduce28DeviceReduceSingleTileKernelINS2_10policy_hubIiyN4cuda3std3__44plusIiEEE10Policy1000EPiSC_iS9_iiNS7_10__identityEEEvT0_T1_T2_T3_T4_T6_E12temp_storage+16];
	add.s32 	%r366, %r364, %r365;
	ld.shared.u32 	%r367, [_ZZN3cub18CUB_300001_SM_10006detail6reduce28DeviceReduceSingleTileKernelINS2_10policy_hubIiyN4cuda3std3__44plusIiEEE10Policy1000EPiSC_iS9_iiNS7_10__identityEEEvT0_T1_T2_T3_T4_T6_E12temp_storage+20];
	add.s32 	%r368, %r366, %r367;
	ld.shared.u32 	%r369, [_ZZN3cub18CUB_300001_SM_10006detail6reduce28DeviceReduceSingleTileKernelINS2_10policy_hubIiyN4cuda3std3__44plusIiEEE10Policy1000EPiSC_iS9_iiNS7_10__identityEEEvT0_T1_T2_T3_T4_T6_E12temp_storage+24];
	add.s32 	%r370, %r368, %r369;
	ld.shared.u32 	%r371, [_ZZN3cub18CUB_300001_SM_10006detail6reduce28DeviceReduceSingleTileKernelINS2_10policy_hubIiyN4cuda3std3__44plusIiEEE10Policy1000EPiSC_iS9_iiNS7_10__identityEEEvT0_T1_T2_T3_T4_T6_E12temp_storage+28];
	add.s32 	%r372, %r370, %r371;
	ld.shared.u32 	%r373, [_ZZN3cub18CUB_300001_SM_10006detail6reduce28DeviceReduceSingleTileKernelINS2_10policy_hubIiyN4cuda3std3__44plusIiEEE10Policy1000EPiSC_iS9_iiNS7_10__identityEEEvT0_T1_T2_T3_T4_T6_E12temp_storage+32];
	add.s32 	%r374, %r372, %r373;
	ld.shared.u32 	%r375, [_ZZN3cub18CUB_300001_SM_10006detail6reduce28DeviceReduceSingleTileKernelINS2_10policy_hubIiyN4cuda3std3__44plusIiEEE10Policy1000EPiSC_iS9_iiNS7_10__identityEEEvT0_T1_T2_T3_T4_T6_E12temp_storage+36];
	add.s32 	%r686, %r374, %r375;
	bra.uni 	$L__BB14_72;
$L__BB14_52:
	// begin inline asm
	mov.u32 %r265, %laneid;
	// end inline asm
	and.b32  	%r291, %r60, 992;
	add.s32 	%r292, %r291, 32;
	setp.gt.s32 	%p27, %r292, %r120;
	not.b32 	%r293, %r291;
	add.s32 	%r294, %r120, %r293;
	selp.b32 	%r289, %r294, 31, %p27;
	mov.b32 	%r268, 1;
	mov.b32 	%r290, -1;
	// begin inline asm
	shfl.sync.down.b32 %r266, %r670, %r268, %r289, %r290;
	// end inline asm
	setp.lt.s32 	%p28, %r265, %r289;
	selp.b32 	%r295, %r266, 0, %p28;
	add.s32 	%r272, %r295, %r670;
	mov.b32 	%r273, 2;
	// begin inline asm
	shfl.sync.down.b32 %r271, %r272, %r273, %r289, %r290;
	// end inline asm
	add.s32 	%r296, %r265, 2;
	setp.gt.s32 	%p29, %r296, %r289;
	selp.b32 	%r297, 0, %r271, %p29;
	add.s32 	%r277, %r272, %r297;
	mov.b32 	%r278, 4;
	// begin inline asm
	shfl.sync.down.b32 %r276, %r277, %r278, %r289, %r290;
	// end inline asm
	add.s32 	%r298, %r265, 4;
	setp.gt.s32 	%p30, %r298, %r289;
	selp.b32 	%r299, 0, %r276, %p30;
	add.s32 	%r282, %r277, %r299;
	mov.b32 	%r283, 8;
	// begin inline asm
	shfl.sync.down.b32 %r281, %r282, %r283, %r289, %r290;
	// end inline asm
	add.s32 	%r300, %r265, 8;
	setp.gt.s32 	%p31, %r300, %r289;
	selp.b32 	%r301, 0, %r281, %p31;
	add.s32 	%r287, %r282, %r301;
	mov.b32 	%r288, 16;
	// begin inline asm
	shfl.sync.down.b32 %r286, %r287, %r288, %r289, %r290;
	// end inline asm
	add.s32 	%r302, %r265, 16;
	setp.gt.s32 	%p32, %r302, %r289;
	selp.b32 	%r303, 0, %r286, %p32;
	add.s32 	%r686, %r287, %r303;
	setp.ne.s32 	%p33, %r265, 0;
	@%p33 bra 	$L__BB14_54;
	shr.u32 	%r304, %r60, 3;
	and.b32  	%r305, %r304, 124;
	mov.u32 	%r306, _ZZN3cub18CUB_300001_SM_10006detail6reduce28DeviceReduceSingleTileKernelINS2_10policy_hubIiyN4cuda3std3__44plusIiEEE10Policy1000EPiSC_iS9_iiNS7_10__identityEEEvT0_T1_T2_T3_T4_T6_E12temp_storage;
	add.s32 	%r307, %r306, %r305;
	st.shared.u32 	[%r307+8], %r686;
$L__BB14_54:
	bar.sync 	0;
	setp.ne.s32 	%p34, %r60, 0;
	@%p34 bra 	$L__BB14_72;
	setp.gt.s32 	%p35, %r120, 32;
	ld.shared.u32 	%r308, [_ZZN3cub18CUB_300001_SM_10006detail6reduce28DeviceReduceSingleTileKernelINS2_10policy_hubIiyN4cuda3std3__44plusIiEEE10Policy1000EPiSC_iS9_iiNS7_10__identityEEEvT0_T1_T2_T3_T4_T6_E12temp_storage+12];
	selp.b32 	%r309, %r308, 0, %p35;
	add.s32 	%r310, %r309, %r686;
	setp.gt.s32 	%p36, %r120, 64;
	ld.shared.u32 	%r311, [_ZZN3cub18CUB_300001_SM_10006detail6reduce28DeviceReduceSingleTileKernelINS2_10policy_hubIiyN4cuda3std3__44plusIiEEE10Policy1000EPiSC_iS9_iiNS7_10__identityEEEvT0_T1_T2_T3_T4_T6_E12temp_storage+16];
	selp.b32 	%r312, %r311, 0, %p36;
	add.s32 	%r313, %r310, %r312;
	setp.gt.s32 	%p37, %r120, 96;
	ld.shared.u32 	%r314, [_ZZN3cub18CUB_300001_SM_10006detail6reduce28DeviceReduceSingleTileKernelINS2_10policy_hubIiyN4cuda3std3__44plusIiEEE10Policy1000EPiSC_iS9_iiNS7_10__identityEEEvT0_T1_T2_T3_T4_T6_E12temp_storage+20];
	selp.b32 	%r315, %r314, 0, %p37;
	add.s32 	%r316, %r313, %r315;
	setp.gt.s32 	%p38, %r120, 128;
	ld.shared.u32 	%r317, [_ZZN3cub18CUB_300001_SM_10006detail6reduce28DeviceReduceSingleTileKernelINS2_10policy_hubIiyN4cuda3std3__44plusIiEEE10Policy1000EPiSC_iS9_iiNS7_10__identityEEEvT0_T1_T2_T3_T4_T6_E12temp_storage+24];
	selp.b32 	%r318, %r317, 0, %p38;
	add.s32 	%r319, %r316, %r318;
	setp.gt.s32 	%p39, %r120, 160;
	ld.shared.u32 	%r320, [_ZZN3cub18CUB_300001_SM_10006detail6reduce28DeviceReduceSingleTileKernelINS2_10policy_hubIiyN4cuda3std3__44plusIiEEE10Policy1000EPiSC_iS9_iiNS7_10__identityEEEvT0_T1_T2_T3_T4_T6_E12temp_storage+28];
	selp.b32 	%r321, %r320, 0, %p39;
	add.s32 	%r322, %r319, %r321;
	setp.gt.s32 	%p40, %r120, 192;
	ld.shared.u32 	%r323, [_ZZN3cub18CUB_300001_SM_10006detail6reduce28DeviceReduceSingleTileKernelINS2_10policy_hubIiyN4cuda3std3__44plusIiEEE10Policy1000EPiSC_iS9_iiNS7_10__identityEEEvT0_T1_T2_T3_T4_T6_E12temp_storage+32];
	selp.b32 	%r324, %r323, 0, %p40;
	add.s32 	%r325, %r322, %r324;
	setp.gt.s32 	%p41, %r120, 224;
	ld.shared.u32 	%r326, [_ZZN3cub18CUB_300001_SM_10006detail6reduce28DeviceReduceSingleTileKernelINS2_10policy_hubIiyN4cuda3std3__44plusIiEEE10Policy1000EPiSC_iS9_iiNS7_10__identityEEEvT0_T1_T2_T3_T4_T6_E12temp_storage+36];
	selp.b32 	%r327, %r326, 0, %p41;
	add.s32 	%r686, %r325, %r327;
	bra.uni 	$L__BB14_72;
$L__BB14_56:
	mov.u32 	%r85, %tid.x;
	mul.wide.u32 	%rd35, %r85, 4;
	add.s64 	%rd19, %rd16, %rd35;
	// begin inline asm
	ld.global.nc.u32 %r122, [%rd19];
	// end inline asm
	add.s64 	%rd20, %rd19, 1024;
	// begin inline asm
	ld.global.nc.u32 %r123, [%rd20];
	// end inline asm
	add.s64 	%rd21, %rd19, 2048;
	// begin inline asm
	ld.global.nc.u32 %r124, [%rd21];
	// end inline asm
	add.s64 	%rd22, %rd19, 3072;
	// begin inline asm
	ld.global.nc.u32 %r125, [%rd22];
	// end inline asm
	add.s64 	%rd23, %rd19, 4096;
	// begin inline asm
	ld.global.nc.u32 %r126, [%rd23];
	// end inline asm
	add.s64 	%rd24, %rd19, 5120;
	// begin inline asm
	ld.global.nc.u32 %r127, [%rd24];
	// end inline asm
	add.s64 	%rd25, %rd19, 6144;
	// begin inline asm
	ld.global.nc.u32 %r128, [%rd25];
	// end inline asm
	add.s64 	%rd26, %rd19, 7168;
	// begin inline asm
	ld.global.nc.u32 %r129, [%rd26];
	// end inline asm
	add.s64 	%rd27, %rd19, 8192;
	// begin inline asm
	ld.global.nc.u32 %r130, [%rd27];
	// end inline asm
	add.s64 	%rd28, %rd19, 9216;
	// begin inline asm
	ld.global.nc.u32 %r131, [%rd28];
	// end inline asm
	add.s64 	%rd29, %rd19, 10240;
	// begin inline asm
	ld.global.nc.u32 %r132, [%rd29];
	// end inline asm
	add.s64 	%rd30, %rd19, 11264;
	// begin inline asm
	ld.global.nc.u32 %r133, [%rd30];
	// end inline asm
	add.s64 	%rd31, %rd19, 12288;
	// begin inline asm
	ld.global.nc.u32 %r134, [%rd31];
	// end inline asm
	add.s64 	%rd32, %rd19, 13312;
	// begin inline asm
	ld.global.nc.u32 %r135, [%rd32];
	// end inline asm
	add.s64 	%rd33, %rd19, 14336;
	// begin inline asm
	ld.global.nc.u32 %r136, [%rd33];
	// end inline asm
	add.s64 	%rd34, %rd19, 15360;
	// begin inline asm
	ld.global.nc.u32 %r137, [%rd34];
	// end inline asm
	add.s32 	%r139, %r123, %r122;
	add.s32 	%r140, %r124, %r139;
	add.s32 	%r141, %r125, %r140;
	add.s32 	%r142, %r126, %r141;
	add.s32 	%r143, %r127, %r142;
	add.s32 	%r144, %r128, %r143;
	add.s32 	%r145, %r129, %r144;
	add.s32 	%r146, %r130, %r145;
	add.s32 	%r147, %r131, %r146;
	add.s32 	%r148, %r132, %r147;
	add.s32 	%r149, %r133, %r148;
	add.s32 	%r150, %r134, %r149;
	add.s32 	%r151, %r135, %r150;
	add.s32 	%r152, %r136, %r151;
	add.s32 	%r685, %r137, %r152;
	setp.lt.u32 	%p4, %r120, 8192;
	mov.b32 	%r674, 4096;
	@%p4 bra 	$L__BB14_60;
	add.s32 	%r87, %r120, -4096;
	mov.b32 	%r674, 4096;
$L__BB14_58:
	mul.wide.s32 	%rd52, %r674, 4;
	add.s64 	%rd36, %rd19, %rd52;
	// begin inline asm
	ld.global.nc.u32 %r154, [%rd36];
	// end inline asm
	add.s64 	%rd37, %rd36, 1024;
	// begin inline asm
	ld.global.nc.u32 %r155, [%rd37];
	// end inline asm
	add.s64 	%rd38, %rd36, 2048;
	// begin inline asm
	ld.global.nc.u32 %r156, [%rd38];
	// end inline asm
	add.s64 	%rd39, %rd36, 3072;
	// begin inline asm
	ld.global.nc.u32 %r157, [%rd39];
	// end inline asm
	add.s64 	%rd40, %rd36, 4096;
	// begin inline asm
	ld.global.nc.u32 %r158, [%rd40];
	// end inline asm
	add.s64 	%rd41, %rd36, 5120;
	// begin inline asm
	ld.global.nc.u32 %r159, [%rd41];
	// end inline asm
	add.s64 	%rd42, %rd36, 6144;
	// begin inline asm
	ld.global.nc.u32 %r160, [%rd42];
	// end inline asm
	add.s64 	%rd43, %rd36, 7168;
	// begin inline asm
	ld.global.nc.u32 %r161, [%rd43];
	// end inline asm
	add.s64 	%rd44, %rd36, 8192;
	// begin inline asm
	ld.global.nc.u32 %r162, [%rd44];
	// end inline asm
	add.s64 	%rd45, %rd36, 9216;
	// begin inline asm
	ld.global.nc.u32 %r163, [%rd45];
	// end inline asm
	add.s64 	%rd46, %rd36, 10240;
	// begin inline asm
	ld.global.nc.u32 %r164, [%rd46];
	// end inline asm
	add.s64 	%rd47, %rd36, 11264;
	// begin inline asm
	ld.global.nc.u32 %r165, [%rd47];
	// end inline asm
	add.s64 	%rd48, %rd36, 12288;
	// begin inline asm
	ld.global.nc.u32 %r166, [%rd48];
	// end inline asm
	add.s64 	%rd49, %rd36, 13312;
	// begin inline asm
	ld.global.nc.u32 %r167, [%rd49];
	// end inline asm
	add.s64 	%rd50, %rd36, 14336;
	// begin inline asm
	ld.global.nc.u32 %r168, [%rd50];
	// end inline asm
	add.s64 	%rd51, %rd36, 15360;
	// begin inline asm
	ld.global.nc.u32 %r169, [%rd51];
	// end inline asm
	add.s32 	%r170, %r154, %r685;
	add.s32 	%r171, %r155, %r170;
	add.s32 	%r172, %r156, %r171;
	add.s32 	%r173, %r157, %r172;
	add.s32 	%r174, %r158, %r173;
	add.s32 	%r175, %r159, %r174;
	add.s32 	%r176, %r160, %r175;
	add.s32 	%r177, %r161, %r176;
	add.s32 	%r178, %r162, %r177;
	add.s32 	%r179, %r163, %r178;
	add.s32 	%r180, %r164, %r179;
	add.s32 	%r181, %r165, %r180;
	add.s32 	%r182, %r166, %r181;
	add.s32 	%r183, %r167, %r182;
	add.s32 	%r184, %r168, %r183;
	add.s32 	%r685, %r169, %r184;
	sub.s32 	%r185, %r120, %r674;
	setp.lt.s32 	%p5, %r185, 4096;
	@%p5 bra 	$L__BB14_68;
	add.s32 	%r674, %r674, 4096;
	setp.le.s32 	%p6, %r674, %r87;
	@%p6 bra 	$L__BB14_58;
$L__BB14_60:
	setp.le.s32 	%p7, %r120, %r674;
	@%p7 bra 	$L__BB14_68;
	sub.s32 	%r94, %r120, %r674;
	setp.ge.s32 	%p8, %r85, %r94;
	@%p8 bra 	$L__BB14_68;
	not.b32 	%r187, %r85;
	add.s32 	%r188, %r120, %r187;
	sub.s32 	%r95, %r188, %r674;
	and.b32  	%r189, %r95, 768;
	setp.eq.s32 	%p9, %r189, 768;
	mov.u32 	%r679, %r85;
	@%p9 bra 	$L__BB14_65;
	add.s32 	%r676, %r85, %r674;
	shr.u32 	%r190, %r95, 8;
	add.s32 	%r191, %r190, 1;
	and.b32  	%r192, %r191, 3;
	neg.s32 	%r675, %r192;
	mov.u32 	%r679, %r85;
$L__BB14_64:
	.pragma "nounroll";
	mul.wide.u32 	%rd54, %r676, 4;
	add.s64 	%rd53, %rd16, %rd54;
	// begin inline asm
	ld.global.nc.u32 %r193, [%rd53];
	// end inline asm
	add.s32 	%r685, %r193, %r685;
	add.s32 	%r679, %r679, 256;
	add.s32 	%r676, %r676, 256;
	add.s32 	%r675, %r675, 1;
	setp.ne.s32 	%p10, %r675, 0;
	@%p10 bra 	$L__BB14_64;
$L__BB14_65:
	setp.lt.u32 	%p11, %r95, 768;
	@%p11 bra 	$L__BB14_68;
	cvt.u64.u32 	%rd55, %r679;
	cvt.u64.u32 	%rd56, %r674;
	add.s64 	%rd57, %rd55, %rd56;
	shl.b64 	%rd58, %rd57, 2;
	add.s64 	%rd59, %rd58, %rd16;
	add.s64 	%rd124, %rd59, 2048;
	add.s32 	%r682, %r679, %r674;
$L__BB14_67:
	mul.wide.u32 	%rd64, %r682, 4;
	add.s64 	%rd60, %rd16, %rd64;
	// begin inline asm
	ld.global.nc.u32 %r194, [%rd60];
	// end inline asm
	add.s32 	%r198, %r194, %r685;
	add.s64 	%rd61, %rd124, -1024;
	// begin inline asm
	ld.global.nc.u32 %r195, [%rd61];
	// end inline asm
	add.s32 	%r199, %r195, %r198;
	// begin inline asm
	ld.global.nc.u32 %r196, [%rd124];
	// end inline asm
	add.s32 	%r200, %r196, %r199;
	add.s64 	%rd63, %rd124, 1024;
	// begin inline asm
	ld.global.nc.u32 %r197, [%rd63];
	// end inline asm
	add.s32 	%r685, %r197, %r200;
	add.s32 	%r679, %r679, 1024;
	add.s64 	%rd124, %rd124, 4096;
	add.s32 	%r682, %r682, 1024;
	setp.lt.s32 	%p12, %r679, %r94;
	@%p12 bra 	$L__BB14_67;
$L__BB14_68:
	// begin inline asm
	mov.u32 %r201, %laneid;
	// end inline asm
	mov.b32 	%r204, 1;
	mov.b32 	%r225, 31;
	mov.b32 	%r226, -1;
	// begin inline asm
	shfl.sync.down.b32 %r202, %r685, %r204, %r225, %r226;
	// end inline asm
	setp.gt.s32 	%p13, %r201, 30;
	selp.b32 	%r227, 0, %r202, %p13;
	add.s32 	%r208, %r227, %r685;
	mov.b32 	%r209, 2;
	// begin inline asm
	shfl.sync.down.b32 %r207, %r208, %r209, %r225, %r226;
	// end inline asm
	setp.gt.s32 	%p14, %r201, 29;
	selp.b32 	%r228, 0, %r207, %p14;
	add.s32 	%r213, %r208, %r228;
	mov.b32 	%r214, 4;
	// begin inline asm
	shfl.sync.down.b32 %r212, %r213, %r214, %r225, %r226;
	// end inline asm
	setp.gt.s32 	%p15, %r201, 27;
	selp.b32 	%r229, 0, %r212, %p15;
	add.s32 	%r218, %r213, %r229;
	mov.b32 	%r219, 8;
	// begin inline asm
	shfl.sync.down.b32 %r217, %r218, %r219, %r225, %r226;
	// end inline asm
	setp.gt.s32 	%p16, %r201, 23;
	selp.b32 	%r230, 0, %r217, %p16;
	add.s32 	%r223, %r218, %r230;
	mov.b32 	%r224, 16;
	// begin inline asm
	shfl.sync.down.b32 %r222, %r223, %r224, %r225, %r226;
	// end inline asm
	setp.gt.s32 	%p17, %r201, 15;
	selp.b32 	%r231, 0, %r222, %p17;
	add.s32 	%r686, %r223, %r231;
	setp.ne.s32 	%p18, %r201, 0;
	@%p18 bra 	$L__BB14_70;
	shr.u32 	%r232, %r85, 3;
	and.b32  	%r233, %r232, 124;
	mov.u32 	%r234, _ZZN3cub18CUB_300001_SM_10006detail6reduce28DeviceReduceSingleTileKernelINS2_10policy_hubIiyN4cuda3std3__44plusIiEEE10Policy1000EPiSC_iS9_iiNS7_10__identityEEEvT0_T1_T2_T3_T4_T6_E12temp_storage;
	add.s32 	%r235, %r234, %r233;
	st.shared.u32 	[%r235+8], %r686;
$L__BB14_70:
	bar.sync 	0;
	setp.ne.s32 	%p19, %r85, 0;
	@%p19 bra 	$L__BB14_72;
	ld.shared.u32 	%r236, [_ZZN3cub18CUB_300001_SM_10006detail6reduce28DeviceReduceSingleTileKernelINS2_10policy_hubIiyN4cuda3std3__44plusIiEEE10Policy1000EPiSC_iS9_iiNS7_10__identityEEEvT0_T1_T2_T3_T4_T6_E12temp_storage+12];
	add.s32 	%r237, %r236, %r686;
	ld.shared.u32 	%r238, [_ZZN3cub18CUB_300001_SM_10006detail6reduce28DeviceReduceSingleTileKernelINS2_10policy_hubIiyN4cuda3std3__44plusIiEEE10Policy1000EPiSC_iS9_iiNS7_10__identityEEEvT0_T1_T2_T3_T4_T6_E12temp_storage+16];
	add.s32 	%r239, %r237, %r238;
	ld.shared.u32 	%r240, [_ZZN3cub18CUB_300001_SM_10006detail6reduce28DeviceReduceSingleTileKernelINS2_10policy_hubIiyN4cuda3std3__44plusIiEEE10Policy1000EPiSC_iS9_iiNS7_10__identityEEEvT0_T1_T2_T3_T4_T6_E12temp_storage+20];
	add.s32 	%r241, %r239, %r240;
	ld.shared.u32 	%r242, [_ZZN3cub18CUB_300001_SM_10006detail6reduce28DeviceReduceSingleTileKernelINS2_10policy_hubIiyN4cuda3std3__44plusIiEEE10Policy1000EPiSC_iS9_iiNS7_10__identityEEEvT0_T1_T2_T3_T4_T6_E12temp_storage+24];
	add.s32 	%r243, %r241, %r242;
	ld.shared.u32 	%r244, [_ZZN3cub18CUB_300001_SM_10006detail6reduce28DeviceReduceSingleTileKernelINS2_10policy_hubIiyN4cuda3std3__44plusIiEEE10Policy1000EPiSC_iS9_iiNS7_10__identityEEEvT0_T1_T2_T3_T4_T6_E12temp_storage+28];
	add.s32 	%r245, %r243, %r244;
	ld.shared.u32 	%r246, [_ZZN3cub18CUB_300001_SM_10006detail6reduce28DeviceReduceSingleTileKernelINS2_10policy_hubIiyN4cuda3std3__44plusIiEEE10Policy1000EPiSC_iS9_iiNS7_10__identityEEEvT0_T1_T2_T3_T4_T6_E12temp_storage+32];
	add.s32 	%r247, %r245, %r246;
	ld.shared.u32 	%r248, [_ZZN3cub18CUB_300001_SM_10006detail6reduce28DeviceReduceSingleTileKernelINS2_10policy_hubIiyN4cuda3std3__44plusIiEEE10Policy1000EPiSC_iS9_iiNS7_10__identityEEEvT0_T1_T2_T3_T4_T6_E12temp_storage+36];
	add.s32 	%r686, %r247, %r248;
$L__BB14_72:
	mov.u32 	%r631, %tid.x;
	setp.ne.s32 	%p95, %r631, 0;
	@%p95 bra 	$L__BB14_74;
	add.s32 	%r632, %r686, %r121;
	st.global.u32 	[%rd1], %r632;
$L__BB14_74:
	ret;

}
	// .globl	_ZN3cub18CUB_300001_SM_10006detail4scan20DeviceScanInitKernelINS0_13ScanTileStateIiLb1EEEEEvT_i
.visible .entry _ZN3cub18CUB_300001_SM_10006detail4scan20DeviceScanInitKernelINS0_13ScanTileStateIiLb1EEEEEvT_i(
	.param .align 8 .b8 _ZN3cub18CUB_300001_SM_10006detail4scan20DeviceScanInitKernelINS0_13ScanTileStateIiLb1EEEEEvT_i_param_0[8],
	.param .u32 _ZN3cub18CUB_300001_SM_10006detail4scan20DeviceScanInitKernelINS0_13ScanTileStateIiLb1EEEEEvT_i_param_1
)
{
	.reg .pred 	%p<5>;
	.reg .b32 	%r<10>;
	.reg .b64 	%rd<7>;

	ld.param.u64 	%rd2, [_ZN3cub18CUB_300001_SM_10006detail4scan20DeviceScanInitKernelINS0_13ScanTileStateIiLb1EEEEEvT_i_param_0];
	ld.param.u32 	%r4, [_ZN3cub18CUB_300001_SM_10006detail4scan20DeviceScanInitKernelINS0_13ScanTileStateIiLb1EEEEEvT_i_param_1];
	cvta.to.global.u64 	%rd1, %rd2;
	mov.u32 	%r1, %ctaid.x;
	mov.u32 	%r5, %ntid.x;
	mov.u32 	%r2, %tid.x;
	mad.lo.s32 	%r3, %r1, %r5, %r2;
	setp.ge.s32 	%p1, %r3, %r4;
	@%p1 bra 	$L__BB15_2;
	mul.wide.s32 	%rd3, %r3, 8;
	add.s64 	%rd4, %rd1, %rd3;
	mov.b32 	%r6, 0;
	mov.b32 	%r7, 99;
	st.global.v2.u32 	[%rd4+256], {%r7, %r6};
$L__BB15_2:
	setp.ne.s32 	%p2, %r1, 0;
	setp.gt.u32 	%p3, %r2, 31;
	or.pred  	%p4, %p2, %p3;
	@%p4 bra 	$L__BB15_4;
	mul.wide.u32 	%rd5, %r2, 8;
	add.s64 	%rd6, %rd1, %rd5;
	mov.b32 	%r9, 0;
	st.global.v2.u32 	[%rd6], {%r9, %r9};
$L__BB15_4:
	ret;

}
	// .globl	_ZN3cub18CUB_300001_SM_10006detail4scan16DeviceScanKernelINS2_10policy_hubIiiijN4cuda3std3__44plusIvEEE10Policy1000EPiSC_NS0_13ScanTileStateIiLb1EEES9_NS1_10InputValueIiSC_EEjiLb0EiEEvT0_T1_T2_iT3_T4_T5_
.visible .entry _ZN3cub18CUB_300001_SM_10006detail4scan16DeviceScanKernelINS2_10policy_hubIiiijN4cuda3std3__44plusIvEEE10Policy1000EPiSC_NS0_13ScanTileStateIiLb1EEES9_NS1_10InputValueIiSC_EEjiLb0EiEEvT0_T1_T2_iT3_T4_T5_(
	.param .u64 .ptr .align 1 _ZN3cub18CUB_300001_SM_10006detail4scan16DeviceScanKernelINS2_10policy_hubIiiijN4cuda3std3__44plusIvEEE10Policy1000EPiSC_NS0_13ScanTileStateIiLb1EEES9_NS1_10InputValueIiSC_EEjiLb0EiEEvT0_T1_T2_iT3_T4_T5__param_0,
	.param .u64 .ptr .align 1 _ZN3cub18CUB_300001_SM_10006detail4scan16DeviceScanKernelINS2_10policy_hubIiiijN4cuda3std3__44plusIvEEE10Policy1000EPiSC_NS0_13ScanTileStateIiLb1EEES9_NS1_10InputValueIiSC_EEjiLb0EiEEvT0_T1_T2_iT3_T4_T5__param_1,
	.param .align 8 .b8 _ZN3cub18CUB_300001_SM_10006detail4scan16DeviceScanKernelINS2_10policy_hubIiiijN4cuda3std3__44plusIvEEE10Policy1000EPiSC_NS0_13ScanTileStateIiLb1EEES9_NS1_10InputValueIiSC_EEjiLb0EiEEvT0_T1_T2_iT3_T4_T5__param_2[8],
	.param .u32 _ZN3cub18CUB_300001_SM_10006detail4scan16DeviceScanKernelINS2_10policy_hubIiiijN4cuda3std3__44plusIvEEE10Policy1000EPiSC_NS0_13ScanTileStateIiLb1EEES9_NS1_10InputValueIiSC_EEjiLb0EiEEvT0_T1_T2_iT3_T4_T5__param_3,
	.param .align 1 .b8 _ZN3cub18CUB_300001_SM_10006detail4scan16DeviceScanKernelINS2_10policy_hubIiiijN4cuda3std3__44plusIvEEE10Policy1000EPiSC_NS0_13ScanTileStateIiLb1EEES9_NS1_10InputValueIiSC_EEjiLb0EiEEvT0_T1_T2_iT3_T4_T5__param_4[1],
	.param .align 8 .b8 _ZN3cub18CUB_300001_SM_10006detail4scan16DeviceScanKernelINS2_10policy_hubIiiijN4cuda3std3__44plusIvEEE10Policy1000EPiSC_NS0_13ScanTileStateIiLb1EEES9_NS1_10InputValueIiSC_EEjiLb0EiEEvT0_T1_T2_iT3_T4_T5__param_5[16],
	.param .u32 _ZN3cub18CUB_300001_SM_10006detail4scan16DeviceScanKernelINS2_10policy_hubIiiijN4cuda3std3__44plusIvEEE10Policy1000EPiSC_NS0_13ScanTileStateIiLb1EEES9_NS1_10InputValueIiSC_EEjiLb0EiEEvT0_T1_T2_iT3_T4_T5__param_6
)
.maxntid 384
{
	.reg .pred 	%p<160>;
	.reg .b16 	%rs<3>;
	.reg .b32 	%r<1038>;
	.reg .b64 	%rd<61>;
	// demoted variable
	.shared .align 16 .b8 _ZZN3cub18CUB_300001_SM_10006detail4scan16DeviceScanKernelINS2_10policy_hubIiiijN4cuda3std3__44plusIvEEE10Policy1000EPiSC_NS0_13ScanTileStateIiLb1EEES9_NS1_10InputValueIiSC_EEjiLb0EiEEvT0_T1_T2_iT3_T4_T5_E12temp_storage[33808];
	ld.param.u32 	%r241, [_ZN3cub18CUB_300001_SM_10006detail4scan16DeviceScanKernelINS2_10policy_hubIiiijN4cuda3std3__44plusIvEEE10Policy1000EPiSC_NS0_13ScanTileStateIiLb1EEES9_NS1_10InputValueIiSC_EEjiLb0EiEEvT0_T1_T2_iT3_T4_T5__param_5];
	bfe.u32 	%r242, %r241, 0, 8;
	cvt.u16.u32 	%rs1, %r242;
	and.b16  	%rs2, %rs1, 255;
	ld.param.u64 	%rd14, [_ZN3cub18CUB_300001_SM_10006detail4scan16DeviceScanKernelINS2_10policy_hubIiiijN4cuda3std3__44plusIvEEE10Policy1000EPiSC_NS0_13ScanTileStateIiLb1EEES9_NS1_10InputValueIiSC_EEjiLb0EiEEvT0_T1_T2_iT3_T4_T5__param_2];
	ld.param.u64 	%rd2, [_ZN3cub18CUB_300001_SM_10006detail4scan16DeviceScanKernelINS2_10policy_hubIiiijN4cuda3std3__44plusIvEEE10Policy1000EPiSC_NS0_13ScanTileStateIiLb1EEES9_NS1_10InputValueIiSC_EEjiLb0EiEEvT0_T1_T2_iT3_T4_T5__param_5+8];
	ld.param.u64 	%rd15, [_ZN3cub18CUB_300001_SM_10006detail4scan16DeviceScanKernelINS2_10policy_hubIiiijN4cuda3std3__44plusIvEEE10Policy1000EPiSC_NS0_13ScanTileStateIiLb1EEES9_NS1_10InputValueIiSC_EEjiLb0EiEEvT0_T1_T2_iT3_T4_T5__param_0];
	ld.param.u32 	%r240, [_ZN3cub18CUB_300001_SM_10006detail4scan16DeviceScanKernelINS2_10policy_hubIiiijN4cuda3std3__44plusIvEEE10Policy1000EPiSC_NS0_13ScanTileStateIiLb1EEES9_NS1_10InputValueIiSC_EEjiLb0EiEEvT0_T1_T2_iT3_T4_T5__param_6];
	cvta.to.global.u64 	%rd1, %rd15;
	setp.eq.s16 	%p1, %rs2, 0;
	@%p1 bra 	$L__BB16_2;
	cvta.to.global.u64 	%rd16, %rd2;
	ld.global.u32 	%r985, [%rd16];
	bra.uni 	$L__BB16_3;
$L__BB16_2:
	cvt.u32.u64 	%r985, %rd2;
$L__BB16_3:
	ld.param.u32 	%r983, [_ZN3cub18CUB_300001_SM_10006detail4scan16DeviceScanKernelINS2_10policy_hubIiiijN4cuda3std3__44plusIvEEE10Policy1000EPiSC_NS0_13ScanTileStateIiLb1EEES9_NS1_10InputValueIiSC_EEjiLb0EiEEvT0_T1_T2_iT3_T4_T5__param_3];
	mov.u32 	%r243, %ctaid.x;
	add.s32 	%r986, %r983, %r243;
	mul.lo.s32 	%r5, %r986, 8448;
	sub.s32 	%r6, %r240, %r5;
	setp.lt.u32 	%p2, %r6, 8449;
	@%p2 bra 	$L__BB16_29;
	cvt.u64.u32 	%rd40, %r5;
	mov.u32 	%r7, %tid.x;
	and.b32  	%r628, %r7, 31;
	and.b32  	%r629, %r7, 992;
	mul.lo.s32 	%r630, %r629, 22;
	or.b32  	%r631, %r630, %r628;
	cvt.u64.u32 	%rd41, %r631;
	add.s64 	%rd4, %rd41, %rd40;
	shl.b64 	%rd42, %rd4, 2;
	add.s64 	%rd43, %rd1, %rd42;
	ld.global.u32 	%r632, [%rd43];
	ld.global.u32 	%r633, [%rd43+128];
	ld.global.u32 	%r634, [%rd43+256];
	ld.global.u32 	%r635, [%rd43+384];
	ld.global.u32 	%r636, [%rd43+512];
	ld.global.u32 	%r637, [%rd43+640];
	ld.global.u32 	%r638, [%rd43+768];
	ld.global.u32 	%r639, [%rd43+896];
	ld.global.u32 	%r640, [%rd43+1024];
	ld.global.u32 	%r641, [%rd43+1152];
	ld.global.u32 	%r642, [%rd43+1280];
	ld.global.u32 	%r643, [%rd43+1408];
	ld.global.u32 	%r644, [%rd43+1536];
	ld.global.u32 	%r645, [%rd43+1664];
	ld.global.u32 	%r646, [%rd43+1792];
	ld.global.u32 	%r647, [%rd43+1920];
	ld.global.u32 	%r648, [%rd43+2048];
	ld.global.u32 	%r649, [%rd43+2176];
	ld.global.u32 	%r650, [%rd43+2304];
	ld.global.u32 	%r651, [%rd43+2432];
	ld.global.u32 	%r652, [%rd43+2560];
	ld.global.u32 	%r653, [%rd43+2688];
	// begin inline asm
	mov.u32 %r627, %laneid;
	// end inline asm
	shr.u32 	%r9, %r7, 5;
	mad.lo.s32 	%r654, %r9, 704, %r627;
	shl.b32 	%r655, %r654, 2;
	mov.u32 	%r656, _ZZN3cub18CUB_300001_SM_10006detail4scan16DeviceScanKernelINS2_10policy_hubIiiijN4cuda3std3__44plusIvEEE10Policy1000EPiSC_NS0_13ScanTileStateIiLb1EEES9_NS1_10InputValueIiSC_EEjiLb0EiEEvT0_T1_T2_iT3_T4_T5_E12temp_storage;
	add.s32 	%r10, %r656, %r655;
	st.shared.u32 	[%r10], %r632;
	st.shared.u32 	[%r10+128], %r633;
	st.shared.u32 	[%r10+256], %r634;
	st.shared.u32 	[%r10+384], %r635;
	st.shared.u32 	[%r10+512], %r636;
	st.shared.u32 	[%r10+640], %r637;
	st.shared.u32 	[%r10+768], %r638;
	st.shared.u32 	[%r10+896], %r639;
	st.shared.u32 	[%r10+1024], %r640;
	st.shared.u32 	[%r10+1152], %r641;
	st.shared.u32 	[%r10+1280], %r642;
	st.shared.u32 	[%r10+1408], %r643;
	st.shared.u32 	[%r10+1536], %r644;
	st.shared.u32 	[%r10+1664], %r645;
	st.shared.u32 	[%r10+1792], %r646;
	st.shared.u32 	[%r10+1920], %r647;
	st.shared.u32 	[%r10+2048], %r648;
	st.shared.u32 	[%r10+2176], %r649;
	st.shared.u32 	[%r10+2304], %r650;
	st.shared.u32 	[%r10+2432], %r651;
	st.shared.u32 	[%r10+2560], %r652;
	st.shared.u32 	[%r10+2688], %r653;
	bar.warp.sync 	-1;
	mad.lo.s32 	%r11, %r627, 84, %r10;
	ld.shared.v2.u32 	{%r12, %r13}, [%r11];
	ld.shared.v2.u32 	{%r14, %r15}, [%r11+8];
	ld.shared.v2.u32 	{%r16, %r17}, [%r11+16];
	ld.shared.v2.u32 	{%r18, %r19}, [%r11+24];
	ld.shared.v2.u32 	{%r20, %r21}, [%r11+32];
	ld.shared.v2.u32 	{%r22, %r23}, [%r11+40];
	ld.shared.v2.u32 	{%r24, %r25}, [%r11+48];
	ld.shared.v2.u32 	{%r26, %r27}, [%r11+56];
	ld.shared.v2.u32 	{%r28, %r29}, [%r11+64];
	ld.shared.v2.u32 	{%r30, %r31}, [%r11+72];
	ld.shared.v2.u32 	{%r32, %r33}, [%r11+80];
	bar.sync 	0;
	setp.ne.s32 	%p104, %r986, 0;
	@%p104 bra 	$L__BB16_9;
	add.s32 	%r878, %r13, %r12;
	add.s32 	%r879, %r14, %r878;
	add.s32 	%r880, %r15, %r879;
	add.s32 	%r881, %r16, %r880;
	add.s32 	%r882, %r17, %r881;
	add.s32 	%r883, %r18, %r882;
	add.s32 	%r884, %r19, %r883;
	add.s32 	%r885, %r20, %r884;
	add.s32 	%r886, %r21, %r885;
	add.s32 	%r887, %r22, %r886;
	add.s32 	%r888, %r23, %r887;
	add.s32 	%r889, %r24, %r888;
	add.s32 	%r890, %r25, %r889;
	add.s32 	%r891, %r26, %r890;
	add.s32 	%r892, %r27, %r891;
	add.s32 	%r893, %r28, %r892;
	add.s32 	%r894, %r29, %r893;
	add.s32 	%r895, %r30, %r894;
	add.s32 	%r896, %r31, %r895;
	add.s32 	%r897, %r32, %r896;
	add.s32 	%r852, %r33, %r897;
	mov.b32 	%r850, 1;
	mov.b32 	%r875, 0;
	mov.b32 	%r877, -1;
	// begin inline asm
	{  .reg .s32 r0;  .reg .pred p;  shfl.sync.up.b32 r0|p, %r852, %r850, %r875, %r877;  @p add.s32 r0, r0, %r852;  mov.s32 %r848, r0;}
	// end inline asm
	mov.b32 	%r856, 2;
	// begin inline asm
	{  .reg .s32 r0;  .reg .pred p;  shfl.sync.up.b32 r0|p, %r848, %r856, %r875, %r877;  @p add.s32 r0, r0, %r848;  mov.s32 %r854, r0;}
	// end inline asm
	mov.b32 	%r862, 4;
	// begin inline asm
	{  .reg .s32 r0;  .reg .pred p;  shfl.sync.up.b32 r0|p, %r854, %r862, %r875, %r877;  @p add.s32 r0, r0, %r854;  mov.s32 %r860, r0;}
	// end inline asm
	mov.b32 	%r868, 8;
	// begin inline asm
	{  .reg .s32 r0;  .reg .pred p;  shfl.sync.up.b32 r0|p, %r860, %r868, %r875, %r877;  @p add.s32 r0, r0, %r860;  mov.s32 %r866, r0;}
	// end inline asm
	mov.b32 	%r874, 16;
	// begin inline asm
	{  .reg .s32 r0;  .reg .pred p;  shfl.sync.up.b32 r0|p, %r866, %r874, %r875, %r877;  @p add.s32 r0, r0, %r866;  mov.s32 %r872, r0;}
	// end inline asm
	setp.ne.s32 	%p146, %r627, 31;
	@%p146 bra 	$L__BB16_7;
	shl.b32 	%r898, %r9, 2;
	add.s32 	%r900, %r656, %r898;
	st.shared.u32 	[%r900+16], %r872;
$L__BB16_7:
	bar.sync 	0;
	ld.shared.v4.u32 	{%r901, %r902, %r903, %r904}, [_ZZN3cub18CUB_300001_SM_10006detail4scan16DeviceScanKernelINS2_10policy_hubIiiijN4cuda3std3__44plusIvEEE10Policy1000EPiSC_NS0_13ScanTileStateIiLb1EEES9_NS1_10InputValueIiSC_EEjiLb0EiEEvT0_T1_T2_iT3_T4_T5_E12temp_storage+16];
	add.s32 	%r905, %r902, %r901;
	setp.eq.s32 	%p147, %r9, 2;
	selp.b32 	%r906, %r905, %r901, %p147;
	add.s32 	%r907, %r905, %r903;
	setp.eq.s32 	%p148, %r9, 3;
	selp.b32 	%r908, %r907, %r906, %p148;
	add.s32 	%r909, %r907, %r904;
	setp.eq.s32 	%p149, %r9, 4;
	selp.b32 	%r910, %r909, %r908, %p149;
	ld.shared.v4.u32 	{%r911, %r912, %r913, %r914}, [_ZZN3cub18CUB_300001_SM_10006detail4scan16DeviceScanKernelINS2_10policy_hubIiiijN4cuda3std3__44plusIvEEE10Policy1000EPiSC_NS0_13ScanTileStateIiLb1EEES9_NS1_10InputValueIiSC_EEjiLb0EiEEvT0_T1_T2_iT3_T4_T5_E12temp_storage+32];
	add.s32 	%r915, %r909, %r911;
	setp.eq.s32 	%p150, %r9, 5;
	selp.b32 	%r916, %r915, %r910, %p150;
	add.s32 	%r917, %r915, %r912;
	setp.eq.s32 	%p151, %r9, 6;
	selp.b32 	%r918, %r917, %r916, %p151;
	add.s32 	%r919, %r917, %r913;
	setp.eq.s32 	%p152, %r9, 7;
	selp.b32 	%r920, %r919, %r918, %p152;
	add.s32 	%r921, %r919, %r914;
	setp.eq.s32 	%p153, %r9, 8;
	selp.b32 	%r922, %r921, %r920, %p153;
	ld.shared.v4.u32 	{%r923, %r924, %r925, %r926}, [_ZZN3cub18CUB_300001_SM_10006detail4scan16DeviceScanKernelINS2_10policy_hubIiiijN4cuda3std3__44plusIvEEE10Policy1000EPiSC_NS0_13ScanTileStateIiLb1EEES9_NS1_10InputValueIiSC_EEjiLb0EiEEvT0_T1_T2_iT3_T4_T5_E12temp_storage+48];
	add.s32 	%r927, %r921, %r923;
	setp.eq.s32 	%p154, %r9, 9;
	selp.b32 	%r928, %r927, %r922, %p154;
	add.s32 	%r929, %r927, %r924;
	setp.eq.s32 	%p155, %r9, 10;
	selp.b32 	%r930, %r929, %r928, %p155;
	add.s32 	%r931, %r929, %r925;
	setp.eq.s32 	%p156, %r9, 11;
	selp.b32 	%r932, %r931, %r930, %p156;
	setp.lt.u32 	%p157, %r7, 32;
	selp.b32 	%r933, 0, %r932, %p157;
	setp.eq.s32 	%p158, %r627, 0;
	sub.s32 	%r934, %r872, %r852;
	selp.b32 	%r935, 0, %r934, %p158;
	add.s32 	%r936, %r935, %r985;
	add.s32 	%r1000, %r936, %r933;
	add.s32 	%r937, %r926, %r985;
	add.s32 	%r37, %r937, %r931;
	setp.ne.s32 	%p159, %r7, 0;
	@%p159 bra 	$L__BB16_28;
	add.s64 	%rd55, %rd14, 256;
	mov.b32 	%r938, 101;
	// begin inline asm
	st.relaxed.gpu.v2.u32 [%rd55], {%r938, %r37};
	// end inline asm
	bra.uni 	$L__BB16_28;
$L__BB16_9:
	add.s32 	%r687, %r13, %r12;
	add.s32 	%r688, %r14, %r687;
	add.s32 	%r689, %r15, %r688;
	add.s32 	%r690, %r16, %r689;
	add.s32 	%r691, %r17, %r690;
	add.s32 	%r692, %r18, %r691;
	add.s32 	%r693, %r19, %r692;
	add.s32 	%r694, %r20, %r693;
	add.s32 	%r695, %r21, %r694;
	add.s32 	%r696, %r22, %r695;
	add.s32 	%r697, %r23, %r696;
	add.s32 	%r698, %r24, %r697;
	add.s32 	%r699, %r25, %r698;
	add.s32 	%r700, %r26, %r699;
	add.s32 	%r701, %r27, %r700;
	add.s32 	%r702, %r28, %r701;
	add.s32 	%r703, %r29, %r702;
	add.s32 	%r704, %r30, %r703;
	add.s32 	%r705, %r31, %r704;
	add.s32 	%r706, %r32, %r705;
	add.s32 	%r661, %r33, %r706;
	mov.b32 	%r659, 1;
	mov.b32 	%r684, 0;
	mov.b32 	%r686, -1;
	// begin inline asm
	{  .reg .s32 r0;  .reg .pred p;  shfl.sync.up.b32 r0|p, %r661, %r659, %r684, %r686;  @p add.s32 r0, r0, %r661;  mov.s32 %r657, r0;}
	// end inline asm
	mov.b32 	%r665, 2;
	// begin inline asm
	{  .reg .s32 r0;  .reg .pred p;  shfl.sync.up.b32 r0|p, %r657, %r665, %r684, %r686;  @p add.s32 r0, r0, %r657;  mov.s32 %r663, r0;}
	// end inline asm
	mov.b32 	%r671, 4;
	// begin inline asm
	{  .reg .s32 r0;  .reg .pred p;  shfl.sync.up.b32 r0|p, %r663, %r671, %r684, %r686;  @p add.s32 r0, r0, %r663;  mov.s32 %r669, r0;}
	// end inline asm
	mov.b32 	%r677, 8;
	// begin inline asm
	{  .reg .s32 r0;  .reg .pred p;  shfl.sync.up.b32 r0|p, %r669, %r677, %r684, %r686;  @p add.s32 r0, r0, %r669;  mov.s32 %r675, r0;}
	// end inline asm
	mov.b32 	%r683, 16;
	// begin inline asm
	{  .reg .s32 r0;  .reg .pred p;  shfl.sync.up.b32 r0|p, %r675, %r683, %r684, %r686;  @p add.s32 r0, r0, %r675;  mov.s32 %r681, r0;}
	// end inline asm
	setp.ne.s32 	%p105, %r627, 31;
	@%p105 bra 	$L__BB16_11;
	shl.b32 	%r707, %r9, 2;
	add.s32 	%r709, %r656, %r707;
	st.shared.u32 	[%r709+16], %r681;
$L__BB16_11:
	sub.s32 	%r710, %r681, %r661;
	bar.sync 	0;
	ld.shared.v4.u32 	{%r711, %r712, %r713, %r714}, [_ZZN3cub18CUB_300001_SM_10006detail4scan16DeviceScanKernelINS2_10policy_hubIiiijN4cuda3std3__44plusIvEEE10Policy1000EPiSC_NS0_13ScanTileStateIiLb1EEES9_NS1_10InputValueIiSC_EEjiLb0EiEEvT0_T1_T2_iT3_T4_T5_E12temp_storage+16];
	add.s32 	%r715, %r712, %r711;
	setp.eq.s32 	%p106, %r9, 2;
	selp.b32 	%r716, %r715, %r711, %p106;
	add.s32 	%r717, %r715, %r713;
	setp.eq.s32 	%p107, %r9, 3;
	selp.b32 	%r718, %r717, %r716, %p107;
	add.s32 	%r719, %r717, %r714;
	setp.eq.s32 	%p108, %r9, 4;
	selp.b32 	%r720, %r719, %r718, %p108;
	ld.shared.v4.u32 	{%r721, %r722, %r723, %r724}, [_ZZN3cub18CUB_300001_SM_10006detail4scan16DeviceScanKernelINS2_10policy_hubIiiijN4cuda3std3__44plusIvEEE10Policy1000EPiSC_NS0_13ScanTileStateIiLb1EEES9_NS1_10InputValueIiSC_EEjiLb0EiEEvT0_T1_T2_iT3_T4_T5_E12temp_storage+32];
	add.s32 	%r725, %r719, %r721;
	setp.eq.s32 	%p109, %r9, 5;
	selp.b32 	%r726, %r725, %r720, %p109;
	add.s32 	%r727, %r725, %r722;
	setp.eq.s32 	%p110, %r9, 6;
	selp.b32 	%r728, %r727, %r726, %p110;
	add.s32 	%r729, %r727, %r723;
	setp.eq.s32 	%p111, %r9, 7;
	selp.b32 	%r730, %r729, %r728, %p111;
	add.s32 	%r731, %r729, %r724;
	setp.eq.s32 	%p112, %r9, 8;
	selp.b32 	%r732, %r731, %r730, %p112;
	ld.shared.v4.u32 	{%r733, %r734, %r735, %r736}, [_ZZN3cub18CUB_300001_SM_10006detail4scan16DeviceScanKernelINS2_10policy_hubIiiijN4cuda3std3__44plusIvEEE10Policy1000EPiSC_NS0_13ScanTileStateIiLb1EEES9_NS1_10InputValueIiSC_EEjiLb0EiEEvT0_T1_T2_iT3_T4_T5_E12temp_storage+48];
	add.s32 	%r737, %r731, %r733;
	setp.eq.s32 	%p113, %r9, 9;
	selp.b32 	%r738, %r737, %r732, %p113;
	add.s32 	%r739, %r737, %r734;
	setp.eq.s32 	%p114, %r9, 10;
	selp.b32 	%r740, %r739, %r738, %p114;
	add.s32 	%r741, %r739, %r735;
	setp.eq.s32 	%p115, %r9, 11;
	selp.b32 	%r742, %r741, %r740, %p115;
	add.s32 	%r40, %r741, %r736;
	setp.gt.u32 	%p116, %r7, 31;
	setp.lt.u32 	%p117, %r7, 32;
	setp.eq.s32 	%p118, %r627, 0;
	selp.b32 	%r743, 0, %r710, %p118;
	add.s32 	%r999, %r742, %r743;
	selp.b32 	%r42, %r710, %r999, %p117;
	@%p116 bra 	$L__BB16_27;
	setp.ne.s32 	%p119, %r7, 0;
	mul.wide.s32 	%rd44, %r986, 8;
	add.s64 	%rd5, %rd14, %rd44;
	@%p119 bra 	$L__BB16_14;
	st.shared.u32 	[_ZZN3cub18CUB_300001_SM_10006detail4scan16DeviceScanKernelINS2_10policy_hubIiiijN4cuda3std3__44plusIvEEE10Policy1000EPiSC_NS0_13ScanTileStateIiLb1EEES9_NS1_10InputValueIiSC_EEjiLb0EiEEvT0_T1_T2_iT3_T4_T5_E12temp_storage+12], %r40;
	add.s64 	%rd45, %rd5, 256;
	mov.b32 	%r744, 100;
	// begin inline asm
	st.relaxed.gpu.v2.u32 [%rd45], {%r744, %r40};
	// end inline asm
$L__BB16_14:
	not.b32 	%r750, %r7;
	add.s32 	%r994, %r986, %r750;
	mov.b32 	%r746, 830;
	// begin inline asm
	nanosleep.u32 %r746;
	// end inline asm
	mul.wide.s32 	%rd47, %r994, 8;
	add.s64 	%rd48, %rd14, %rd47;
	add.s64 	%rd46, %rd48, 256;
	// begin inline asm
	ld.relaxed.gpu.v2.u32 {%r996, %r988}, [%rd46];
	// end inline asm
	mov.b32 	%r989, 952;
$L__BB16_15:
	setp.eq.s32 	%p120, %r996, 99;
	mov.b32 	%r751, -1;
	vote.sync.any.pred 	%p121, %p120, %r751;
	not.pred 	%p122, %p121;
	@%p122 bra 	$L__BB16_17;
	mul.lo.s32 	%r846, %r986, 16807;
	and.b32  	%r986, %r846, 2147483647;
	add.s32 	%r847, %r989, 1;
	rem.u32 	%r843, %r986, %r847;
	// begin inline asm
	nanosleep.u32 %r843;
	// end inline asm
	shr.u32 	%r989, %r989, 1;
	// begin inline asm
	ld.relaxed.gpu.v2.u32 {%r996, %r988}, [%rd46];
	// end inline asm
	bra.uni 	$L__BB16_15;
$L__BB16_17:
	setp.eq.s32 	%p123, %r996, 101;
	mov.b32 	%r778, -1;
	vote.sync.ballot.b32 	%r780, %p123, %r778;
	// begin inline asm
	mov.u32 %r753, %lanemask_ge;
	// end inline asm
	and.b32  	%r781, %r780, %r753;
	or.b32  	%r782, %r781, -2147483648;
	add.s32 	%r783, %r782, -1;
	not.b32 	%r784, %r782;
	and.b32  	%r785, %r784, %r783;
	popc.b32 	%r757, %r785;
	mov.b32 	%r756, 1;
	// begin inline asm
	shfl.sync.down.b32 %r754, %r988, %r756, %r757, %r778;
	// end inline asm
	setp.lt.s32 	%p125, %r627, %r757;
	selp.b32 	%r786, %r754, 0, %p125;
	add.s32 	%r760, %r786, %r988;
	mov.b32 	%r761, 2;
	// begin inline asm
	shfl.sync.down.b32 %r759, %r760, %r761, %r757, %r778;
	// end inline asm
	add.s32 	%r57, %r627, 2;
	setp.gt.s32 	%p126, %r57, %r757;
	selp.b32 	%r787, 0, %r759, %p126;
	add.s32 	%r765, %r760, %r787;
	mov.b32 	%r766, 4;
	// begin inline asm
	shfl.sync.down.b32 %r764, %r765, %r766, %r757, %r778;
	// end inline asm
	add.s32 	%r58, %r627, 4;
	setp.gt.s32 	%p127, %r58, %r757;
	selp.b32 	%r788, 0, %r764, %p127;
	add.s32 	%r770, %r765, %r788;
	mov.b32 	%r771, 8;
	// begin inline asm
	shfl.sync.down.b32 %r769, %r770, %r771, %r757, %r778;
	// end inline asm
	add.s32 	%r59, %r627, 8;
	setp.gt.s32 	%p128, %r59, %r757;
	selp.b32 	%r789, 0, %r769, %p128;
	add.s32 	%r775, %r770, %r789;
	mov.b32 	%r776, 16;
	// begin inline asm
	shfl.sync.down.b32 %r774, %r775, %r776, %r757, %r778;
	// end inline asm
	add.s32 	%r60, %r627, 16;
	setp.gt.s32 	%p129, %r60, %r757;
	selp.b32 	%r790, 0, %r774, %p129;
	add.s32 	%r993, %r775, %r790;
	add.s64 	%rd7, %rd14, 256;
	mov.b32 	%r990, 952;
$L__BB16_18:
	setp.ne.s32 	%p130, %r996, 101;
	mov.b32 	%r791, -1;
	vote.sync.all.pred 	%p131, %p130, %r791;
	not.pred 	%p132, %p131;
	@%p132 bra 	$L__BB16_23;
	shr.u32 	%r990, %r990, 1;
	mul.wide.s32 	%rd51, %r994, 8;
	add.s64 	%rd52, %rd7, %rd51;
	add.s64 	%rd50, %rd52, -256;
	// begin inline asm
	ld.relaxed.gpu.v2.u32 {%r996, %r997}, [%rd50];
	// end inline asm
	mov.u32 	%r998, %r990;
$L__BB16_20:
	setp.eq.s32 	%p136, %r996, 99;
	mov.b32 	%r799, -1;
	vote.sync.any.pred 	%p137, %p136, %r799;
	not.pred 	%p138, %p137;
	@%p138 bra 	$L__BB16_22;
	mul.lo.s32 	%r841, %r986, 16807;
	and.b32  	%r986, %r841, 2147483647;
	add.s32 	%r842, %r998, 1;
	rem.u32 	%r838, %r986, %r842;
	// begin inline asm
	nanosleep.u32 %r838;
	// end inline asm
	shr.u32 	%r998, %r998, 1;
	// begin inline asm
	ld.relaxed.gpu.v2.u32 {%r996, %r997}, [%rd50];
	// end inline asm
	bra.uni 	$L__BB16_20;
$L__BB16_22:
	setp.eq.s32 	%p139, %r996, 101;
	mov.b32 	%r825, -1;
	vote.sync.ballot.b32 	%r826, %p139, %r825;
	and.b32  	%r827, %r826, %r753;
	or.b32  	%r828, %r827, -2147483648;
	add.s32 	%r829, %r828, -1;
	not.b32 	%r830, %r828;
	and.b32  	%r831, %r830, %r829;
	popc.b32 	%r804, %r831;
	mov.b32 	%r803, 1;
	// begin inline asm
	shfl.sync.down.b32 %r801, %r997, %r803, %r804, %r825;
	// end inline asm
	setp.lt.s32 	%p141, %r627, %r804;
	selp.b32 	%r832, %r801, 0, %p141;
	add.s32 	%r807, %r832, %r997;
	mov.b32 	%r808, 2;
	// begin inline asm
	shfl.sync.down.b32 %r806, %r807, %r808, %r804, %r825;
	// end inline asm
	setp.gt.s32 	%p142, %r57, %r804;
	selp.b32 	%r833, 0, %r806, %p142;
	add.s32 	%r812, %r807, %r833;
	mov.b32 	%r813, 4;
	// begin inline asm
	shfl.sync.down.b32 %r811, %r812, %r813, %r804, %r825;
	// end inline asm
	setp.gt.s32 	%p143, %r58, %r804;
	selp.b32 	%r834, 0, %r811, %p143;
	add.s32 	%r817, %r812, %r834;
	mov.b32 	%r818, 8;
	// begin inline asm
	shfl.sync.down.b32 %r816, %r817, %r818, %r804, %r825;
	// end inline asm
	setp.gt.s32 	%p144, %r59, %r804;
	selp.b32 	%r835, 0, %r816, %p144;
	add.s32 	%r822, %r817, %r835;
	mov.b32 	%r823, 16;
	// begin inline asm
	shfl.sync.down.b32 %r821, %r822, %r823, %r804, %r825;
	// end inline asm
	setp.gt.s32 	%p145, %r60, %r804;
	selp.b32 	%r836, 0, %r821, %p145;
	add.s32 	%r837, %r836, %r993;
	add.s32 	%r993, %r837, %r822;
	add.s32 	%r994, %r994, -32;
	bra.uni 	$L__BB16_18;
$L__BB16_23:
	@%p119 bra 	$L__BB16_25;
	add.s32 	%r794, %r993, %r40;
	add.s64 	%rd49, %rd5, 256;
	mov.b32 	%r793, 101;
	// begin inline asm
	st.relaxed.gpu.v2.u32 [%rd49], {%r793, %r794};
	// end inline asm
	st.shared.u32 	[_ZZN3cub18CUB_300001_SM_10006detail4scan16DeviceScanKernelINS2_10policy_hubIiiijN4cuda3std3__44plusIvEEE10Policy1000EPiSC_NS0_13ScanTileStateIiLb1EEES9_NS1_10InputValueIiSC_EEjiLb0EiEEvT0_T1_T2_iT3_T4_T5_E12temp_storage+4], %r993;
	st.shared.u32 	[_ZZN3cub18CUB_300001_SM_10006detail4scan16DeviceScanKernelINS2_10policy_hubIiiijN4cuda3std3__44plusIvEEE10Policy1000EPiSC_NS0_13ScanTileStateIiLb1EEES9_NS1_10InputValueIiSC_EEjiLb0EiEEvT0_T1_T2_iT3_T4_T5_E12temp_storage+8], %r794;
$L__BB16_25:
	setp.ne.s32 	%p134, %r627, 0;
	mov.u32 	%r999, %r42;
	@%p134 bra 	$L__BB16_27;
	st.shared.u32 	[_ZZN3cub18CUB_300001_SM_10006detail4scan16DeviceScanKernelINS2_10policy_hubIiiijN4cuda3std3__44plusIvEEE10Policy1000EPiSC_NS0_13ScanTileStateIiLb1EEES9_NS1_10InputValueIiSC_EEjiLb0EiEEvT0_T1_T2_iT3_T4_T5_E12temp_storage+76], %r993;
	mov.u32 	%r999, %r993;
$L__BB16_27:
	bar.sync 	0;
	setp.eq.s32 	%p135, %r7, 0;
	ld.shared.u32 	%r795, [_ZZN3cub18CUB_300001_SM_10006detail4scan16DeviceScanKernelINS2_10policy_hubIiiijN4cuda3std3__44plusIvEEE10Policy1000EPiSC_NS0_13ScanTileStateIiLb1EEES9_NS1_10InputValueIiSC_EEjiLb0EiEEvT0_T1_T2_iT3_T4_T5_E12temp_storage+76];
	selp.b32 	%r796, 0, %r795, %p135;
	add.s32 	%r1000, %r796, %r999;
$L__BB16_28:
	ld.param.u64 	%rd60, [_ZN3cub18CUB_300001_SM_10006detail4scan16DeviceScanKernelINS2_10policy_hubIiiijN4cuda3std3__44plusIvEEE10Policy1000EPiSC_NS0_13ScanTileStateIiLb1EEES9_NS1_10InputValueIiSC_EEjiLb0EiEEvT0_T1_T2_iT3_T4_T5__param_1];
	add.s32 	%r940, %r1000, %r12;
	add.s32 	%r941, %r13, %r940;
	add.s32 	%r942, %r14, %r941;
	add.s32 	%r943, %r15, %r942;
	add.s32 	%r944, %r16, %r943;
	add.s32 	%r945, %r17, %r944;
	add.s32 	%r946, %r18, %r945;
	add.s32 	%r947, %r19, %r946;
	add.s32 	%r948, %r20, %r947;
	add.s32 	%r949, %r21, %r948;
	add.s32 	%r950, %r22, %r949;
	add.s32 	%r951, %r23, %r950;
	add.s32 	%r952, %r24, %r951;
	add.s32 	%r953, %r25, %r952;
	add.s32 	%r954, %r26, %r953;
	add.s32 	%r955, %r27, %r954;
	add.s32 	%r956, %r28, %r955;
	add.s32 	%r957, %r29, %r956;
	add.s32 	%r958, %r30, %r957;
	add.s32 	%r959, %r31, %r958;
	add.s32 	%r960, %r32, %r959;
	bar.sync 	0;
	st.shared.v2.u32 	[%r11], {%r1000, %r940};
	st.shared.v2.u32 	[%r11+8], {%r941, %r942};
	st.shared.v2.u32 	[%r11+16], {%r943, %r944};
	st.shared.v2.u32 	[%r11+24], {%r945, %r946};
	st.shared.v2.u32 	[%r11+32], {%r947, %r948};
	st.shared.v2.u32 	[%r11+40], {%r949, %r950};
	st.shared.v2.u32 	[%r11+48], {%r951, %r952};
	st.shared.v2.u32 	[%r11+56], {%r953, %r954};
	st.shared.v2.u32 	[%r11+64], {%r955, %r956};
	st.shared.v2.u32 	[%r11+72], {%r957, %r958};
	st.shared.v2.u32 	[%r11+80], {%r959, %r960};
	bar.warp.sync 	-1;
	ld.shared.u32 	%r961, [%r10];
	ld.shared.u32 	%r962, [%r10+128];
	ld.shared.u32 	%r963, [%r10+256];
	ld.shared.u32 	%r964, [%r10+384];
	ld.shared.u32 	%r965, [%r10+512];
	ld.shared.u32 	%r966, [%r10+640];
	ld.shared.u32 	%r967, [%r10+768];
	ld.shared.u32 	%r968, [%r10+896];
	ld.shared.u32 	%r969, [%r10+1024];
	ld.shared.u32 	%r970, [%r10+1152];
	ld.shared.u32 	%r971, [%r10+1280];
	ld.shared.u32 	%r972, [%r10+1408];
	ld.shared.u32 	%r973, [%r10+1536];
	ld.shared.u32 	%r974, [%r10+1664];
	ld.shared.u32 	%r975, [%r10+1792];
	ld.shared.u32 	%r976, [%r10+1920];
	ld.shared.u32 	%r977, [%r10+2048];
	ld.shared.u32 	%r978, [%r10+2176];
	ld.shared.u32 	%r979, [%r10+2304];
	ld.shared.u32 	%r980, [%r10+2432];
	ld.shared.u32 	%r981, [%r10+2560];
	ld.shared.u32 	%r982, [%r10+2688];
	cvta.to.global.u64 	%rd56, %rd60;
	add.s64 	%rd58, %rd56, %rd42;
	st.global.u32 	[%rd58], %r961;
	st.global.u32 	[%rd58+128], %r962;
	st.global.u32 	[%rd58+256], %r963;
	st.global.u32 	[%rd58+384], %r964;
	st.global.u32 	[%rd58+512], %r965;
	st.global.u32 	[%rd58+640], %r966;
	st.global.u32 	[%rd58+768], %r967;
	st.global.u32 	[%rd58+896], %r968;
	st.global.u32 	[%rd58+1024], %r969;
	st.global.u32 	[%rd58+1152], %r970;
	st.global.u32 	[%rd58+1280], %r971;
	st.global.u32 	[%rd58+1408], %r972;
	st.global.u32 	[%rd58+1536], %r973;
	st.global.u32 	[%rd58+1664], %r974;
	st.global.u32 	[%rd58+1792], %r975;
	st.global.u32 	[%rd58+1920], %r976;
	st.global.u32 	[%rd58+2048], %r977;
	st.global.u32 	[%rd58+2176], %r978;
	st.global.u32 	[%rd58+2304], %r979;
	st.global.u32 	[%rd58+2432], %r980;
	st.global.u32 	[%rd58+2560], %r981;
	st.global.u32 	[%rd58+2688], %r982;
	bra.uni 	$L__BB16_143;
$L__BB16_29:
	setp.eq.s32 	%p3, %r6, 0;
	@%p3 bra 	$L__BB16_143;
	mul.wide.u32 	%rd17, %r5, 4;
	add.s64 	%rd18, %rd1, %rd17;
	mov.u32 	%r85, %tid.x;
	ld.global.u32 	%r1022, [%rd18];
	and.b32  	%r244, %r85, 31;
	and.b32  	%r245, %r85, 992;
	mul.lo.s32 	%r246, %r245, 22;
	or.b32  	%r87, %r246, %r244;
	setp.ge.u32 	%p4, %r87, %r6;
	shl.b32 	%r247, %r87, 2;
	cvt.u64.u32 	%rd19, %r247;
	add.s64 	%rd9, %rd18, %rd19;
	mov.u32 	%r1001, %r1022;
	@%p4 bra 	$L__BB16_32;
	ld.global.u32 	%r1001, [%rd9];
$L__BB16_32:
	add.s32 	%r90, %r87, 32;
	setp.ge.u32 	%p5, %r90, %r6;
	mov.u32 	%r1002, %r1022;
	@%p5 bra 	$L__BB16_34;
	ld.global.u32 	%r1002, [%rd9+128];
$L__BB16_34:
	add.s32 	%r93, %r87, 64;
	setp.ge.u32 	%p6, %r93, %r6;
	mov.u32 	%r1003, %r1022;
	@%p6 bra 	$L__BB16_36;
	ld.global.u32 	%r1003, [%rd9+256];
$L__BB16_36:
	add.s32 	%r96, %r87, 96;
	setp.ge.u32 	%p7, %r96, %r6;
	mov.u32 	%r1004, %r1022;
	@%p7 bra 	$L__BB16_38;
	ld.global.u32 	%r1004, [%rd9+384];
$L__BB16_38:
	add.s32 	%r248, %r87, 128;
	setp.ge.u32 	%p8, %r248, %r6;
	mov.u32 	%r1005, %r1022;
	@%p8 bra 	$L__BB16_40;
	ld.global.u32 	%r1005, [%rd9+512];
$L__BB16_40:
	add.s32 	%r249, %r87, 160;
	setp.ge.u32 	%p9, %r249, %r6;
	mov.u32 	%r1006, %r1022;
	@%p9 bra 	$L__BB16_42;
	ld.global.u32 	%r1006, [%rd9+640];
$L__BB16_42:
	add.s32 	%r103, %r87, 192;
	setp.ge.u32 	%p10, %r103, %r6;
	mov.u32 	%r1007, %r1022;
	@%p10 bra 	$L__BB16_44;
	ld.global.u32 	%r1007, [%rd9+768];
$L__BB16_44:
	add.s32 	%r250, %r87, 224;
	setp.ge.u32 	%p11, %r250, %r6;
	mov.u32 	%r1008, %r1022;
	@%p11 bra 	$L__BB16_46;
	ld.global.u32 	%r1008, [%rd9+896];
$L__BB16_46:
	add.s32 	%r108, %r87, 256;
	setp.ge.u32 	%p12, %r108, %r6;
	mov.u32 	%r1009, %r1022;
	@%p12 bra 	$L__BB16_48;
	ld.global.u32 	%r1009, [%rd9+1024];
$L__BB16_48:
	add.s32 	%r251, %r87, 288;
	setp.ge.u32 	%p13, %r251, %r6;
	mov.u32 	%r1010, %r1022;
	@%p13 bra 	$L__BB16_50;
	ld.global.u32 	%r1010, [%rd9+1152];
$L__BB16_50:
	add.s32 	%r113, %r87, 320;
	setp.ge.u32 	%p14, %r113, %r6;
	mov.u32 	%r1011, %r1022;
	@%p14 bra 	$L__BB16_52;
	ld.global.u32 	%r1011, [%rd9+1280];
$L__BB16_52:
	add.s32 	%r116, %r87, 352;
	setp.ge.u32 	%p15, %r116, %r6;
	mov.u32 	%r1012, %r1022;
	@%p15 bra 	$L__BB16_54;
	ld.global.u32 	%r1012, [%rd9+1408];
$L__BB16_54:
	add.s32 	%r119, %r87, 384;
	setp.ge.u32 	%p16, %r119, %r6;
	mov.u32 	%r1013, %r1022;
	@%p16 bra 	$L__BB16_56;
	ld.global.u32 	%r1013, [%rd9+1536];
$L__BB16_56:
	add.s32 	%r122, %r87, 416;
	setp.ge.u32 	%p17, %r122, %r6;
	mov.u32 	%r1014, %r1022;
	@%p17 bra 	$L__BB16_58;
	ld.global.u32 	%r1014, [%rd9+1664];
$L__BB16_58:
	add.s32 	%r252, %r87, 448;
	setp.ge.u32 	%p18, %r252, %r6;
	mov.u32 	%r1015, %r1022;
	@%p18 bra 	$L__BB16_60;
	ld.global.u32 	%r1015, [%rd9+1792];
$L__BB16_60:
	add.s32 	%r127, %r87, 480;
	setp.ge.u32 	%p19, %r127, %r6;
	mov.u32 	%r1016, %r1022;
	@%p19 bra 	$L__BB16_62;
	ld.global.u32 	%r1016, [%rd9+1920];
$L__BB16_62:
	add.s32 	%r253, %r87, 512;
	setp.ge.u32 	%p20, %r253, %r6;
	mov.u32 	%r1017, %r1022;
	@%p20 bra 	$L__BB16_64;
	ld.global.u32 	%r1017, [%rd9+2048];
$L__BB16_64:
	add.s32 	%r254, %r87, 544;
	setp.ge.u32 	%p21, %r254, %r6;
	mov.u32 	%r1018, %r1022;
	@%p21 bra 	$L__BB16_66;
	ld.global.u32 	%r1018, [%rd9+2176];
$L__BB16_66:
	add.s32 	%r134, %r87, 576;
	setp.ge.u32 	%p22, %r134, %r6;
	mov.u32 	%r1019, %r1022;
	@%p22 bra 	$L__BB16_68;
	ld.global.u32 	%r1019, [%rd9+2304];
$L__BB16_68:
	add.s32 	%r255, %r87, 608;
	setp.ge.u32 	%p23, %r255, %r6;
	mov.u32 	%r1020, %r1022;
	@%p23 bra 	$L__BB16_70;
	ld.global.u32 	%r1020, [%rd9+2432];
$L__BB16_70:
	add.s32 	%r256, %r87, 640;
	setp.ge.u32 	%p24, %r256, %r6;
	mov.u32 	%r1021, %r1022;
	@%p24 bra 	$L__BB16_72;
	ld.global.u32 	%r1021, [%rd9+2560];
$L__BB16_72:
	add.s32 	%r141, %r87, 672;
	setp.ge.u32 	%p25, %r141, %r6;
	@%p25 bra 	$L__BB16_74;
	ld.global.u32 	%r1022, [%rd9+2688];
$L__BB16_74:
	// begin inline asm
	mov.u32 %r257, %laneid;
	// end inline asm
	shr.u32 	%r145, %r85, 5;
	mad.lo.s32 	%r258, %r145, 704, %r257;
	shl.b32 	%r259, %r258, 2;
	mov.u32 	%r260, _ZZN3cub18CUB_300001_SM_10006detail4scan16DeviceScanKernelINS2_10policy_hubIiiijN4cuda3std3__44plusIvEEE10Policy1000EPiSC_NS0_13ScanTileStateIiLb1EEES9_NS1_10InputValueIiSC_EEjiLb0EiEEvT0_T1_T2_iT3_T4_T5_E12temp_storage;
	add.s32 	%r146, %r260, %r259;
	st.shared.u32 	[%r146], %r1001;
	st.shared.u32 	[%r146+128], %r1002;
	st.shared.u32 	[%r146+256], %r1003;
	st.shared.u32 	[%r146+384], %r1004;
	st.shared.u32 	[%r146+512], %r1005;
	st.shared.u32 	[%r146+640], %r1006;
	st.shared.u32 	[%r146+768], %r1007;
	st.shared.u32 	[%r146+896], %r1008;
	st.shared.u32 	[%r146+1024], %r1009;
	st.shared.u32 	[%r146+1152], %r1010;
	st.shared.u32 	[%r146+1280], %r1011;
	st.shared.u32 	[%r146+1408], %r1012;
	st.shared.u32 	[%r146+1536], %r1013;
	st.shared.u32 	[%r146+1664], %r1014;
	st.shared.u32 	[%r146+1792], %r1015;
	st.shared.u32 	[%r146+1920], %r1016;
	st.shared.u32 	[%r146+2048], %r1017;
	st.shared.u32 	[%r146+2176], %r1018;
	st.shared.u32 	[%r146+2304], %r1019;
	st.shared.u32 	[%r146+2432], %r1020;
	st.shared.u32 	[%r146+2560], %r1021;
	st.shared.u32 	[%r146+2688], %r1022;
	bar.warp.sync 	-1;
	mad.lo.s32 	%r147, %r257, 84, %r146;
	ld.shared.v2.u32 	{%r148, %r149}, [%r147];
	ld.shared.v2.u32 	{%r150, %r151}, [%r147+8];
	ld.shared.v2.u32 	{%r152, %r153}, [%r147+16];
	ld.shared.v2.u32 	{%r154, %r155}, [%r147+24];
	ld.shared.v2.u32 	{%r156, %r157}, [%r147+32];
	ld.shared.v2.u32 	{%r158, %r159}, [%r147+40];
	ld.shared.v2.u32 	{%r160, %r161}, [%r147+48];
	ld.shared.v2.u32 	{%r162, %r163}, [%r147+56];
	ld.shared.v2.u32 	{%r164, %r165}, [%r147+64];
	ld.shared.v2.u32 	{%r166, %r167}, [%r147+72];
	ld.shared.v2.u32 	{%r168, %r169}, [%r147+80];
	bar.sync 	0;
	setp.ne.s32 	%p26, %r986, 0;
	@%p26 bra 	$L__BB16_78;
	add.s32 	%r490, %r149, %r148;
	add.s32 	%r491, %r150, %r490;
	add.s32 	%r492, %r151, %r491;
	add.s32 	%r493, %r152, %r492;
	add.s32 	%r494, %r153, %r493;
	add.s32 	%r495, %r154, %r494;
	add.s32 	%r496, %r155, %r495;
	add.s32 	%r497, %r156, %r496;
	add.s32 	%r498, %r157, %r497;
	add.s32 	%r499, %r158, %r498;
	add.s32 	%r500, %r159, %r499;
	add.s32 	%r501, %r160, %r500;
	add.s32 	%r502, %r161, %r501;
	add.s32 	%r503, %r162, %r502;
	add.s32 	%r504, %r163, %r503;
	add.s32 	%r505, %r164, %r504;
	add.s32 	%r506, %r165, %r505;
	add.s32 	%r507, %r166, %r506;
	add.s32 	%r508, %r167, %r507;
	add.s32 	%r509, %r168, %r508;
	add.s32 	%r464, %r169, %r509;
	mov.b32 	%r462, 1;
	mov.b32 	%r487, 0;
	mov.b32 	%r489, -1;
	// begin inline asm
	{  .reg .s32 r0;  .reg .pred p;  shfl.sync.up.b32 r0|p, %r464, %r462, %r487, %r489;  @p add.s32 r0, r0, %r464;  mov.s32 %r460, r0;}
	// end inline asm
	mov.b32 	%r468, 2;
	// begin inline asm
	{  .reg .s32 r0;  .reg .pred p;  shfl.sync.up.b32 r0|p, %r460, %r468, %r487, %r489;  @p add.s32 r0, r0, %r460;  mov.s32 %r466, r0;}
	// end inline asm
	mov.b32 	%r474, 4;
	// begin inline asm
	{  .reg .s32 r0;  .reg .pred p;  shfl.sync.up.b32 r0|p, %r466, %r474, %r487, %r489;  @p add.s32 r0, r0, %r466;  mov.s32 %r472, r0;}
	// end inline asm
	mov.b32 	%r480, 8;
	// begin inline asm
	{  .reg .s32 r0;  .reg .pred p;  shfl.sync.up.b32 r0|p, %r472, %r480, %r487, %r489;  @p add.s32 r0, r0, %r472;  mov.s32 %r478, r0;}
	// end inline asm
	mov.b32 	%r486, 16;
	// begin inline asm
	{  .reg .s32 r0;  .reg .pred p;  shfl.sync.up.b32 r0|p, %r478, %r486, %r487, %r489;  @p add.s32 r0, r0, %r478;  mov.s32 %r484, r0;}
	// end inline asm
	setp.ne.s32 	%p68, %r257, 31;
	@%p68 bra 	$L__BB16_77;
	shl.b32 	%r510, %r145, 2;
	mov.u32 	%r511, _ZZN3cub18CUB_300001_SM_10006detail4scan16DeviceScanKernelINS2_10policy_hubIiiijN4cuda3std3__44plusIvEEE10Policy1000EPiSC_NS0_13ScanTileStateIiLb1EEES9_NS1_10InputValueIiSC_EEjiLb0EiEEvT0_T1_T2_iT3_T4_T5_E12temp_storage;
	add.s32 	%r512, %r511, %r510;
	st.shared.u32 	[%r512+16], %r484;
$L__BB16_77:
	bar.sync 	0;
	ld.shared.v4.u32 	{%r513, %r514, %r515, %r516}, [_ZZN3cub18CUB_300001_SM_10006detail4scan16DeviceScanKernelINS2_10policy_hubIiiijN4cuda3std3__44plusIvEEE10Policy1000EPiSC_NS0_13ScanTileStateIiLb1EEES9_NS1_10InputValueIiSC_EEjiLb0EiEEvT0_T1_T2_iT3_T4_T5_E12temp_storage+16];
	add.s32 	%r517, %r514, %r513;
	setp.eq.s32 	%p69, %r145, 2;
	selp.b32 	%r518, %r517, %r513, %p69;
	add.s32 	%r519, %r517, %r515;
	setp.eq.s32 	%p70, %r145, 3;
	selp.b32 	%r520, %r519, %r518, %p70;
	add.s32 	%r521, %r519, %r516;
	setp.eq.s32 	%p71, %r145, 4;
	selp.b32 	%r522, %r521, %r520, %p71;
	ld.shared.v4.u32 	{%r523, %r524, %r525, %r526}, [_ZZN3cub18CUB_300001_SM_10006detail4scan16DeviceScanKernelINS2_10policy_hubIiiijN4cuda3std3__44plusIvEEE10Policy1000EPiSC_NS0_13ScanTileStateIiLb1EEES9_NS1_10InputValueIiSC_EEjiLb0EiEEvT0_T1_T2_iT3_T4_T5_E12temp_storage+32];
	add.s32 	%r527, %r521, %r523;
	setp.eq.s32 	%p72, %r145, 5;
	selp.b32 	%r528, %r527, %r522, %p72;
	add.s32 	%r529, %r527, %r524;
	setp.eq.s32 	%p73, %r145, 6;
	selp.b32 	%r530, %r529, %r528, %p73;
	add.s32 	%r531, %r529, %r525;
	setp.eq.s32 	%p74, %r145, 7;
	selp.b32 	%r532, %r531, %r530, %p74;
	add.s32 	%r533, %r531, %r526;
	setp.eq.s32 	%p75, %r145, 8;
	selp.b32 	%r534, %r533, %r532, %p75;
	.pragma "used_bytes_mask 4095";
	ld.shared.v4.u32 	{%r535, %r536, %r537, %r538}, [_ZZN3cub18CUB_300001_SM_10006detail4scan16DeviceScanKernelINS2_10policy_hubIiiijN4cuda3std3__44plusIvEEE10Policy1000EPiSC_NS0_13ScanTileStateIiLb1EEES9_NS1_10InputValueIiSC_EEjiLb0EiEEvT0_T1_T2_iT3_T4_T5_E12temp_storage+48];
	add.s32 	%r539, %r533, %r535;
	setp.eq.s32 	%p76, %r145, 9;
	selp.b32 	%r540, %r539, %r534, %p76;
	add.s32 	%r541, %r539, %r536;
	setp.eq.s32 	%p77, %r145, 10;
	selp.b32 	%r542, %r541, %r540, %p77;
	add.s32 	%r543, %r541, %r537;
	setp.eq.s32 	%p78, %r145, 11;
	selp.b32 	%r544, %r543, %r542, %p78;
	setp.lt.u32 	%p79, %r85, 32;
	selp.b32 	%r545, 0, %r544, %p79;
	setp.eq.s32 	%p80, %r257, 0;
	sub.s32 	%r546, %r484, %r464;
	selp.b32 	%r547, 0, %r546, %p80;
	add.s32 	%r548, %r547, %r985;
	add.s32 	%r1037, %r548, %r545;
	bra.uni 	$L__BB16_97;
$L__BB16_78:
	add.s32 	%r291, %r149, %r148;
	add.s32 	%r292, %r150, %r291;
	add.s32 	%r293, %r151, %r292;
	add.s32 	%r294, %r152, %r293;
	add.s32 	%r295, %r153, %r294;
	add.s32 	%r296, %r154, %r295;
	add.s32 	%r297, %r155, %r296;
	add.s32 	%r298, %r156, %r297;
	add.s32 	%r299, %r157, %r298;
	add.s32 	%r300, %r158, %r299;
	add.s32 	%r301, %r159, %r300;
	add.s32 	%r302, %r160, %r301;
	add.s32 	%r303, %r161, %r302;
	add.s32 	%r304, %r162, %r303;
	add.s32 	%r305, %r163, %r304;
	add.s32 	%r306, %r164, %r305;
	add.s32 	%r307, %r165, %r306;
	add.s32 	%r308, %r166, %r307;
	add.s32 	%r309, %r167, %r308;
	add.s32 	%r310, %r168, %r309;
	add.s32 	%r265, %r169, %r310;
	mov.b32 	%r263, 1;
	mov.b32 	%r288, 0;
	mov.b32 	%r290, -1;
	// begin inline asm
	{  .reg .s32 r0;  .reg .pred p;  shfl.sync.up.b32 r0|p, %r265, %r263, %r288, %r290;  @p add.s32 r0, r0, %r265;  mov.s32 %r261, r0;}
	// end inline asm
	mov.b32 	%r269, 2;
	// begin inline asm
	{  .reg .s32 r0;  .reg .pred p;  shfl.sync.up.b32 r0|p, %r261, %r269, %r288, %r290;  @p add.s32 r0, r0, %r261;  mov.s32 %r267, r0;}
	// end inline asm
	mov.b32 	%r275, 4;
	// begin inline asm
	{  .reg .s32 r0;  .reg .pred p;  shfl.sync.up.b32 r0|p, %r267, %r275, %r288, %r290;  @p add.s32 r0, r0, %r267;  mov.s32 %r273, r0;}
	// end inline asm
	mov.b32 	%r281, 8;
	// begin inline asm
	{  .reg .s32 r0;  .reg .pred p;  shfl.sync.up.b32 r0|p, %r273, %r281, %r288, %r290;  @p add.s32 r0, r0, %r273;  mov.s32 %r279, r0;}
	// end inline asm
	mov.b32 	%r287, 16;
	// begin inline asm
	{  .reg .s32 r0;  .reg .pred p;  shfl.sync.up.b32 r0|p, %r279, %r287, %r288, %r290;  @p add.s32 r0, r0, %r279;  mov.s32 %r285, r0;}
	// end inline asm
	setp.ne.s32 	%p27, %r257, 31;
	@%p27 bra 	$L__BB16_80;
	shl.b32 	%r311, %r145, 2;
	mov.u32 	%r312, _ZZN3cub18CUB_300001_SM_10006detail4scan16DeviceScanKernelINS2_10policy_hubIiiijN4cuda3std3__44plusIvEEE10Policy1000EPiSC_NS0_13ScanTileStateIiLb1EEES9_NS1_10InputValueIiSC_EEjiLb0EiEEvT0_T1_T2_iT3_T4_T5_E12temp_storage;
	add.s32 	%r313, %r312, %r311;
	st.shared.u32 	[%r313+16], %r285;
$L__BB16_80:
	sub.s32 	%r314, %r285, %r265;
	bar.sync 	0;
	ld.shared.v4.u32 	{%r315, %r316, %r317, %r318}, [_ZZN3cub18CUB_300001_SM_10006detail4scan16DeviceScanKernelINS2_10policy_hubIiiijN4cuda3std3__44plusIvEEE10Policy1000EPiSC_NS0_13ScanTileStateIiLb1EEES9_NS1_10InputValueIiSC_EEjiLb0EiEEvT0_T1_T2_iT3_T4_T5_E12temp_storage+16];
	add.s32 	%r319, %r316, %r315;
	setp.eq.s32 	%p28, %r145, 2;
	selp.b32 	%r320, %r319, %r315, %p28;
	add.s32 	%r321, %r319, %r317;
	setp.eq.s32 	%p29, %r145, 3;
	selp.b32 	%r322, %r321, %r320, %p29;
	add.s32 	%r323, %r321, %r318;
	setp.eq.s32 	%p30, %r145, 4;
	selp.b32 	%r324, %r323, %r322, %p30;
	ld.shared.v4.u32 	{%r325, %r326, %r327, %r328}, [_ZZN3cub18CUB_300001_SM_10006detail4scan16DeviceScanKernelINS2_10policy_hubIiiijN4cuda3std3__44plusIvEEE10Policy1000EPiSC_NS0_13ScanTileStateIiLb1EEES9_NS1_10InputValueIiSC_EEjiLb0EiEEvT0_T1_T2_iT3_T4_T5_E12temp_storage+32];
	add.s32 	%r329, %r323, %r325;
	setp.eq.s32 	%p31, %r145, 5;
	selp.b32 	%r330, %r329, %r324, %p31;
	add.s32 	%r331, %r329, %r326;
	setp.eq.s32 	%p32, %r145, 6;
	selp.b32 	%r332, %r331, %r330, %p32;
	add.s32 	%r333, %r331, %r327;
	setp.eq.s32 	%p33, %r145, 7;
	selp.b32 	%r334, %r333, %r332, %p33;
	add.s32 	%r335, %r333, %r328;
	setp.eq.s32 	%p34, %r145, 8;
	selp.b32 	%r336, %r335, %r334, %p34;
	ld.shared.v4.u32 	{%r337, %r338, %r339, %r340}, [_ZZN3cub18CUB_300001_SM_10006detail4scan16DeviceScanKernelINS2_10policy_hubIiiijN4cuda3std3__44plusIvEEE10Policy1000EPiSC_NS0_13ScanTileStateIiLb1EEES9_NS1_10InputValueIiSC_EEjiLb0EiEEvT0_T1_T2_iT3_T4_T5_E12temp_storage+48];
	add.s32 	%r341, %r335, %r337;
	setp.eq.s32 	%p35, %r145, 9;
	selp.b32 	%r342, %r341, %r336, %p35;
	add.s32 	%r343, %r341, %r338;
	setp.eq.s32 	%p36, %r145, 10;
	selp.b32 	%r344, %r343, %r342, %p36;
	add.s32 	%r345, %r343, %r339;
	setp.eq.s32 	%p37, %r145, 11;
	selp.b32 	%r346, %r345, %r344, %p37;
	add.s32 	%r175, %r345, %r340;
	setp.gt.u32 	%p38, %r85, 31;
	setp.lt.u32 	%p39, %r85, 32;
	setp.eq.s32 	%p40, %r257, 0;
	selp.b32 	%r347, 0, %r314, %p40;
	add.s32 	%r1036, %r346, %r347;
	selp.b32 	%r177, %r314, %r1036, %p39;
	@%p38 bra 	$L__BB16_96;
	setp.ne.s32 	%p41, %r85, 0;
	mul.wide.s32 	%rd20, %r986, 8;
	add.s64 	%rd10, %rd14, %rd20;
	@%p41 bra 	$L__BB16_83;
	st.shared.u32 	[_ZZN3cub18CUB_300001_SM_10006detail4scan16DeviceScanKernelINS2_10policy_hubIiiijN4cuda3std3__44plusIvEEE10Policy1000EPiSC_NS0_13ScanTileStateIiLb1EEES9_NS1_10InputValueIiSC_EEjiLb0EiEEvT0_T1_T2_iT3_T4_T5_E12temp_storage+12], %r175;
	add.s64 	%rd21, %rd10, 256;
	mov.b32 	%r348, 100;
	// begin inline asm
	st.relaxed.gpu.v2.u32 [%rd21], {%r348, %r175};
	// end inline asm
$L__BB16_83:
	not.b32 	%r354, %r85;
	add.s32 	%r1031, %r986, %r354;
	mov.b32 	%r350, 830;
	// begin inline asm
	nanosleep.u32 %r350;
	// end inline asm
	mul.wide.s32 	%rd23, %r1031, 8;
	add.s64 	%rd24, %rd14, %rd23;
	add.s64 	%rd22, %rd24, 256;
	// begin inline asm
	ld.relaxed.gpu.v2.u32 {%r1033, %r1025}, [%rd22];
	// end inline asm
	mov.b32 	%r1026, 952;
$L__BB16_84:
	setp.eq.s32 	%p42, %r1033, 99;
	mov.b32 	%r355, -1;
	vote.sync.any.pred 	%p43, %p42, %r355;
	not.pred 	%p44, %p43;
	@%p44 bra 	$L__BB16_86;
	mul.lo.s32 	%r458, %r986, 16807;
	and.b32  	%r986, %r458, 2147483647;
	add.s32 	%r459, %r1026, 1;
	rem.u32 	%r455, %r986, %r459;
	// begin inline asm
	nanosleep.u32 %r455;
	// end inline asm
	shr.u32 	%r1026, %r1026, 1;
	// begin inline asm
	ld.relaxed.gpu.v2.u32 {%r1033, %r1025}, [%rd22];
	// end inline asm
	bra.uni 	$L__BB16_84;
$L__BB16_86:
	setp.eq.s32 	%p45, %r1033, 101;
	mov.b32 	%r382, -1;
	vote.sync.ballot.b32 	%r384, %p45, %r382;
	// begin inline asm
	mov.u32 %r357, %lanemask_ge;
	// end inline asm
	and.b32  	%r385, %r384, %r357;
	or.b32  	%r386, %r385, -2147483648;
	add.s32 	%r387, %r386, -1;
	not.b32 	%r388, %r386;
	and.b32  	%r389, %r388, %r387;
	popc.b32 	%r361, %r389;
	mov.b32 	%r360, 1;
	// begin inline asm
	shfl.sync.down.b32 %r358, %r1025, %r360, %r361, %r382;
	// end inline asm
	setp.lt.s32 	%p47, %r257, %r361;
	selp.b32 	%r390, %r358, 0, %p47;
	add.s32 	%r364, %r390, %r1025;
	mov.b32 	%r365, 2;
	// begin inline asm
	shfl.sync.down.b32 %r363, %r364, %r365, %r361, %r382;
	// end inline asm
	add.s32 	%r391, %r257, 2;
	setp.gt.s32 	%p48, %r391, %r361;
	selp.b32 	%r392, 0, %r363, %p48;
	add.s32 	%r369, %r364, %r392;
	mov.b32 	%r370, 4;
	// begin inline asm
	shfl.sync.down.b32 %r368, %r369, %r370, %r361, %r382;
	// end inline asm
	add.s32 	%r393, %r257, 4;
	setp.gt.s32 	%p49, %r393, %r361;
	selp.b32 	%r394, 0, %r368, %p49;
	add.s32 	%r374, %r369, %r394;
	mov.b32 	%r375, 8;
	// begin inline asm
	shfl.sync.down.b32 %r373, %r374, %r375, %r361, %r382;
	// end inline asm
	add.s32 	%r395, %r257, 8;
	setp.gt.s32 	%p50, %r395, %r361;
	selp.b32 	%r396, 0, %r373, %p50;
	add.s32 	%r379, %r374, %r396;
	mov.b32 	%r380, 16;
	// begin inline asm
	shfl.sync.down.b32 %r378, %r379, %r380, %r361, %r382;
	// end inline asm
	add.s32 	%r397, %r257, 16;
	setp.gt.s32 	%p51, %r397, %r361;
	selp.b32 	%r398, 0, %r378, %p51;
	add.s32 	%r1029, %r379, %r398;
	add.s64 	%rd11, %rd14, 256;
	mov.b32 	%r1027, 952;
$L__BB16_87:
	setp.ne.s32 	%p52, %r1033, 101;
	mov.b32 	%r399, -1;
	vote.sync.all.pred 	%p53, %p52, %r399;
	not.pred 	%p54, %p53;
	@%p54 bra 	$L__BB16_92;
	shr.u32 	%r1027, %r1027, 1;
	mul.wide.s32 	%rd27, %r1031, 8;
	add.s64 	%rd28, %rd11, %rd27;
	add.s64 	%rd26, %rd28, -256;
	// begin inline asm
	ld.relaxed.gpu.v2.u32 {%r1033, %r1034}, [%rd26];
	// end inline asm
	mov.u32 	%r1035, %r1027;
$L__BB16_89:
	setp.eq.s32 	%p58, %r1033, 99;
	mov.b32 	%r407, -1;
	vote.sync.any.pred 	%p59, %p58, %r407;
	not.pred 	%p60, %p59;
	@%p60 bra 	$L__BB16_91;
	mul.lo.s32 	%r453, %r986, 16807;
	and.b32  	%r986, %r453, 2147483647;
	add.s32 	%r454, %r1035, 1;
	rem.u32 	%r450, %r986, %r454;
	// begin inline asm
	nanosleep.u32 %r450;
	// end inline asm
	shr.u32 	%r1035, %r1035, 1;
	// begin inline asm
	ld.relaxed.gpu.v2.u32 {%r1033, %r1034}, [%rd26];
	// end inline asm
	bra.uni 	$L__BB16_89;
$L__BB16_91:
	setp.eq.s32 	%p61, %r1033, 101;
	mov.b32 	%r433, -1;
	vote.sync.ballot.b32 	%r434, %p61, %r433;
	and.b32  	%r435, %r434, %r357;
	or.b32  	%r436, %r435, -2147483648;
	add.s32 	%r437, %r436, -1;
	not.b32 	%r438, %r436;
	and.b32  	%r439, %r438, %r437;
	popc.b32 	%r412, %r439;
	mov.b32 	%r411, 1;
	// begin inline asm
	shfl.sync.down.b32 %r409, %r1034, %r411, %r412, %r433;
	// end inline asm
	setp.lt.s32 	%p63, %r257, %r412;
	selp.b32 	%r440, %r409, 0, %p63;
	add.s32 	%r415, %r440, %r1034;
	mov.b32 	%r416, 2;
	// begin inline asm
	shfl.sync.down.b32 %r414, %r415, %r416, %r412, %r433;
	// end inline asm
	add.s32 	%r441, %r257, 2;
	setp.gt.s32 	%p64, %r441, %r412;
	selp.b32 	%r442, 0, %r414, %p64;
	add.s32 	%r420, %r415, %r442;
	mov.b32 	%r421, 4;
	// begin inline asm
	shfl.sync.down.b32 %r419, %r420, %r421, %r412, %r433;
	// end inline asm
	add.s32 	%r443, %r257, 4;
	setp.gt.s32 	%p65, %r443, %r412;
	selp.b32 	%r444, 0, %r419, %p65;
	add.s32 	%r425, %r420, %r444;
	mov.b32 	%r426, 8;
	// begin inline asm
	shfl.sync.down.b32 %r424, %r425, %r426, %r412, %r433;
	// end inline asm
	add.s32 	%r445, %r257, 8;
	setp.gt.s32 	%p66, %r445, %r412;
	selp.b32 	%r446, 0, %r424, %p66;
	add.s32 	%r430, %r425, %r446;
	mov.b32 	%r431, 16;
	// begin inline asm
	shfl.sync.down.b32 %r429, %r430, %r431, %r412, %r433;
	// end inline asm
	add.s32 	%r447, %r257, 16;
	setp.gt.s32 	%p67, %r447, %r412;
	selp.b32 	%r448, 0, %r429, %p67;
	add.s32 	%r449, %r448, %r1029;
	add.s32 	%r1029, %r449, %r430;
	add.s32 	%r1031, %r1031, -32;
	bra.uni 	$L__BB16_87;
$L__BB16_92:
	@%p41 bra 	$L__BB16_94;
	add.s32 	%r402, %r1029, %r175;
	add.s64 	%rd25, %rd10, 256;
	mov.b32 	%r401, 101;
	// begin inline asm
	st.relaxed.gpu.v2.u32 [%rd25], {%r401, %r402};
	// end inline asm
	st.shared.u32 	[_ZZN3cub18CUB_300001_SM_10006detail4scan16DeviceScanKernelINS2_10policy_hubIiiijN4cuda3std3__44plusIvEEE10Policy1000EPiSC_NS0_13ScanTileStateIiLb1EEES9_NS1_10InputValueIiSC_EEjiLb0EiEEvT0_T1_T2_iT3_T4_T5_E12temp_storage+4], %r1029;
	st.shared.u32 	[_ZZN3cub18CUB_300001_SM_10006detail4scan16DeviceScanKernelINS2_10policy_hubIiiijN4cuda3std3__44plusIvEEE10Policy1000EPiSC_NS0_13ScanTileStateIiLb1EEES9_NS1_10InputValueIiSC_EEjiLb0EiEEvT0_T1_T2_iT3_T4_T5_E12temp_storage+8], %r402;
$L__BB16_94:
	setp.ne.s32 	%p56, %r257, 0;
	mov.u32 	%r1036, %r177;
	@%p56 bra 	$L__BB16_96;
	st.shared.u32 	[_ZZN3cub18CUB_300001_SM_10006detail4scan16DeviceScanKernelINS2_10policy_hubIiiijN4cuda3std3__44plusIvEEE10Policy1000EPiSC_NS0_13ScanTileStateIiLb1EEES9_NS1_10InputValueIiSC_EEjiLb0EiEEvT0_T1_T2_iT3_T4_T5_E12temp_storage+76], %r1029;
	mov.u32 	%r1036, %r1029;
$L__BB16_96:
	bar.sync 	0;
	setp.eq.s32 	%p57, %r85, 0;
	ld.shared.u32 	%r403, [_ZZN3cub18CUB_300001_SM_10006detail4scan16DeviceScanKernelINS2_10policy_hubIiiijN4cuda3std3__44plusIvEEE10Policy1000EPiSC_NS0_13ScanTileStateIiLb1EEES9_NS1_10InputValueIiSC_EEjiLb0EiEEvT0_T1_T2_iT3_T4_T5_E12temp_storage+76];
	selp.b32 	%r404, 0, %r403, %p57;
	add.s32 	%r1037, %r404, %r1036;
$L__BB16_97:
	add.s32 	%r549, %r1037, %r148;
	add.s32 	%r550, %r149, %r549;
	add.s32 	%r551, %r150, %r550;
	add.s32 	%r552, %r151, %r551;
	add.s32 	%r553, %r152, %r552;
	add.s32 	%r554, %r153, %r553;
	add.s32 	%r555, %r154, %r554;
	add.s32 	%r556, %r155, %r555;
	add.s32 	%r557, %r156, %r556;
	add.s32 	%r558, %r157, %r557;
	add.s32 	%r559, %r158, %r558;
	add.s32 	%r560, %r159, %r559;
	add.s32 	%r561, %r160, %r560;
	add.s32 	%r562, %r161, %r561;
	add.s32 	%r563, %r162, %r562;
	add.s32 	%r564, %r163, %r563;
	add.s32 	%r565, %r164, %r564;
	add.s32 	%r566, %r165, %r565;
	add.s32 	%r567, %r166, %r566;
	add.s32 	%r568, %r167, %r567;
	add.s32 	%r569, %r168, %r568;
	bar.sync 	0;
	st.shared.v2.u32 	[%r147], {%r1037, %r549};
	st.shared.v2.u32 	[%r147+8], {%r550, %r551};
	st.shared.v2.u32 	[%r147+16], {%r552, %r553};
	st.shared.v2.u32 	[%r147+24], {%r554, %r555};
	st.shared.v2.u32 	[%r147+32], {%r556, %r557};
	st.shared.v2.u32 	[%r147+40], {%r558, %r559};
	st.shared.v2.u32 	[%r147+48], {%r560, %r561};
	st.shared.v2.u32 	[%r147+56], {%r562, %r563};
	st.shared.v2.u32 	[%r147+64], {%r564, %r565};
	st.shared.v2.u32 	[%r147+72], {%r566, %r567};
	st.shared.v2.u32 	[%r147+80], {%r568, %r569};
	bar.warp.sync 	-1;
	ld.shared.u32 	%r216, [%r146];
	ld.shared.u32 	%r217, [%r146+128];
	ld.shared.u32 	%r218, [%r146+256];
	ld.shared.u32 	%r219, [%r146+384];
	ld.shared.u32 	%r220, [%r146+512];
	ld.shared.u32 	%r221, [%r146+640];
	ld.shared.u32 	%r222, [%r146+768];
	ld.shared.u32 	%r223, [%r146+896];
	ld.shared.u32 	%r224, [%r146+1024];
	ld.shared.u32 	%r225, [%r146+1152];
	ld.shared.u32 	%r226, [%r146+1280];
	ld.shared.u32 	%r227, [%r146+1408];
	ld.shared.u32 	%r228, [%r146+1536];
	ld.shared.u32 	%r229, [%r146+1664];
	ld.shared.u32 	%r230, [%r146+1792];
	ld.shared.u32 	%r231, [%r146+1920];
	ld.shared.u32 	%r232, [%r146+2048];
	ld.shared.u32 	%r233, [%r146+2176];
	ld.shared.u32 	%r234, [%r146+2304];
	ld.shared.u32 	%r235, [%r146+2432];
	ld.shared.u32 	%r236, [%r146+2560];
	ld.shared.u32 	%r237, [%r146+2688];
	setp.ne.s32 	%p81, %r85, 0;
	@%p81 bra 	$L__BB16_99;
	st.volatile.shared.u32 	[_ZZN3cub18CUB_300001_SM_10006detail4scan16DeviceScanKernelINS2_10policy_hubIiiijN4cuda3std3__44plusIvEEE10Policy1000EPiSC_NS0_13ScanTileStateIiLb1EEES9_NS1_10InputValueIiSC_EEjiLb0EiEEvT0_T1_T2_iT3_T4_T5_E12temp_storage+33792], %r6;
$L__BB16_99:
	ld.param.u32 	%r984, [_ZN3cub18CUB_300001_SM_10006detail4scan16DeviceScanKernelINS2_10policy_hubIiiijN4cuda3std3__44plusIvEEE10Policy1000EPiSC_NS0_13ScanTileStateIiLb1EEES9_NS1_10InputValueIiSC_EEjiLb0EiEEvT0_T1_T2_iT3_T4_T5__param_3];
	ld.param.u64 	%rd59, [_ZN3cub18CUB_300001_SM_10006detail4scan16DeviceScanKernelINS2_10policy_hubIiiijN4cuda3std3__44plusIvEEE10Policy1000EPiSC_NS0_13ScanTileStateIiLb1EEES9_NS1_10InputValueIiSC_EEjiLb0EiEEvT0_T1_T2_iT3_T4_T5__param_1];
	bar.sync 	0;
	ld.volatile.shared.u32 	%r238, [_ZZN3cub18CUB_300001_SM_10006detail4scan16DeviceScanKernelINS2_10policy_hubIiiijN4cuda3std3__44plusIvEEE10Policy1000EPiSC_NS0_13ScanTileStateIiLb1EEES9_NS1_10InputValueIiSC_EEjiLb0EiEEvT0_T1_T2_iT3_T4_T5_E12temp_storage+33792];
	setp.ge.s32 	%p82, %r87, %r238;
	cvt.u64.u32 	%rd35, %r87;
	mov.u32 	%r570, %ctaid.x;
	add.s32 	%r571, %r984, %r570;
	mul.lo.s32 	%r572, %r571, 8448;
	cvt.u64.u32 	%rd36, %r572;
	add.s64 	%rd37, %rd35, %rd36;
	cvta.to.global.u64 	%rd38, %rd59;
	shl.b64 	%rd39, %rd37, 2;
	add.s64 	%rd12, %rd38, %rd39;
	@%p82 bra 	$L__BB16_101;
	st.global.u32 	[%rd12], %r216;
$L__BB16_101:
	setp.ge.s32 	%p83, %r90, %r238;
	@%p83 bra 	$L__BB16_103;
	st.global.u32 	[%rd12+128], %r217;
$L__BB16_103:
	setp.ge.s32 	%p84, %r93, %r238;
	@%p84 bra 	$L__BB16_105;
	st.global.u32 	[%rd12+256], %r218;
$L__BB16_105:
	setp.ge.s32 	%p85, %r96, %r238;
	@%p85 bra 	$L__BB16_107;
	st.global.u32 	[%rd12+384], %r219;
$L__BB16_107:
	mov.u32 	%r573, %tid.x;
	and.b32  	%r574, %r573, 992;
	mul.lo.s32 	%r575, %r574, 22;
	and.b32  	%r576, %r573, 31;
	or.b32  	%r577, %r575, %r576;
	add.s32 	%r578, %r577, 128;
	setp.ge.s32 	%p86, %r578, %r238;
	@%p86 bra 	$L__BB16_109;
	st.global.u32 	[%rd12+512], %r220;
$L__BB16_109:
	add.s32 	%r584, %r577, 160;
	setp.ge.s32 	%p87, %r584, %r238;
	@%p87 bra 	$L__BB16_111;
	st.global.u32 	[%rd12+640], %r221;
$L__BB16_111:
	setp.ge.s32 	%p88, %r103, %r238;
	@%p88 bra 	$L__BB16_113;
	st.global.u32 	[%rd12+768], %r222;
$L__BB16_113:
	add.s32 	%r590, %r577, 224;
	setp.ge.s32 	%p89, %r590, %r238;
	@%p89 bra 	$L__BB16_115;
	st.global.u32 	[%rd12+896], %r223;
$L__BB16_115:
	setp.ge.s32 	%p90, %r108, %r238;
	@%p90 bra 	$L__BB16_117;
	st.global.u32 	[%rd12+1024], %r224;
$L__BB16_117:
	add.s32 	%r596, %r577, 288;
	setp.ge.s32 	%p91, %r596, %r238;
	@%p91 bra 	$L__BB16_119;
	st.global.u32 	[%rd12+1152], %r225;
$L__BB16_119:
	setp.ge.s32 	%p92, %r113, %r238;
	@%p92 bra 	$L__BB16_121;
	st.global.u32 	[%rd12+1280], %r226;
$L__BB16_121:
	setp.ge.s32 	%p93, %r116, %r238;
	@%p93 bra 	$L__BB16_123;
	st.global.u32 	[%rd12+1408], %r227;
$L__BB16_123:
	setp.ge.s32 	%p94, %r119, %r238;
	@%p94 bra 	$L__BB16_125;
	st.global.u32 	[%rd12+1536], %r228;
$L__BB16_125:
	setp.ge.s32 	%p95, %r122, %r238;
	@%p95 bra 	$L__BB16_127;
	st.global.u32 	[%rd12+1664], %r229;
$L__BB16_127:
	add.s32 	%r602, %r577, 448;
	setp.ge.s32 	%p96, %r602, %r238;
	@%p96 bra 	$L__BB16_129;
	st.global.u32 	[%rd12+1792], %r230;
$L__BB16_129:
	setp.ge.s32 	%p97, %r127, %r238;
	@%p97 bra 	$L__BB16_131;
	st.global.u32 	[%rd12+1920], %r231;
$L__BB16_131:
	add.s32 	%r608, %r577, 512;
	setp.ge.s32 	%p98, %r608, %r238;
	@%p98 bra 	$L__BB16_133;
	st.global.u32 	[%rd12+2048], %r232;
$L__BB16_133:
	add.s32 	%r614, %r577, 544;
	setp.ge.s32 	%p99, %r614, %r238;
	@%p99 bra 	$L__BB16_135;
	st.global.u32 	[%rd12+2176], %r233;
$L__BB16_135:
	setp.ge.s32 	%p100, %r134, %r238;
	@%p100 bra 	$L__BB16_137;
	st.global.u32 	[%rd12+2304], %r234;
$L__BB16_137:
	add.s32 	%r620, %r577, 608;
	setp.ge.s32 	%p101, %r620, %r238;
	@%p101 bra 	$L__BB16_139;
	st.global.u32 	[%rd12+2432], %r235;
$L__BB16_139:
	add.s32 	%r626, %r577, 640;
	setp.ge.s32 	%p102, %r626, %r238;
	@%p102 bra 	$L__BB16_141;
	st.global.u32 	[%rd12+2560], %r236;
$L__BB16_141:
	setp.ge.s32 	%p103, %r141, %r238;
	@%p103 bra 	$L__BB16_143;
	st.global.u32 	[%rd12+2688], %r237;
$L__BB16_143:
	ret;

}
	// .globl	_ZN3cub18CUB_300001_SM_10006detail4scan16DeviceScanKernelINS2_10policy_hubIiiimN4cuda3std3__44plusIvEEE10Policy1000EPiSC_NS0_13ScanTileStateIiLb1EEES9_NS1_10InputValueIiSC_EEmiLb0EiEEvT0_T1_T2_iT3_T4_T5_
.visible .entry _ZN3cub18CUB_300001_SM_10006detail4scan16DeviceScanKernelINS2_10policy_hubIiiimN4cuda3std3__44plusIvEEE10Policy1000EPiSC_NS0_13ScanTileStateIiLb1EEES9_NS1_10InputValueIiSC_EEmiLb0EiEEvT0_T1_T2_iT3_T4_T5_(
	.param .u64 .ptr .align 1 _ZN3cub18CUB_300001_SM_10006detail4scan16DeviceScanKernelINS2_10policy_hubIiiimN4cuda3std3__44plusIvEEE10Policy1000EPiSC_NS0_13ScanTileStateIiLb1EEES9_NS1_10InputValueIiSC_EEmiLb0EiEEvT0_T1_T2_iT3_T4_T5__param_0,
	.param .u64 .ptr .align 1 _ZN3cub18CUB_300001_SM_10006detail4scan16DeviceScanKernelINS2_10policy_hubIiiimN4cuda3std3__44plusIvEEE10Policy1000EPiSC_NS0_13ScanTileStateIiLb1EEES9_NS1_10InputValueIiSC_EEmiLb0EiEEvT0_T1_T2_iT3_T4_T5__param_1,
	.param .align 8 .b8 _ZN3cub18CUB_300001_SM_10006detail4scan16DeviceScanKernelINS2_10policy_hubIiiimN4cuda3std3__44plusIvEEE10Policy1000EPiSC_NS0_13ScanTileStateIiLb1EEES9_NS1_10InputValueIiSC_EEmiLb0EiEEvT0_T1_T2_iT3_T4_T5__param_2[8],
	.param .u32 _ZN3cub18CUB_300001_SM_10006detail4scan16DeviceScanKernelINS2_10policy_hubIiiimN4cuda3std3__44plusIvEEE10Policy1000EPiSC_NS0_13ScanTileStateIiLb1EEES9_NS1_10InputValueIiSC_EEmiLb0EiEEvT0_T1_T2_iT3_T4_T5__param_3,
	.param .align 1 .b8 _ZN3cub18CUB_300001_SM_10006detail4scan16DeviceScanKernelINS2_10policy_hubIiiimN4cuda3std3__44plusIvEEE10Policy1000EPiSC_NS0_13ScanTileStateIiLb1EEES9_NS1_10InputValueIiSC_EEmiLb0EiEEvT0_T1_T2_iT3_T4_T5__param_4[1],
	.param .align 8 .b8 _ZN3cub18CUB_300001_SM_10006detail4scan16DeviceScanKernelINS2_10policy_hubIiiimN4cuda3std3__44plusIvEEE10Policy1000EPiSC_NS0_13ScanTileStateIiLb1EEES9_NS1_10InputValueIiSC_EEmiLb0EiEEvT0_T1_T2_iT3_T4_T5__param_5[16],
	.param .u64 _ZN3cub18CUB_300001_SM_10006detail4scan16DeviceScanKernelINS2_10policy_hubIiiimN4cuda3std3__44plusIvEEE10Policy1000EPiSC_NS0_13ScanTileStateIiLb1EEES9_NS1_10InputValueIiSC_EEmiLb0EiEEvT0_T1_T2_iT3_T4_T5__param_6
)
.maxntid 416
{
	.reg .pred 	%p<158>;
	.reg .b16 	%rs<3>;
	.reg .b32 	%r<1011>;
	.reg .b64 	%rd<98>;
	// demoted variable
	.shared .align 16 .b8 _ZZN3cub18CUB_300001_SM_10006detail4scan16DeviceScanKernelINS2_10policy_hubIiiimN4cuda3std3__44plusIvEEE10Policy1000EPiSC_NS0_13ScanTileStateIiLb1EEES9_NS1_10InputValueIiSC_EEmiLb0EiEEvT0_T1_T2_iT3_T4_T5_E12temp_storage[31632];
	ld.param.u32 	%r208, [_ZN3cub18CUB_300001_SM_10006detail4scan16DeviceScanKernelINS2_10policy_hubIiiimN4cuda3std3__44plusIvEEE10Policy1000EPiSC_NS0_13ScanTileStateIiLb1EEES9_NS1_10InputValueIiSC_EEmiLb0EiEEvT0_T1_T2_iT3_T4_T5__param_5];
	bfe.u32 	%r209, %r208, 0, 8;
	cvt.u16.u32 	%rs1, %r209;
	and.b16  	%rs2, %rs1, 255;
	ld.param.u64 	%rd16, [_ZN3cub18CUB_300001_SM_10006detail4scan16DeviceScanKernelINS2_10policy_hubIiiimN4cuda3std3__44plusIvEEE10Policy1000EPiSC_NS0_13ScanTileStateIiLb1EEES9_NS1_10InputValueIiSC_EEmiLb0EiEEvT0_T1_T2_iT3_T4_T5__param_2];
	ld.param.u64 	%rd14, [_ZN3cub18CUB_300001_SM_10006detail4scan16DeviceScanKernelINS2_10policy_hubIiiimN4cuda3std3__44plusIvEEE10Policy1000EPiSC_NS0_13ScanTileStateIiLb1EEES9_NS1_10InputValueIiSC_EEmiLb0EiEEvT0_T1_T2_iT3_T4_T5__param_0];
	ld.param.u64 	%rd1, [_ZN3cub18CUB_300001_SM_10006detail4scan16DeviceScanKernelINS2_10policy_hubIiiimN4cuda3std3__44plusIvEEE10Policy1000EPiSC_NS0_13ScanTileStateIiLb1EEES9_NS1_10InputValueIiSC_EEmiLb0EiEEvT0_T1_T2_iT3_T4_T5__param_5+8];
	ld.param.u32 	%r207, [_ZN3cub18CUB_300001_SM_10006detail4scan16DeviceScanKernelINS2_10policy_hubIiiimN4cuda3std3__44plusIvEEE10Policy1000EPiSC_NS0_13ScanTileStateIiLb1EEES9_NS1_10InputValueIiSC_EEmiLb0EiEEvT0_T1_T2_iT3_T4_T5__param_3];
	ld.param.u64 	%rd17, [_ZN3cub18CUB_300001_SM_10006detail4scan16DeviceScanKernelINS2_10policy_hubIiiimN4cuda3std3__44plusIvEEE10Policy1000EPiSC_NS0_13ScanTileStateIiLb1EEES9_NS1_10InputValueIiSC_EEmiLb0EiEEvT0_T1_T2_iT3_T4_T5__param_6];
	setp.eq.s16 	%p1, %rs2, 0;
	@%p1 bra 	$L__BB17_2;
	cvta.to.global.u64 	%rd18, %rd1;
	ld.global.u32 	%r967, [%rd18];
	bra.uni 	$L__BB17_3;
$L__BB17_2:
	cvt.u32.u64 	%r967, %rd1;
$L__BB17_3:
	mov.u32 	%r210, %ctaid.x;
	add.s32 	%r4, %r207, %r210;
	mul.wide.s32 	%rd3, %r4, 7904;
	sub.s64 	%rd4, %rd17, %rd3;
	setp.lt.u64 	%p2, %rd4, 7905;
	@%p2 bra 	$L__BB17_29;
	mov.u32 	%r5, %tid.x;
	and.b32  	%r644, %r5, 31;
	and.b32  	%r645, %r5, 992;
	mul.lo.s32 	%r646, %r645, 19;
	or.b32  	%r647, %r646, %r644;
	cvt.u64.u32 	%rd79, %r647;
	add.s64 	%rd5, %rd3, %rd79;
	shl.b64 	%rd80, %rd5, 2;
	add.s64 	%rd60, %rd14, %rd80;
	// begin inline asm
	ld.ca.u32 %r624, [%rd60];
	// end inline asm
	add.s64 	%rd61, %rd60, 128;
	// begin inline asm
	ld.ca.u32 %r625, [%rd61];
	// end inline asm
	add.s64 	%rd62, %rd60, 256;
	// begin inline asm
	ld.ca.u32 %r626, [%rd62];
	// end inline asm
	add.s64 	%rd63, %rd60, 384;
	// begin inline asm
	ld.ca.u32 %r627, [%rd63];
	// end inline asm
	add.s64 	%rd64, %rd60, 512;
	// begin inline asm
	ld.ca.u32 %r628, [%rd64];
	// end inline asm
	add.s64 	%rd65, %rd60, 640;
	// begin inline asm
	ld.ca.u32 %r629, [%rd65];
	// end inline asm
	add.s64 	%rd66, %rd60, 768;
	// begin inline asm
	ld.ca.u32 %r630, [%rd66];
	// end inline asm
	add.s64 	%rd67, %rd60, 896;
	// begin inline asm
	ld.ca.u32 %r631, [%rd67];
	// end inline asm
	add.s64 	%rd68, %rd60, 1024;
	// begin inline asm
	ld.ca.u32 %r632, [%rd68];
	// end inline asm
	add.s64 	%rd69, %rd60, 1152;
	// begin inline asm
	ld.ca.u32 %r633, [%rd69];
	// end inline asm
	add.s64 	%rd70, %rd60, 1280;
	// begin inline asm
	ld.ca.u32 %r634, [%rd70];
	// end inline asm
	add.s64 	%rd71, %rd60, 1408;
	// begin inline asm
	ld.ca.u32 %r635, [%rd71];
	// end inline asm
	add.s64 	%rd72, %rd60, 1536;
	// begin inline asm
	ld.ca.u32 %r636, [%rd72];
	// end inline asm
	add.s64 	%rd73, %rd60, 1664;
	// begin inline asm
	ld.ca.u32 %r637, [%rd73];
	// end inline asm
	add.s64 	%rd74, %rd60, 1792;
	// begin inline asm
	ld.ca.u32 %r638, [%rd74];
	// end inline asm
	add.s64 	%rd75, %rd60, 1920;
	// begin inline asm
	ld.ca.u32 %r639, [%rd75];
	// end inline asm
	add.s64 	%rd76, %rd60, 2048;
	// begin inline asm
	ld.ca.u32 %r640, [%rd76];
	// end inline asm
	add.s64 	%rd77, %rd60, 2176;
	// begin inline asm
	ld.ca.u32 %r641, [%rd77];
	// end inline asm
	add.s64 	%rd78, %rd60, 2304;
	// begin inline asm
	ld.ca.u32 %r642, [%rd78];
	// end inline asm
	// begin inline asm
	mov.u32 %r643, %laneid;
	// end inline asm
	shr.u32 	%r7, %r5, 5;
	mad.lo.s32 	%r648, %r7, 608, %r643;
	shl.b32 	%r649, %r648, 2;
	mov.u32 	%r650, _ZZN3cub18CUB_300001_SM_10006detail4scan16DeviceScanKernelINS2_10policy_hubIiiimN4cuda3std3__44plusIvEEE10Policy1000EPiSC_NS0_13ScanTileStateIiLb1EEES9_NS1_10InputValueIiSC_EEmiLb0EiEEvT0_T1_T2_iT3_T4_T5_E12temp_storage;
	add.s32 	%r8, %r650, %r649;
	st.shared.u32 	[%r8], %r624;
	st.shared.u32 	[%r8+128], %r625;
	st.shared.u32 	[%r8+256], %r626;
	st.shared.u32 	[%r8+384], %r627;
	st.shared.u32 	[%r8+512], %r628;
	st.shared.u32 	[%r8+640], %r629;
	st.shared.u32 	[%r8+768], %r630;
	st.shared.u32 	[%r8+896], %r631;
	st.shared.u32 	[%r8+1024], %r632;
	st.shared.u32 	[%r8+1152], %r633;
	st.shared.u32 	[%r8+1280], %r634;
	st.shared.u32 	[%r8+1408], %r635;
	st.shared.u32 	[%r8+1536], %r636;
	st.shared.u32 	[%r8+1664], %r637;
	st.shared.u32 	[%r8+1792], %r638;
	st.shared.u32 	[%r8+1920], %r639;
	st.shared.u32 	[%r8+2048], %r640;
	st.shared.u32 	[%r8+2176], %r641;
	st.shared.u32 	[%r8+2304], %r642;
	bar.warp.sync 	-1;
	mad.lo.s32 	%r9, %r643, 72, %r8;
	ld.shared.u32 	%r10, [%r9];
	ld.shared.u32 	%r11, [%r9+4];
	ld.shared.u32 	%r12, [%r9+8];
	ld.shared.u32 	%r13, [%r9+12];
	ld.shared.u32 	%r14, [%r9+16];
	ld.shared.u32 	%r15, [%r9+20];
	ld.shared.u32 	%r16, [%r9+24];
	ld.shared.u32 	%r17, [%r9+28];
	ld.shared.u32 	%r18, [%r9+32];
	ld.shared.u32 	%r19, [%r9+36];
	ld.shared.u32 	%r20, [%r9+40];
	ld.shared.u32 	%r21, [%r9+44];
	ld.shared.u32 	%r22, [%r9+48];
	ld.shared.u32 	%r23, [%r9+52];
	ld.shared.u32 	%r24, [%r9+56];
	ld.shared.u32 	%r25, [%r9+60];
	ld.shared.u32 	%r26, [%r9+64];
	ld.shared.u32 	%r27, [%r9+68];
	ld.shared.u32 	%r28, [%r9+72];
	bar.sync 	0;
	setp.ne.s32 	%p100, %r4, 0;
	@%p100 bra 	$L__BB17_9;
	add.s32 	%r868, %r11, %r10;
	add.s32 	%r869, %r12, %r868;
	add.s32 	%r870, %r13, %r869;
	add.s32 	%r871, %r14, %r870;
	add.s32 	%r872, %r15, %r871;
	add.s32 	%r873, %r16, %r872;
	add.s32 	%r874, %r17, %r873;
	add.s32 	%r875, %r18, %r874;
	add.s32 	%r876, %r19, %r875;
	add.s32 	%r877, %r20, %r876;
	add.s32 	%r878, %r21, %r877;
	add.s32 	%r879, %r22, %r878;
	add.s32 	%r880, %r23, %r879;
	add.s32 	%r881, %r24, %r880;
	add.s32 	%r882, %r25, %r881;
	add.s32 	%r883, %r26, %r882;
	add.s32 	%r884, %r27, %r883;
	add.s32 	%r842, %r28, %r884;
	mov.b32 	%r840, 1;
	mov.b32 	%r865, 0;
	mov.b32 	%r867, -1;
	// begin inline asm
	{  .reg .s32 r0;  .reg .pred p;  shfl.sync.up.b32 r0|p, %r842, %r840, %r865, %r867;  @p add.s32 r0, r0, %r842;  mov.s32 %r838, r0;}
	// end inline asm
	mov.b32 	%r846, 2;
	// begin inline asm
	{  .reg .s32 r0;  .reg .pred p;  shfl.sync.up.b32 r0|p, %r838, %r846, %r865, %r867;  @p add.s32 r0, r0, %r838;  mov.s32 %r844, r0;}
	// end inline asm
	mov.b32 	%r852, 4;
	// begin inline asm
	{  .reg .s32 r0;  .reg .pred p;  shfl.sync.up.b32 r0|p, %r844, %r852, %r865, %r867;  @p add.s32 r0, r0, %r844;  mov.s32 %r850, r0;}
	// end inline asm
	mov.b32 	%r858, 8;
	// begin inline asm
	{  .reg .s32 r0;  .reg .pred p;  shfl.sync.up.b32 r0|p, %r850, %r858, %r865, %r867;  @p add.s32 r0, r0, %r850;  mov.s32 %r856, r0;}
	// end inline asm
	mov.b32 	%r864, 16;
	// begin inline asm
	{  .reg .s32 r0;  .reg .pred p;  shfl.sync.up.b32 r0|p, %r856, %r864, %r865, %r867;  @p add.s32 r0, r0, %r856;  mov.s32 %r862, r0;}
	// end inline asm
	setp.ne.s32 	%p143, %r643, 31;
	@%p143 bra 	$L__BB17_7;
	shl.b32 	%r885, %r7, 2;
	mov.u32 	%r886, _ZZN3cub18CUB_300001_SM_10006detail4scan16DeviceScanKernelINS2_10policy_hubIiiimN4cuda3std3__44plusIvEEE10Policy1000EPiSC_NS0_13ScanTileStateIiLb1EEES9_NS1_10InputValueIiSC_EEmiLb0EiEEvT0_T1_T2_iT3_T4_T5_E12temp_storage;
	add.s32 	%r887, %r886, %r885;
	st.shared.u32 	[%r887+16], %r862;
$L__BB17_7:
	bar.sync 	0;
	ld.shared.v4.u32 	{%r888, %r889, %r890, %r891}, [_ZZN3cub18CUB_300001_SM_10006detail4scan16DeviceScanKernelINS2_10policy_hubIiiimN4cuda3std3__44plusIvEEE10Policy1000EPiSC_NS0_13ScanTileStateIiLb1EEES9_NS1_10InputValueIiSC_EEmiLb0EiEEvT0_T1_T2_iT3_T4_T5_E12temp_storage+16];
	add.s32 	%r892, %r889, %r888;
	setp.eq.s32 	%p144, %r7, 2;
	selp.b32 	%r893, %r892, %r888, %p144;
	add.s32 	%r894, %r892, %r890;
	setp.eq.s32 	%p145, %r7, 3;
	selp.b32 	%r895, %r894, %r893, %p145;
	add.s32 	%r896, %r894, %r891;
	setp.eq.s32 	%p146, %r7, 4;
	selp.b32 	%r897, %r896, %r895, %p146;
	ld.shared.v4.u32 	{%r898, %r899, %r900, %r901}, [_ZZN3cub18CUB_300001_SM_10006detail4scan16DeviceScanKernelINS2_10policy_hubIiiimN4cuda3std3__44plusIvEEE10Policy1000EPiSC_NS0_13ScanTileStateIiLb1EEES9_NS1_10InputValueIiSC_EEmiLb0EiEEvT0_T1_T2_iT3_T4_T5_E12temp_storage+32];
	add.s32 	%r902, %r896, %r898;
	setp.eq.s32 	%p147, %r7, 5;
	selp.b32 	%r903, %r902, %r897, %p147;
	add.s32 	%r904, %r902, %r899;
	setp.eq.s32 	%p148, %r7, 6;
	selp.b32 	%r905, %r904, %r903, %p148;
	add.s32 	%r906, %r904, %r900;
	setp.eq.s32 	%p149, %r7, 7;
	selp.b32 	%r907, %r906, %r905, %p149;
	add.s32 	%r908, %r906, %r901;
	setp.eq.s32 	%p150, %r7, 8;
	selp.b32 	%r909, %r908, %r907, %p150;
	ld.shared.v4.u32 	{%r910, %r911, %r912, %r913}, [_ZZN3cub18CUB_300001_SM_10006detail4scan16DeviceScanKernelINS2_10policy_hubIiiimN4cuda3std3__44plusIvEEE10Policy1000EPiSC_NS0_13ScanTileStateIiLb1EEES9_NS1_10InputValueIiSC_EEmiLb0EiEEvT0_T1_T2_iT3_T4_T5_E12temp_storage+48];
	add.s32 	%r914, %r908, %r910;
	setp.eq.s32 	%p151, %r7, 9;
	selp.b32 	%r915, %r914, %r909, %p151;
	add.s32 	%r916, %r914, %r911;
	setp.eq.s32 	%p152, %r7, 10;
	selp.b32 	%r917, %r916, %r915, %p152;
	add.s32 	%r918, %r916, %r912;
	setp.eq.s32 	%p153, %r7, 11;
	selp.b32 	%r919, %r918, %r917, %p153;
	add.s32 	%r920, %r918, %r913;
	setp.eq.s32 	%p154, %r7, 12;
	selp.b32 	%r921, %r920, %r919, %p154;
	ld.shared.u32 	%r922, [_ZZN3cub18CUB_300001_SM_10006detail4scan16DeviceScanKernelINS2_10policy_hubIiiimN4cuda3std3__44plusIvEEE10Policy1000EPiSC_NS0_13ScanTileStateIiLb1EEES9_NS1_10InputValueIiSC_EEmiLb0EiEEvT0_T1_T2_iT3_T4_T5_E12temp_storage+64];
	setp.lt.u32 	%p155, %r5, 32;
	selp.b32 	%r923, 0, %r921, %p155;
	setp.eq.s32 	%p156, %r643, 0;
	sub.s32 	%r924, %r862, %r842;
	selp.b32 	%r925, 0, %r924, %p156;
	add.s32 	%r926, %r925, %r967;
	add.s32 	%r979, %r926, %r923;
	add.s32 	%r927, %r922, %r967;
	add.s32 	%r32, %r927, %r920;
	setp.ne.s32 	%p157, %r5, 0;
	@%p157 bra 	$L__BB17_28;
	add.s64 	%rd92, %rd16, 256;
	mov.b32 	%r928, 101;
	// begin inline asm
	st.relaxed.gpu.v2.u32 [%rd92], {%r928, %r32};
	// end inline asm
	bra.uni 	$L__BB17_28;
$L__BB17_9:
	add.s32 	%r681, %r11, %r10;
	add.s32 	%r682, %r12, %r681;
	add.s32 	%r683, %r13, %r682;
	add.s32 	%r684, %r14, %r683;
	add.s32 	%r685, %r15, %r684;
	add.s32 	%r686, %r16, %r685;
	add.s32 	%r687, %r17, %r686;
	add.s32 	%r688, %r18, %r687;
	add.s32 	%r689, %r19, %r688;
	add.s32 	%r690, %r20, %r689;
	add.s32 	%r691, %r21, %r690;
	add.s32 	%r692, %r22, %r691;
	add.s32 	%r693, %r23, %r692;
	add.s32 	%r694, %r24, %r693;
	add.s32 	%r695, %r25, %r694;
	add.s32 	%r696, %r26, %r695;
	add.s32 	%r697, %r27, %r696;
	add.s32 	%r655, %r28, %r697;
	mov.b32 	%r653, 1;
	mov.b32 	%r678, 0;
	mov.b32 	%r680, -1;
	// begin inline asm
	{  .reg .s32 r0;  .reg .pred p;  shfl.sync.up.b32 r0|p, %r655, %r653, %r678, %r680;  @p add.s32 r0, r0, %r655;  mov.s32 %r651, r0;}
	// end inline asm
	mov.b32 	%r659, 2;
	// begin inline asm
	{  .reg .s32 r0;  .reg .pred p;  shfl.sync.up.b32 r0|p, %r651, %r659, %r678, %r680;  @p add.s32 r0, r0, %r651;  mov.s32 %r657, r0;}
	// end inline asm
	mov.b32 	%r665, 4;
	// begin inline asm
	{  .reg .s32 r0;  .reg .pred p;  shfl.sync.up.b32 r0|p, %r657, %r665, %r678, %r680;  @p add.s32 r0, r0, %r657;  mov.s32 %r663, r0;}
	// end inline asm
	mov.b32 	%r671, 8;
	// begin inline asm
	{  .reg .s32 r0;  .reg .pred p;  shfl.sync.up.b32 r0|p, %r663, %r671, %r678, %r680;  @p add.s32 r0, r0, %r663;  mov.s32 %r669, r0;}
	// end inline asm
	mov.b32 	%r677, 16;
	// begin inline asm
	{  .reg .s32 r0;  .reg .pred p;  shfl.sync.up.b32 r0|p, %r669, %r677, %r678, %r680;  @p add.s32 r0, r0, %r669;  mov.s32 %r675, r0;}
	// end inline asm
	setp.ne.s32 	%p101, %r643, 31;
	@%p101 bra 	$L__BB17_11;
	shl.b32 	%r698, %r7, 2;
	mov.u32 	%r699, _ZZN3cub18CUB_300001_SM_10006detail4scan16DeviceScanKernelINS2_10policy_hubIiiimN4cuda3std3__44plusIvEEE10Policy1000EPiSC_NS0_13ScanTileStateIiLb1EEES9_NS1_10InputValueIiSC_EEmiLb0EiEEvT0_T1_T2_iT3_T4_T5_E12temp_storage;
	add.s32 	%r700, %r699, %r698;
	st.shared.u32 	[%r700+16], %r675;
$L__BB17_11:
	sub.s32 	%r701, %r675, %r655;
	bar.sync 	0;
	ld.shared.v4.u32 	{%r702, %r703, %r704, %r705}, [_ZZN3cub18CUB_300001_SM_10006detail4scan16DeviceScanKernelINS2_10policy_hubIiiimN4cuda3std3__44plusIvEEE10Policy1000EPiSC_NS0_13ScanTileStateIiLb1EEES9_NS1_10InputValueIiSC_EEmiLb0EiEEvT0_T1_T2_iT3_T4_T5_E12temp_storage+16];
	add.s32 	%r706, %r703, %r702;
	setp.eq.s32 	%p102, %r7, 2;
	selp.b32 	%r707, %r706, %r702, %p102;
	add.s32 	%r708, %r706, %r704;
	setp.eq.s32 	%p103, %r7, 3;
	selp.b32 	%r709, %r708, %r707, %p103;
	add.s32 	%r710, %r708, %r705;
	setp.eq.s32 	%p104, %r7, 4;
	selp.b32 	%r711, %r710, %r709, %p104;
	ld.shared.v4.u32 	{%r712, %r713, %r714, %r715}, [_ZZN3cub18CUB_300001_SM_10006detail4scan16DeviceScanKernelINS2_10policy_hubIiiimN4cuda3std3__44plusIvEEE10Policy1000EPiSC_NS0_13ScanTileStateIiLb1EEES9_NS1_10InputValueIiSC_EEmiLb0EiEEvT0_T1_T2_iT3_T4_T5_E12temp_storage+32];
	add.s32 	%r716, %r710, %r712;
	setp.eq.s32 	%p105, %r7, 5;
	selp.b32 	%r717, %r716, %r711, %p105;
	add.s32 	%r718, %r716, %r713;
	setp.eq.s32 	%p106, %r7, 6;
	selp.b32 	%r719, %r718, %r717, %p106;
	add.s32 	%r720, %r718, %r714;
	setp.eq.s32 	%p107, %r7, 7;
	selp.b32 	%r721, %r720, %r719, %p107;
	add.s32 	%r722, %r720, %r715;
	setp.eq.s32 	%p108, %r7, 8;
	selp.b32 	%r723, %r722, %r721, %p108;
	ld.shared.v4.u32 	{%r724, %r725, %r726, %r727}, [_ZZN3cub18CUB_300001_SM_10006detail4scan16DeviceScanKernelINS2_10policy_hubIiiimN4cuda3std3__44plusIvEEE10Policy1000EPiSC_NS0_13ScanTileStateIiLb1EEES9_NS1_10InputValueIiSC_EEmiLb0EiEEvT0_T1_T2_iT3_T4_T5_E12temp_storage+48];
	add.s32 	%r728, %r722, %r724;
	setp.eq.s32 	%p109, %r7, 9;
	selp.b32 	%r729, %r728, %r723, %p109;
	add.s32 	%r730, %r728, %r725;
	setp.eq.s32 	%p110, %r7, 10;
	selp.b32 	%r731, %r730, %r729, %p110;
	add.s32 	%r732, %r730, %r726;
	setp.eq.s32 	%p111, %r7, 11;
	selp.b32 	%r733, %r732, %r731, %p111;
	add.s32 	%r734, %r732, %r727;
	setp.eq.s32 	%p112, %r7, 12;
	selp.b32 	%r735, %r734, %r733, %p112;
	ld.shared.u32 	%r736, [_ZZN3cub18CUB_300001_SM_10006detail4scan16DeviceScanKernelINS2_10policy_hubIiiimN4cuda3std3__44plusIvEEE10Policy1000EPiSC_NS0_13ScanTileStateIiLb1EEES9_NS1_10InputValueIiSC_EEmiLb0EiEEvT0_T1_T2_iT3_T4_T5_E12temp_storage+64];
	add.s32 	%r35, %r734, %r736;
	setp.gt.u32 	%p113, %r5, 31;
	setp.lt.u32 	%p114, %r5, 32;
	setp.eq.s32 	%p115, %r643, 0;
	selp.b32 	%r737, 0, %r701, %p115;
	add.s32 	%r978, %r735, %r737;
	selp.b32 	%r37, %r701, %r978, %p114;
	@%p113 bra 	$L__BB17_27;
	setp.ne.s32 	%p116, %r5, 0;
	mul.wide.s32 	%rd81, %r4, 8;
	add.s64 	%rd6, %rd16, %rd81;
	@%p116 bra 	$L__BB17_14;
	st.shared.u32 	[_ZZN3cub18CUB_300001_SM_10006detail4scan16DeviceScanKernelINS2_10policy_hubIiiimN4cuda3std3__44plusIvEEE10Policy1000EPiSC_NS0_13ScanTileStateIiLb1EEES9_NS1_10InputValueIiSC_EEmiLb0EiEEvT0_T1_T2_iT3_T4_T5_E12temp_storage+12], %r35;
	add.s64 	%rd82, %rd6, 256;
	mov.b32 	%r738, 100;
	// begin inline asm
	st.relaxed.gpu.v2.u32 [%rd82], {%r738, %r35};
	// end inline asm
$L__BB17_14:
	not.b32 	%r744, %r5;
	add.s32 	%r974, %r4, %r744;
	mov.b32 	%r740, 550;
	// begin inline asm
	nanosleep.u32 %r740;
	// end inline asm
	mul.wide.s32 	%rd84, %r974, 8;
	add.s64 	%rd85, %rd16, %rd84;
	add.s64 	%rd83, %rd85, 256;
	// begin inline asm
	ld.relaxed.gpu.v2.u32 {%r975, %r969}, [%rd83];
	// end inline asm
	mov.b32 	%r970, 478;
$L__BB17_15:
	setp.eq.s32 	%p117, %r975, 99;
	mov.b32 	%r745, -1;
	vote.sync.any.pred 	%p118, %p117, %r745;
	not.pred 	%p119, %p118;
	@%p119 bra 	$L__BB17_17;
	// begin inline asm
	nanosleep.u32 %r970;
	// end inline asm
	shr.u32 	%r970, %r970, 1;
	// begin inline asm
	ld.relaxed.gpu.v2.u32 {%r975, %r969}, [%rd83];
	// end inline asm
	bra.uni 	$L__BB17_15;
$L__BB17_17:
	setp.eq.s32 	%p120, %r975, 101;
	mov.b32 	%r772, -1;
	vote.sync.ballot.b32 	%r774, %p120, %r772;
	// begin inline asm
	mov.u32 %r747, %lanemask_ge;
	// end inline asm
	and.b32  	%r775, %r774, %r747;
	or.b32  	%r776, %r775, -2147483648;
	add.s32 	%r777, %r776, -1;
	not.b32 	%r778, %r776;
	and.b32  	%r779, %r778, %r777;
	popc.b32 	%r751, %r779;
	mov.b32 	%r750, 1;
	// begin inline asm
	shfl.sync.down.b32 %r748, %r969, %r750, %r751, %r772;
	// end inline asm
	setp.lt.s32 	%p122, %r643, %r751;
	selp.b32 	%r780, %r748, 0, %p122;
	add.s32 	%r754, %r780, %r969;
	mov.b32 	%r755, 2;
	// begin inline asm
	shfl.sync.down.b32 %r753, %r754, %r755, %r751, %r772;
	// end inline asm
	add.s32 	%r50, %r643, 2;
	setp.gt.s32 	%p123, %r50, %r751;
	selp.b32 	%r781, 0, %r753, %p123;
	add.s32 	%r759, %r754, %r781;
	mov.b32 	%r760, 4;
	// begin inline asm
	shfl.sync.down.b32 %r758, %r759, %r760, %r751, %r772;
	// end inline asm
	add.s32 	%r51, %r643, 4;
	setp.gt.s32 	%p124, %r51, %r751;
	selp.b32 	%r782, 0, %r758, %p124;
	add.s32 	%r764, %r759, %r782;
	mov.b32 	%r765, 8;
	// begin inline asm
	shfl.sync.down.b32 %r763, %r764, %r765, %r751, %r772;
	// end inline asm
	add.s32 	%r52, %r643, 8;
	setp.gt.s32 	%p125, %r52, %r751;
	selp.b32 	%r783, 0, %r763, %p125;
	add.s32 	%r769, %r764, %r783;
	mov.b32 	%r770, 16;
	// begin inline asm
	shfl.sync.down.b32 %r768, %r769, %r770, %r751, %r772;
	// end inline asm
	add.s32 	%r53, %r643, 16;
	setp.gt.s32 	%p126, %r53, %r751;
	selp.b32 	%r784, 0, %r768, %p126;
	add.s32 	%r973, %r769, %r784;
	add.s64 	%rd8, %rd16, 256;
	mov.b32 	%r971, 478;
$L__BB17_18:
	setp.ne.s32 	%p127, %r975, 101;
	mov.b32 	%r785, -1;
	vote.sync.all.pred 	%p128, %p127, %r785;
	not.pred 	%p129, %p128;
	@%p129 bra 	$L__BB17_23;
	shr.u32 	%r971, %r971, 1;
	mul.wide.s32 	%rd88, %r974, 8;
	add.s64 	%rd89, %rd8, %rd88;
	add.s64 	%rd87, %rd89, -256;
	// begin inline asm
	ld.relaxed.gpu.v2.u32 {%r975, %r976}, [%rd87];
	// end inline asm
	mov.u32 	%r977, %r971;
$L__BB17_20:
	setp.eq.s32 	%p133, %r975, 99;
	mov.b32 	%r793, -1;
	vote.sync.any.pred 	%p134, %p133, %r793;
	not.pred 	%p135, %p134;
	@%p135 bra 	$L__BB17_22;
	// begin inline asm
	nanosleep.u32 %r977;
	// end inline asm
	shr.u32 	%r977, %r977, 1;
	// begin inline asm
	ld.relaxed.gpu.v2.u32 {%r975, %r976}, [%rd87];
	// end inline asm
	bra.uni 	$L__BB17_20;
$L__BB17_22:
	setp.eq.s32 	%p136, %r975, 101;
	mov.b32 	%r819, -1;
	vote.sync.ballot.b32 	%r820, %p136, %r819;
	and.b32  	%r821, %r820, %r747;
	or.b32  	%r822, %r821, -2147483648;
	add.s32 	%r823, %r822, -1;
	not.b32 	%r824, %r822;
	and.b32  	%r825, %r824, %r823;
	popc.b32 	%r798, %r825;
	mov.b32 	%r797, 1;
	// begin inline asm
	shfl.sync.down.b32 %r795, %r976, %r797, %r798, %r819;
	// end inline asm
	setp.lt.s32 	%p138, %r643, %r798;
	selp.b32 	%r826, %r795, 0, %p138;
	add.s32 	%r801, %r826, %r976;
	mov.b32 	%r802, 2;
	// begin inline asm
	shfl.sync.down.b32 %r800, %r801, %r802, %r798, %r819;
	// end inline asm
	setp.gt.s32 	%p139, %r50, %r798;
	selp.b32 	%r827, 0, %r800, %p139;
	add.s32 	%r806, %r801, %r827;
	mov.b32 	%r807, 4;
	// begin inline asm
	shfl.sync.down.b32 %r805, %r806, %r807, %r798, %r819;
	// end inline asm
	setp.gt.s32 	%p140, %r51, %r798;
	selp.b32 	%r828, 0, %r805, %p140;
	add.s32 	%r811, %r806, %r828;
	mov.b32 	%r812, 8;
	// begin inline asm
	shfl.sync.down.b32 %r810, %r811, %r812, %r798, %r819;
	// end inline asm
	setp.gt.s32 	%p141, %r52, %r798;
	selp.b32 	%r829, 0, %r810, %p141;
	add.s32 	%r816, %r811, %r829;
	mov.b32 	%r817, 16;
	// begin inline asm
	shfl.sync.down.b32 %r815, %r816, %r817, %r798, %r819;
	// end inline asm
	setp.gt.s32 	%p142, %r53, %r798;
	selp.b32 	%r830, 0, %r815, %p142;
	add.s32 	%r831, %r830, %r973;
	add.s32 	%r973, %r831, %r816;
	add.s32 	%r974, %r974, -32;
	bra.uni 	$L__BB17_18;
$L__BB17_23:
	@%p116 bra 	$L__BB17_25;
	add.s32 	%r788, %r973, %r35;
	add.s64 	%rd86, %rd6, 256;
	mov.b32 	%r787, 101;
	// begin inline asm
	st.relaxed.gpu.v2.u32 [%rd86], {%r787, %r788};
	// end inline asm
	st.shared.u32 	[_ZZN3cub18CUB_300001_SM_10006detail4scan16DeviceScanKernelINS2_10policy_hubIiiimN4cuda3std3__44plusIvEEE10Policy1000EPiSC_NS0_13ScanTileStateIiLb1EEES9_NS1_10InputValueIiSC_EEmiLb0EiEEvT0_T1_T2_iT3_T4_T5_E12temp_storage+4], %r973;
	st.shared.u32 	[_ZZN3cub18CUB_300001_SM_10006detail4scan16DeviceScanKernelINS2_10policy_hubIiiimN4cuda3std3__44plusIvEEE10Policy1000EPiSC_NS0_13ScanTileStateIiLb1EEES9_NS1_10InputValueIiSC_EEmiLb0EiEEvT0_T1_T2_iT3_T4_T5_E12temp_storage+8], %r788;
$L__BB17_25:
	setp.ne.s32 	%p131, %r643, 0;
	mov.u32 	%r978, %r37;
	@%p131 bra 	$L__BB17_27;
	st.shared.u32 	[_ZZN3cub18CUB_300001_SM_10006detail4scan16DeviceScanKernelINS2_10policy_hubIiiimN4cuda3std3__44plusIvEEE10Policy1000EPiSC_NS0_13ScanTileStateIiLb1EEES9_NS1_10InputValueIiSC_EEmiLb0EiEEvT0_T1_T2_iT3_T4_T5_E12temp_storage+84], %r973;
	mov.u32 	%r978, %r973;
$L__BB17_27:
	bar.sync 	0;
	setp.eq.s32 	%p132, %r5, 0;
	ld.shared.u32 	%r789, [_ZZN3cub18CUB_300001_SM_10006detail4scan16DeviceScanKernelINS2_10policy_hubIiiimN4cuda3std3__44plusIvEEE10Policy1000EPiSC_NS0_13ScanTileStateIiLb1EEES9_NS1_10InputValueIiSC_EEmiLb0EiEEvT0_T1_T2_iT3_T4_T5_E12temp_storage+84];
	selp.b32 	%r790, 0, %r789, %p132;
	add.s32 	%r979, %r790, %r978;
$L__BB17_28:
	ld.param.u64 	%rd97, [_ZN3cub18CUB_300001_SM_10006detail4scan16DeviceScanKernelINS2_10policy_hubIiiimN4cuda3std3__44plusIvEEE10Policy1000EPiSC_NS0_13ScanTileStateIiLb1EEES9_NS1_10InputValueIiSC_EEmiLb0EiEEvT0_T1_T2_iT3_T4_T5__param_1];
	add.s32 	%r930, %r979, %r10;
	add.s32 	%r931, %r11, %r930;
	add.s32 	%r932, %r12, %r931;
	add.s32 	%r933, %r13, %r932;
	add.s32 	%r934, %r14, %r933;
	add.s32 	%r935, %r15, %r934;
	add.s32 	%r936, %r16, %r935;
	add.s32 	%r937, %r17, %r936;
	add.s32 	%r938, %r18, %r937;
	add.s32 	%r939, %r19, %r938;
	add.s32 	%r940, %r20, %r939;
	add.s32 	%r941, %r21, %r940;
	add.s32 	%r942, %r22, %r941;
	add.s32 	%r943, %r23, %r942;
	add.s32 	%r944, %r24, %r943;
	add.s32 	%r945, %r25, %r944;
	add.s32 	%r946, %r26, %r945;
	add.s32 	%r947, %r27, %r946;
	bar.sync 	0;
	st.shared.u32 	[%r9], %r979;
	st.shared.u32 	[%r9+4], %r930;
	st.shared.u32 	[%r9+8], %r931;
	st.shared.u32 	[%r9+12], %r932;
	st.shared.u32 	[%r9+16], %r933;
	st.shared.u32 	[%r9+20], %r934;
	st.shared.u32 	[%r9+24], %r935;
	st.shared.u32 	[%r9+28], %r936;
	st.shared.u32 	[%r9+32], %r937;
	st.shared.u32 	[%r9+36], %r938;
	st.shared.u32 	[%r9+40], %r939;
	st.shared.u32 	[%r9+44], %r940;
	st.shared.u32 	[%r9+48], %r941;
	st.shared.u32 	[%r9+52], %r942;
	st.shared.u32 	[%r9+56], %r943;
	st.shared.u32 	[%r9+60], %r944;
	st.shared.u32 	[%r9+64], %r945;
	st.shared.u32 	[%r9+68], %r946;
	st.shared.u32 	[%r9+72], %r947;
	bar.warp.sync 	-1;
	ld.shared.u32 	%r948, [%r8];
	ld.shared.u32 	%r949, [%r8+128];
	ld.shared.u32 	%r950, [%r8+256];
	ld.shared.u32 	%r951, [%r8+384];
	ld.shared.u32 	%r952, [%r8+512];
	ld.shared.u32 	%r953, [%r8+640];
	ld.shared.u32 	%r954, [%r8+768];
	ld.shared.u32 	%r955, [%r8+896];
	ld.shared.u32 	%r956, [%r8+1024];
	ld.shared.u32 	%r957, [%r8+1152];
	ld.shared.u32 	%r958, [%r8+1280];
	ld.shared.u32 	%r959, [%r8+1408];
	ld.shared.u32 	%r960, [%r8+1536];
	ld.shared.u32 	%r961, [%r8+1664];
	ld.shared.u32 	%r962, [%r8+1792];
	ld.shared.u32 	%r963, [%r8+1920];
	ld.shared.u32 	%r964, [%r8+2048];
	ld.shared.u32 	%r965, [%r8+2176];
	ld.shared.u32 	%r966, [%r8+2304];
	cvta.to.global.u64 	%rd93, %rd97;
	add.s64 	%rd95, %rd93, %rd80;
	st.global.u32 	[%rd95], %r948;
	st.global.u32 	[%rd95+128], %r949;
	st.global.u32 	[%rd95+256], %r950;
	st.global.u32 	[%rd95+384], %r951;
	st.global.u32 	[%rd95+512], %r952;
	st.global.u32 	[%rd95+640], %r953;
	st.global.u32 	[%rd95+768], %r954;
	st.global.u32 	[%rd95+896], %r955;
	st.global.u32 	[%rd95+1024], %r956;
	st.global.u32 	[%rd95+1152], %r957;
	st.global.u32 	[%rd95+1280], %r958;
	st.global.u32 	[%rd95+1408], %r959;
	st.global.u32 	[%rd95+1536], %r960;
	st.global.u32 	[%rd95+1664], %r961;
	st.global.u32 	[%rd95+1792], %r962;
	st.global.u32 	[%rd95+1920], %r963;
	st.global.u32 	[%rd95+2048], %r964;
	st.global.u32 	[%rd95+2176], %r965;
	st.global.u32 	[%rd95+2304], %r966;
	bra.uni 	$L__BB17_131;
$L__BB17_29:
	setp.eq.s64 	%p3, %rd4, 0;
	@%p3 bra 	$L__BB17_131;
	cvt.u32.u64 	%r75, %rd4;
	shl.b64 	%rd20, %rd3, 2;
	add.s64 	%rd19, %rd14, %rd20;
	// begin inline asm
	ld.ca.u32 %r998, [%rd19];
	// end inline asm
	mov.u32 	%r77, %tid.x;
	and.b32  	%r212, %r77, 31;
	and.b32  	%r213, %r77, 992;
	mul.lo.s32 	%r214, %r213, 19;
	or.b32  	%r78, %r214, %r212;
	setp.ge.u32 	%p4, %r78, %r75;
	shl.b32 	%r215, %r78, 2;
	cvt.u64.u32 	%rd21, %r215;
	add.s64 	%rd10, %rd19, %rd21;
	mov.u32 	%r980, %r998;
	@%p4 bra 	$L__BB17_32;
	// begin inline asm
	ld.ca.u32 %r980, [%rd10];
	// end inline asm
$L__BB17_32:
	add.s32 	%r81, %r78, 32;
	setp.ge.u32 	%p5, %r81, %r75;
	mov.u32 	%r981, %r998;
	@%p5 bra 	$L__BB17_34;
	add.s64 	%rd23, %rd10, 128;
	// begin inline asm
	ld.ca.u32 %r981, [%rd23];
	// end inline asm
$L__BB17_34:
	add.s32 	%r218, %r78, 64;
	setp.ge.u32 	%p6, %r218, %r75;
	mov.u32 	%r982, %r998;
	@%p6 bra 	$L__BB17_36;
	add.s64 	%rd24, %rd10, 256;
	// begin inline asm
	ld.ca.u32 %r982, [%rd24];
	// end inline asm
$L__BB17_36:
	add.s32 	%r220, %r78, 96;
	setp.ge.u32 	%p7, %r220, %r75;
	mov.u32 	%r983, %r998;
	@%p7 bra 	$L__BB17_38;
	add.s64 	%rd25, %rd10, 384;
	// begin inline asm
	ld.ca.u32 %r983, [%rd25];
	// end inline asm
$L__BB17_38:
	add.s32 	%r222, %r78, 128;
	setp.ge.u32 	%p8, %r222, %r75;
	mov.u32 	%r984, %r998;
	@%p8 bra 	$L__BB17_40;
	add.s64 	%rd26, %rd10, 512;
	// begin inline asm
	ld.ca.u32 %r984, [%rd26];
	// end inline asm
$L__BB17_40:
	add.s32 	%r224, %r78, 160;
	setp.ge.u32 	%p9, %r224, %r75;
	mov.u32 	%r985, %r998;
	@%p9 bra 	$L__BB17_42;
	add.s64 	%rd27, %rd10, 640;
	// begin inline asm
	ld.ca.u32 %r985, [%rd27];
	// end inline asm
$L__BB17_42:
	add.s32 	%r226, %r78, 192;
	setp.ge.u32 	%p10, %r226, %r75;
	mov.u32 	%r986, %r998;
	@%p10 bra 	$L__BB17_44;
	add.s64 	%rd28, %rd10, 768;
	// begin inline asm
	ld.ca.u32 %r986, [%rd28];
	// end inline asm
$L__BB17_44:
	add.s32 	%r228, %r78, 224;
	setp.ge.u32 	%p11, %r228, %r75;
	mov.u32 	%r987, %r998;
	@%p11 bra 	$L__BB17_46;
	add.s64 	%rd29, %rd10, 896;
	// begin inline asm
	ld.ca.u32 %r987, [%rd29];
	// end inline asm
$L__BB17_46:
	add.s32 	%r96, %r78, 256;
	setp.ge.u32 	%p12, %r96, %r75;
	mov.u32 	%r988, %r998;
	@%p12 bra 	$L__BB17_48;
	add.s64 	%rd30, %rd10, 1024;
	// begin inline asm
	ld.ca.u32 %r988, [%rd30];
	// end inline asm
$L__BB17_48:
	add.s32 	%r99, %r78, 288;
	setp.ge.u32 	%p13, %r99, %r75;
	mov.u32 	%r989, %r998;
	@%p13 bra 	$L__BB17_50;
	add.s64 	%rd31, %rd10, 1152;
	// begin inline asm
	ld.ca.u32 %r989, [%rd31];
	// end inline asm
$L__BB17_50:
	add.s32 	%r232, %r78, 320;
	setp.ge.u32 	%p14, %r232, %r75;
	mov.u32 	%r990, %r998;
	@%p14 bra 	$L__BB17_52;
	add.s64 	%rd32, %rd10, 1280;
	// begin inline asm
	ld.ca.u32 %r990, [%rd32];
	// end inline asm
$L__BB17_52:
	add.s32 	%r234, %r78, 352;
	setp.ge.u32 	%p15, %r234, %r75;
	mov.u32 	%r991, %r998;
	@%p15 bra 	$L__BB17_54;
	add.s64 	%rd33, %rd10, 1408;
	// begin inline asm
	ld.ca.u32 %r991, [%rd33];
	// end inline asm
$L__BB17_54:
	add.s32 	%r236, %r78, 384;
	setp.ge.u32 	%p16, %r236, %r75;
	mov.u32 	%r992, %r998;
	@%p16 bra 	$L__BB17_56;
	add.s64 	%rd34, %rd10, 1536;
	// begin inline asm
	ld.ca.u32 %r992, [%rd34];
	// end inline asm
$L__BB17_56:
	add.s32 	%r238, %r78, 416;
	setp.ge.u32 	%p17, %r238, %r75;
	mov.u32 	%r993, %r998;
	@%p17 bra 	$L__BB17_58;
	add.s64 	%rd35, %rd10, 1664;
	// begin inline asm
	ld.ca.u32 %r993, [%rd35];
	// end inline asm
$L__BB17_58:
	add.s32 	%r110, %r78, 448;
	setp.ge.u32 	%p18, %r110, %r75;
	mov.u32 	%r994, %r998;
	@%p18 bra 	$L__BB17_60;
	add.s64 	%rd36, %rd10, 1792;
	// begin inline asm
	ld.ca.u32 %r994, [%rd36];
	// end inline asm
$L__BB17_60:
	add.s32 	%r241, %r78, 480;
	setp.ge.u32 	%p19, %r241, %r75;
	mov.u32 	%r995, %r998;
	@%p19 bra 	$L__BB17_62;
	add.s64 	%rd37, %rd10, 1920;
	// begin inline asm
	ld.ca.u32 %r995, [%rd37];
	// end inline asm
$L__BB17_62:
	add.s32 	%r243, %r78, 512;
	setp.ge.u32 	%p20, %r243, %r75;
	mov.u32 	%r996, %r998;
	@%p20 bra 	$L__BB17_64;
	add.s64 	%rd38, %rd10, 2048;
	// begin inline asm
	ld.ca.u32 %r996, [%rd38];
	// end inline asm
$L__BB17_64:
	add.s32 	%r117, %r78, 544;
	setp.ge.u32 	%p21, %r117, %r75;
	mov.u32 	%r997, %r998;
	@%p21 bra 	$L__BB17_66;
	add.s64 	%rd39, %rd10, 2176;
	// begin inline asm
	ld.ca.u32 %r997, [%rd39];
	// end inline asm
$L__BB17_66:
	add.s32 	%r120, %r78, 576;
	setp.ge.u32 	%p22, %r120, %r75;
	@%p22 bra 	$L__BB17_68;
	add.s64 	%rd40, %rd10, 2304;
	// begin inline asm
	ld.ca.u32 %r998, [%rd40];
	// end inline asm
$L__BB17_68:
	// begin inline asm
	mov.u32 %r247, %laneid;
	// end inline asm
	shr.u32 	%r124, %r77, 5;
	mad.lo.s32 	%r248, %r124, 608, %r247;
	shl.b32 	%r249, %r248, 2;
	mov.u32 	%r250, _ZZN3cub18CUB_300001_SM_10006detail4scan16DeviceScanKernelINS2_10policy_hubIiiimN4cuda3std3__44plusIvEEE10Policy1000EPiSC_NS0_13ScanTileStateIiLb1EEES9_NS1_10InputValueIiSC_EEmiLb0EiEEvT0_T1_T2_iT3_T4_T5_E12temp_storage;
	add.s32 	%r125, %r250, %r249;
	st.shared.u32 	[%r125], %r980;
	st.shared.u32 	[%r125+128], %r981;
	st.shared.u32 	[%r125+256], %r982;
	st.shared.u32 	[%r125+384], %r983;
	st.shared.u32 	[%r125+512], %r984;
	st.shared.u32 	[%r125+640], %r985;
	st.shared.u32 	[%r125+768], %r986;
	st.shared.u32 	[%r125+896], %r987;
	st.shared.u32 	[%r125+1024], %r988;
	st.shared.u32 	[%r125+1152], %r989;
	st.shared.u32 	[%r125+1280], %r990;
	st.shared.u32 	[%r125+1408], %r991;
	st.shared.u32 	[%r125+1536], %r992;
	st.shared.u32 	[%r125+1664], %r993;
	st.shared.u32 	[%r125+1792], %r994;
	st.shared.u32 	[%r125+1920], %r995;
	st.shared.u32 	[%r125+2048], %r996;
	st.shared.u32 	[%r125+2176], %r997;
	st.shared.u32 	[%r125+2304], %r998;
	bar.warp.sync 	-1;
	mad.lo.s32 	%r126, %r247, 72, %r125;
	ld.shared.u32 	%r127, [%r126];
	ld.shared.u32 	%r128, [%r126+4];
	ld.shared.u32 	%r129, [%r126+8];
	ld.shared.u32 	%r130, [%r126+12];
	ld.shared.u32 	%r131, [%r126+16];
	ld.shared.u32 	%r132, [%r126+20];
	ld.shared.u32 	%r133, [%r126+24];
	ld.shared.u32 	%r134, [%r126+28];
	ld.shared.u32 	%r135, [%r126+32];
	ld.shared.u32 	%r136, [%r126+36];
	ld.shared.u32 	%r137, [%r126+40];
	ld.shared.u32 	%r138, [%r126+44];
	ld.shared.u32 	%r139, [%r126+48];
	ld.shared.u32 	%r140, [%r126+52];
	ld.shared.u32 	%r141, [%r126+56];
	ld.shared.u32 	%r142, [%r126+60];
	ld.shared.u32 	%r143, [%r126+64];
	ld.shared.u32 	%r144, [%r126+68];
	ld.shared.u32 	%r145, [%r126+72];
	bar.sync 	0;
	setp.ne.s32 	%p23, %r4, 0;
	@%p23 bra 	$L__BB17_72;
	add.s32 	%r476, %r128, %r127;
	add.s32 	%r477, %r129, %r476;
	add.s32 	%r478, %r130, %r477;
	add.s32 	%r479, %r131, %r478;
	add.s32 	%r480, %r132, %r479;
	add.s32 	%r481, %r133, %r480;
	add.s32 	%r482, %r134, %r481;
	add.s32 	%r483, %r135, %r482;
	add.s32 	%r484, %r136, %r483;
	add.s32 	%r485, %r137, %r484;
	add.s32 	%r486, %r138, %r485;
	add.s32 	%r487, %r139, %r486;
	add.s32 	%r488, %r140, %r487;
	add.s32 	%r489, %r141, %r488;
	add.s32 	%r490, %r142, %r489;
	add.s32 	%r491, %r143, %r490;
	add.s32 	%r492, %r144, %r491;
	add.s32 	%r450, %r145, %r492;
	mov.b32 	%r448, 1;
	mov.b32 	%r473, 0;
	mov.b32 	%r475, -1;
	// begin inline asm
	{  .reg .s32 r0;  .reg .pred p;  shfl.sync.up.b32 r0|p, %r450, %r448, %r473, %r475;  @p add.s32 r0, r0, %r450;  mov.s32 %r446, r0;}
	// end inline asm
	mov.b32 	%r454, 2;
	// begin inline asm
	{  .reg .s32 r0;  .reg .pred p;  shfl.sync.up.b32 r0|p, %r446, %r454, %r473, %r475;  @p add.s32 r0, r0, %r446;  mov.s32 %r452, r0;}
	// end inline asm
	mov.b32 	%r460, 4;
	// begin inline asm
	{  .reg .s32 r0;  .reg .pred p;  shfl.sync.up.b32 r0|p, %r452, %r460, %r473, %r475;  @p add.s32 r0, r0, %r452;  mov.s32 %r458, r0;}
	// end inline asm
	mov.b32 	%r466, 8;
	// begin inline asm
	{  .reg .s32 r0;  .reg .pred p;  shfl.sync.up.b32 r0|p, %r458, %r466, %r473, %r475;  @p add.s32 r0, r0, %r458;  mov.s32 %r464, r0;}
	// end inline asm
	mov.b32 	%r472, 16;
	// begin inline asm
	{  .reg .s32 r0;  .reg .pred p;  shfl.sync.up.b32 r0|p, %r464, %r472, %r473, %r475;  @p add.s32 r0, r0, %r464;  mov.s32 %r470, r0;}
	// end inline asm
	setp.ne.s32 	%p66, %r247, 31;
	@%p66 bra 	$L__BB17_71;
	shl.b32 	%r493, %r124, 2;
	mov.u32 	%r494, _ZZN3cub18CUB_300001_SM_10006detail4scan16DeviceScanKernelINS2_10policy_hubIiiimN4cuda3std3__44plusIvEEE10Policy1000EPiSC_NS0_13ScanTileStateIiLb1EEES9_NS1_10InputValueIiSC_EEmiLb0EiEEvT0_T1_T2_iT3_T4_T5_E12temp_storage;
	add.s32 	%r495, %r494, %r493;
	st.shared.u32 	[%r495+16], %r470;
$L__BB17_71:
	bar.sync 	0;
	ld.shared.v4.u32 	{%r496, %r497, %r498, %r499}, [_ZZN3cub18CUB_300001_SM_10006detail4scan16DeviceScanKernelINS2_10policy_hubIiiimN4cuda3std3__44plusIvEEE10Policy1000EPiSC_NS0_13ScanTileStateIiLb1EEES9_NS1_10InputValueIiSC_EEmiLb0EiEEvT0_T1_T2_iT3_T4_T5_E12temp_storage+16];
	add.s32 	%r500, %r497, %r496;
	setp.eq.s32 	%p67, %r124, 2;
	selp.b32 	%r501, %r500, %r496, %p67;
	add.s32 	%r502, %r500, %r498;
	setp.eq.s32 	%p68, %r124, 3;
	selp.b32 	%r503, %r502, %r501, %p68;
	add.s32 	%r504, %r502, %r499;
	setp.eq.s32 	%p69, %r124, 4;
	selp.b32 	%r505, %r504, %r503, %p69;
	ld.shared.v4.u32 	{%r506, %r507, %r508, %r509}, [_ZZN3cub18CUB_300001_SM_10006detail4scan16DeviceScanKernelINS2_10policy_hubIiiimN4cuda3std3__44plusIvEEE10Policy1000EPiSC_NS0_13ScanTileStateIiLb1EEES9_NS1_10InputValueIiSC_EEmiLb0EiEEvT0_T1_T2_iT3_T4_T5_E12temp_storage+32];
	add.s32 	%r510, %r504, %r506;
	setp.eq.s32 	%p70, %r124, 5;
	selp.b32 	%r511, %r510, %r505, %p70;
	add.s32 	%r512, %r510, %r507;
	setp.eq.s32 	%p71, %r124, 6;
	selp.b32 	%r513, %r512, %r511, %p71;
	add.s32 	%r514, %r512, %r508;
	setp.eq.s32 	%p72, %r124, 7;
	selp.b32 	%r515, %r514, %r513, %p72;
	add.s32 	%r516, %r514, %r509;
	setp.eq.s32 	%p73, %r124, 8;
	selp.b32 	%r517, %r516, %r515, %p73;
	ld.shared.v4.u32 	{%r518, %r519, %r520, %r521}, [_ZZN3cub18CUB_300001_SM_10006detail4scan16DeviceScanKernelINS2_10policy_hubIiiimN4cuda3std3__44plusIvEEE10Policy1000EPiSC_NS0_13ScanTileStateIiLb1EEES9_NS1_10InputValueIiSC_EEmiLb0EiEEvT0_T1_T2_iT3_T4_T5_E12temp_storage+48];
	add.s32 	%r522, %r516, %r518;
	setp.eq.s32 	%p74, %r124, 9;
	selp.b32 	%r523, %r522, %r517, %p74;
	add.s32 	%r524, %r522, %r519;
	setp.eq.s32 	%p75, %r124, 10;
	selp.b32 	%r525, %r524, %r523, %p75;
	add.s32 	%r526, %r524, %r520;
	setp.eq.s32 	%p76, %r124, 11;
	selp.b32 	%r527, %r526, %r525, %p76;
	add.s32 	%r528, %r526, %r521;
	setp.eq.s32 	%p77, %r124, 12;
	selp.b32 	%r529, %r528, %r527, %p77;
	setp.lt.u32 	%p78, %r77, 32;
	selp.b32 	%r530, 0, %r529, %p78;
	setp.eq.s32 	%p79, %r247, 0;
	sub.s32 	%r531, %r470, %r450;
	selp.b32 	%r532, 0, %r531, %p79;
	add.s32 	%r533, %r532, %r967;
	add.s32 	%r1010, %r533, %r530;
	bra.uni 	$L__BB17_91;
$L__BB17_72:
	add.s32 	%r281, %r128, %r127;
	add.s32 	%r282, %r129, %r281;
	add.s32 	%r283, %r130, %r282;
	add.s32 	%r284, %r131, %r283;
	add.s32 	%r285, %r132, %r284;
	add.s32 	%r286, %r133, %r285;
	add.s32 	%r287, %r134, %r286;
	add.s32 	%r288, %r135, %r287;
	add.s32 	%r289, %r136, %r288;
	add.s32 	%r290, %r137, %r289;
	add.s32 	%r291, %r138, %r290;
	add.s32 	%r292, %r139, %r291;
	add.s32 	%r293, %r140, %r292;
	add.s32 	%r294, %r141, %r293;
	add.s32 	%r295, %r142, %r294;
	add.s32 	%r296, %r143, %r295;
	add.s32 	%r297, %r144, %r296;
	add.s32 	%r255, %r145, %r297;
	mov.b32 	%r253, 1;
	mov.b32 	%r278, 0;
	mov.b32 	%r280, -1;
	// begin inline asm
	{  .reg .s32 r0;  .reg .pred p;  shfl.sync.up.b32 r0|p, %r255, %r253, %r278, %r280;  @p add.s32 r0, r0, %r255;  mov.s32 %r251, r0;}
	// end inline asm
	mov.b32 	%r259, 2;
	// begin inline asm
	{  .reg .s32 r0;  .reg .pred p;  shfl.sync.up.b32 r0|p, %r251, %r259, %r278, %r280;  @p add.s32 r0, r0, %r251;  mov.s32 %r257, r0;}
	// end inline asm
	mov.b32 	%r265, 4;
	// begin inline asm
	{  .reg .s32 r0;  .reg .pred p;  shfl.sync.up.b32 r0|p, %r257, %r265, %r278, %r280;  @p add.s32 r0, r0, %r257;  mov.s32 %r263, r0;}
	// end inline asm
	mov.b32 	%r271, 8;
	// begin inline asm
	{  .reg .s32 r0;  .reg .pred p;  shfl.sync.up.b32 r0|p, %r263, %r271, %r278, %r280;  @p add.s32 r0, r0, %r263;  mov.s32 %r269, r0;}
	// end inline asm
	mov.b32 	%r277, 16;
	// begin inline asm
	{  .reg .s32 r0;  .reg .pred p;  shfl.sync.up.b32 r0|p, %r269, %r277, %r278, %r280;  @p add.s32 r0, r0, %r269;  mov.s32 %r275, r0;}
	// end inline asm
	setp.ne.s32 	%p24, %r247, 31;
	@%p24 bra 	$L__BB17_74;
	shl.b32 	%r298, %r124, 2;
	mov.u32 	%r299, _ZZN3cub18CUB_300001_SM_10006detail4scan16DeviceScanKernelINS2_10policy_hubIiiimN4cuda3std3__44plusIvEEE10Policy1000EPiSC_NS0_13ScanTileStateIiLb1EEES9_NS1_10InputValueIiSC_EEmiLb0EiEEvT0_T1_T2_iT3_T4_T5_E12temp_storage;
	add.s32 	%r300, %r299, %r298;
	st.shared.u32 	[%r300+16], %r275;
$L__BB17_74:
	sub.s32 	%r301, %r275, %r255;
	bar.sync 	0;
	ld.shared.v4.u32 	{%r302, %r303, %r304, %r305}, [_ZZN3cub18CUB_300001_SM_10006detail4scan16DeviceScanKernelINS2_10policy_hubIiiimN4cuda3std3__44plusIvEEE10Policy1000EPiSC_NS0_13ScanTileStateIiLb1EEES9_NS1_10InputValueIiSC_EEmiLb0EiEEvT0_T1_T2_iT3_T4_T5_E12temp_storage+16];
	add.s32 	%r306, %r303, %r302;
	setp.eq.s32 	%p25, %r124, 2;
	selp.b32 	%r307, %r306, %r302, %p25;
	add.s32 	%r308, %r306, %r304;
	setp.eq.s32 	%p26, %r124, 3;
	selp.b32 	%r309, %r308, %r307, %p26;
	add.s32 	%r310, %r308, %r305;
	setp.eq.s32 	%p27, %r124, 4;
	selp.b32 	%r311, %r310, %r309, %p27;
	ld.shared.v4.u32 	{%r312, %r313, %r314, %r315}, [_ZZN3cub18CUB_300001_SM_10006detail4scan16DeviceScanKernelINS2_10policy_hubIiiimN4cuda3std3__44plusIvEEE10Policy1000EPiSC_NS0_13ScanTileStateIiLb1EEES9_NS1_10InputValueIiSC_EEmiLb0EiEEvT0_T1_T2_iT3_T4_T5_E12temp_storage+32];
	add.s32 	%r316, %r310, %r312;
	setp.eq.s32 	%p28, %r124, 5;
	selp.b32 	%r317, %r316, %r311, %p28;
	add.s32 	%r318, %r316, %r313;
	setp.eq.s32 	%p29, %r124, 6;
	selp.b32 	%r319, %r318, %r317, %p29;
	add.s32 	%r320, %r318, %r314;
	setp.eq.s32 	%p30, %r124, 7;
	selp.b32 	%r321, %r320, %r319, %p30;
	add.s32 	%r322, %r320, %r315;
	setp.eq.s32 	%p31, %r124, 8;
	selp.b32 	%r323, %r322, %r321, %p31;
	ld.shared.v4.u32 	{%r324, %r325, %r326, %r327}, [_ZZN3cub18CUB_300001_SM_10006detail4scan16DeviceScanKernelINS2_10policy_hubIiiimN4cuda3std3__44plusIvEEE10Policy1000EPiSC_NS0_13ScanTileStateIiLb1EEES9_NS1_10InputValueIiSC_EEmiLb0EiEEvT0_T1_T2_iT3_T4_T5_E12temp_storage+48];
	add.s32 	%r328, %r322, %r324;
	setp.eq.s32 	%p32, %r124, 9;
	selp.b32 	%r329, %r328, %r323, %p32;
	add.s32 	%r330, %r328, %r325;
	setp.eq.s32 	%p33, %r124, 10;
	selp.b32 	%r331, %r330, %r329, %p33;
	add.s32 	%r332, %r330, %r326;
	setp.eq.s32 	%p34, %r124, 11;
	selp.b32 	%r333, %r332, %r331, %p34;
	add.s32 	%r334, %r332, %r327;
	setp.eq.s32 	%p35, %r124, 12;
	selp.b32 	%r335, %r334, %r333, %p35;
	ld.shared.u32 	%r336, [_ZZN3cub18CUB_300001_SM_10006detail4scan16DeviceScanKernelINS2_10policy_hubIiiimN4cuda3std3__44plusIvEEE10Policy1000EPiSC_NS0_13ScanTileStateIiLb1EEES9_NS1_10InputValueIiSC_EEmiLb0EiEEvT0_T1_T2_iT3_T4_T5_E12temp_storage+64];
	add.s32 	%r151, %r334, %r336;
	setp.gt.u32 	%p36, %r77, 31;
	setp.lt.u32 	%p37, %r77, 32;
	setp.eq.s32 	%p38, %r247, 0;
	selp.b32 	%r337, 0, %r301, %p38;
	add.s32 	%r1009, %r335, %r337;
	selp.b32 	%r153, %r301, %r1009, %p37;
	@%p36 bra 	$L__BB17_90;
	setp.ne.s32 	%p39, %r77, 0;
	mul.wide.s32 	%rd41, %r4, 8;
	add.s64 	%rd11, %rd16, %rd41;
	@%p39 bra 	$L__BB17_77;
	st.shared.u32 	[_ZZN3cub18CUB_300001_SM_10006detail4scan16DeviceScanKernelINS2_10policy_hubIiiimN4cuda3std3__44plusIvEEE10Policy1000EPiSC_NS0_13ScanTileStateIiLb1EEES9_NS1_10InputValueIiSC_EEmiLb0EiEEvT0_T1_T2_iT3_T4_T5_E12temp_storage+12], %r151;
	add.s64 	%rd42, %rd11, 256;
	mov.b32 	%r338, 100;
	// begin inline asm
	st.relaxed.gpu.v2.u32 [%rd42], {%r338, %r151};
	// end inline asm
$L__BB17_77:
	not.b32 	%r344, %r77;
	add.s32 	%r1005, %r4, %r344;
	mov.b32 	%r340, 550;
	// begin inline asm
	nanosleep.u32 %r340;
	// end inline asm
	mul.wide.s32 	%rd44, %r1005, 8;
	add.s64 	%rd45, %rd16, %rd44;
	add.s64 	%rd43, %rd45, 256;
	// begin inline asm
	ld.relaxed.gpu.v2.u32 {%r1006, %r1000}, [%rd43];
	// end inline asm
	mov.b32 	%r1001, 478;
$L__BB17_78:
	setp.eq.s32 	%p40, %r1006, 99;
	mov.b32 	%r345, -1;
	vote.sync.any.pred 	%p41, %p40, %r345;
	not.pred 	%p42, %p41;
	@%p42 bra 	$L__BB17_80;
	// begin inline asm
	nanosleep.u32 %r1001;
	// end inline asm
	shr.u32 	%r1001, %r1001, 1;
	// begin inline asm
	ld.relaxed.gpu.v2.u32 {%r1006, %r1000}, [%rd43];
	// end inline asm
	bra.uni 	$L__BB17_78;
$L__BB17_80:
	setp.eq.s32 	%p43, %r1006, 101;
	mov.b32 	%r372, -1;
	vote.sync.ballot.b32 	%r374, %p43, %r372;
	// begin inline asm
	mov.u32 %r347, %lanemask_ge;
	// end inline asm
	and.b32  	%r375, %r374, %r347;
	or.b32  	%r376, %r375, -2147483648;
	add.s32 	%r377, %r376, -1;
	not.b32 	%r378, %r376;
	and.b32  	%r379, %r378, %r377;
	popc.b32 	%r351, %r379;
	mov.b32 	%r350, 1;
	// begin inline asm
	shfl.sync.down.b32 %r348, %r1000, %r350, %r351, %r372;
	// end inline asm
	setp.lt.s32 	%p45, %r247, %r351;
	selp.b32 	%r380, %r348, 0, %p45;
	add.s32 	%r354, %r380, %r1000;
	mov.b32 	%r355, 2;
	// begin inline asm
	shfl.sync.down.b32 %r353, %r354, %r355, %r351, %r372;
	// end inline asm
	add.s32 	%r381, %r247, 2;
	setp.gt.s32 	%p46, %r381, %r351;
	selp.b32 	%r382, 0, %r353, %p46;
	add.s32 	%r359, %r354, %r382;
	mov.b32 	%r360, 4;
	// begin inline asm
	shfl.sync.down.b32 %r358, %r359, %r360, %r351, %r372;
	// end inline asm
	add.s32 	%r383, %r247, 4;
	setp.gt.s32 	%p47, %r383, %r351;
	selp.b32 	%r384, 0, %r358, %p47;
	add.s32 	%r364, %r359, %r384;
	mov.b32 	%r365, 8;
	// begin inline asm
	shfl.sync.down.b32 %r363, %r364, %r365, %r351, %r372;
	// end inline asm
	add.s32 	%r385, %r247, 8;
	setp.gt.s32 	%p48, %r385, %r351;
	selp.b32 	%r386, 0, %r363, %p48;
	add.s32 	%r369, %r364, %r386;
	mov.b32 	%r370, 16;
	// begin inline asm
	shfl.sync.down.b32 %r368, %r369, %r370, %r351, %r372;
	// end inline asm
	add.s32 	%r387, %r247, 16;
	setp.gt.s32 	%p49, %r387, %r351;
	selp.b32 	%r388, 0, %r368, %p49;
	add.s32 	%r1002, %r369, %r388;
	add.s64 	%rd12, %rd16, 256;
	mov.b32 	%r1003, 478;
$L__BB17_81:
	setp.ne.s32 	%p50, %r1006, 101;
	mov.b32 	%r389, -1;
	vote.sync.all.pred 	%p51, %p50, %r389;
	not.pred 	%p52, %p51;
	@%p52 bra 	$L__BB17_86;
	shr.u32 	%r1003, %r1003, 1;
	mul.wide.s32 	%rd48, %r1005, 8;
	add.s64 	%rd49, %rd12, %rd48;
	add.s64 	%rd47, %rd49, -256;
	// begin inline asm
	ld.relaxed.gpu.v2.u32 {%r1006, %r1007}, [%rd47];
	// end inline asm
	mov.u32 	%r1008, %r1003;
$L__BB17_83:
	setp.eq.s32 	%p56, %r1006, 99;
	mov.b32 	%r397, -1;
	vote.sync.any.pred 	%p57, %p56, %r397;
	not.pred 	%p58, %p57;
	@%p58 bra 	$L__BB17_85;
	// begin inline asm
	nanosleep.u32 %r1008;
	// end inline asm
	shr.u32 	%r1008, %r1008, 1;
	// begin inline asm
	ld.relaxed.gpu.v2.u32 {%r1006, %r1007}, [%rd47];
	// end inline asm
	bra.uni 	$L__BB17_83;
$L__BB17_85:
	setp.eq.s32 	%p59, %r1006, 101;
	mov.b32 	%r423, -1;
	vote.sync.ballot.b32 	%r424, %p59, %r423;
	and.b32  	%r425, %r424, %r347;
	or.b32  	%r426, %r425, -2147483648;
	add.s32 	%r427, %r426, -1;
	not.b32 	%r428, %r426;
	and.b32  	%r429, %r428, %r427;
	popc.b32 	%r402, %r429;
	mov.b32 	%r401, 1;
	// begin inline asm
	shfl.sync.down.b32 %r399, %r1007, %r401, %r402, %r423;
	// end inline asm
	setp.lt.s32 	%p61, %r247, %r402;
	selp.b32 	%r430, %r399, 0, %p61;
	add.s32 	%r405, %r430, %r1007;
	mov.b32 	%r406, 2;
	// begin inline asm
	shfl.sync.down.b32 %r404, %r405, %r406, %r402, %r423;
	// end inline asm
	add.s32 	%r431, %r247, 2;
	setp.gt.s32 	%p62, %r431, %r402;
	selp.b32 	%r432, 0, %r404, %p62;
	add.s32 	%r410, %r405, %r432;
	mov.b32 	%r411, 4;
	// begin inline asm
	shfl.sync.down.b32 %r409, %r410, %r411, %r402, %r423;
	// end inline asm
	add.s32 	%r433, %r247, 4;
	setp.gt.s32 	%p63, %r433, %r402;
	selp.b32 	%r434, 0, %r409, %p63;
	add.s32 	%r415, %r410, %r434;
	mov.b32 	%r416, 8;
	// begin inline asm
	shfl.sync.down.b32 %r414, %r415, %r416, %r402, %r423;
	// end inline asm
	add.s32 	%r435, %r247, 8;
	setp.gt.s32 	%p64, %r435, %r402;
	selp.b32 	%r436, 0, %r414, %p64;
	add.s32 	%r420, %r415, %r436;
	mov.b32 	%r421, 16;
	// begin inline asm
	shfl.sync.down.b32 %r419, %r420, %r421, %r402, %r423;
	// end inline asm
	add.s32 	%r437, %r247, 16;
	setp.gt.s32 	%p65, %r437, %r402;
	selp.b32 	%r438, 0, %r419, %p65;
	add.s32 	%r439, %r438, %r1002;
	add.s32 	%r1002, %r439, %r420;
	add.s32 	%r1005, %r1005, -32;
	bra.uni 	$L__BB17_81;
$L__BB17_86:
	@%p39 bra 	$L__BB17_88;
	add.s32 	%r392, %r1002, %r151;
	add.s64 	%rd46, %rd11, 256;
	mov.b32 	%r391, 101;
	// begin inline asm
	st.relaxed.gpu.v2.u32 [%rd46], {%r391, %r392};
	// end inline asm
	st.shared.u32 	[_ZZN3cub18CUB_300001_SM_10006detail4scan16DeviceScanKernelINS2_10policy_hubIiiimN4cuda3std3__44plusIvEEE10Policy1000EPiSC_NS0_13ScanTileStateIiLb1EEES9_NS1_10InputValueIiSC_EEmiLb0EiEEvT0_T1_T2_iT3_T4_T5_E12temp_storage+4], %r1002;
	st.shared.u32 	[_ZZN3cub18CUB_300001_SM_10006detail4scan16DeviceScanKernelINS2_10policy_hubIiiimN4cuda3std3__44plusIvEEE10Policy1000EPiSC_NS0_13ScanTileStateIiLb1EEES9_NS1_10InputValueIiSC_EEmiLb0EiEEvT0_T1_T2_iT3_T4_T5_E12temp_storage+8], %r392;
$L__BB17_88:
	setp.ne.s32 	%p54, %r247, 0;
	mov.u32 	%r1009, %r153;
	@%p54 bra 	$L__BB17_90;
	st.shared.u32 	[_ZZN3cub18CUB_300001_SM_10006detail4scan16DeviceScanKernelINS2_10policy_hubIiiimN4cuda3std3__44plusIvEEE10Policy1000EPiSC_NS0_13ScanTileStateIiLb1EEES9_NS1_10InputValueIiSC_EEmiLb0EiEEvT0_T1_T2_iT3_T4_T5_E12temp_storage+84], %r1002;
	mov.u32 	%r1009, %r1002;
$L__BB17_90:
	bar.sync 	0;
	setp.eq.s32 	%p55, %r77, 0;
	ld.shared.u32 	%r393, [_ZZN3cub18CUB_300001_SM_10006detail4scan16DeviceScanKernelINS2_10policy_hubIiiimN4cuda3std3__44plusIvEEE10Policy1000EPiSC_NS0_13ScanTileStateIiLb1EEES9_NS1_10InputValueIiSC_EEmiLb0EiEEvT0_T1_T2_iT3_T4_T5_E12temp_storage+84];
	selp.b32 	%r394, 0, %r393, %p55;
	add.s32 	%r1010, %r394, %r1009;
$L__BB17_91:
	add.s32 	%r534, %r1010, %r127;
	add.s32 	%r535, %r128, %r534;
	add.s32 	%r536, %r129, %r535;
	add.s32 	%r537, %r130, %r536;
	add.s32 	%r538, %r131, %r537;
	add.s32 	%r539, %r132, %r538;
	add.s32 	%r540, %r133, %r539;
	add.s32 	%r541, %r134, %r540;
	add.s32 	%r542, %r135, %r541;
	add.s32 	%r543, %r136, %r542;
	add.s32 	%r544, %r137, %r543;
	add.s32 	%r545, %r138, %r544;
	add.s32 	%r546, %r139, %r545;
	add.s32 	%r547, %r140, %r546;
	add.s32 	%r548, %r141, %r547;
	add.s32 	%r549, %r142, %r548;
	add.s32 	%r550, %r143, %r549;
	add.s32 	%r551, %r144, %r550;
	bar.sync 	0;
	st.shared.u32 	[%r126], %r1010;
	st.shared.u32 	[%r126+4], %r534;
	st.shared.u32 	[%r126+8], %r535;
	st.shared.u32 	[%r126+12], %r536;
	st.shared.u32 	[%r126+16], %r537;
	st.shared.u32 	[%r126+20], %r538;
	st.shared.u32 	[%r126+24], %r539;
	st.shared.u32 	[%r126+28], %r540;
	st.shared.u32 	[%r126+32], %r541;
	st.shared.u32 	[%r126+36], %r542;
	st.shared.u32 	[%r126+40], %r543;
	st.shared.u32 	[%r126+44], %r544;
	st.shared.u32 	[%r126+48], %r545;
	st.shared.u32 	[%r126+52], %r546;
	st.shared.u32 	[%r126+56], %r547;
	st.shared.u32 	[%r126+60], %r548;
	st.shared.u32 	[%r126+64], %r549;
	st.shared.u32 	[%r126+68], %r550;
	st.shared.u32 	[%r126+72], %r551;
	bar.warp.sync 	-1;
	ld.shared.u32 	%r187, [%r125];
	ld.shared.u32 	%r188, [%r125+128];
	ld.shared.u32 	%r189, [%r125+256];
	ld.shared.u32 	%r190, [%r125+384];
	ld.shared.u32 	%r191, [%r125+512];
	ld.shared.u32 	%r192, [%r125+640];
	ld.shared.u32 	%r193, [%r125+768];
	ld.shared.u32 	%r194, [%r125+896];
	ld.shared.u32 	%r195, [%r125+1024];
	ld.shared.u32 	%r196, [%r125+1152];
	ld.shared.u32 	%r197, [%r125+1280];
	ld.shared.u32 	%r198, [%r125+1408];
	ld.shared.u32 	%r199, [%r125+1536];
	ld.shared.u32 	%r200, [%r125+1664];
	ld.shared.u32 	%r201, [%r125+1792];
	ld.shared.u32 	%r202, [%r125+1920];
	ld.shared.u32 	%r203, [%r125+2048];
	ld.shared.u32 	%r204, [%r125+2176];
	ld.shared.u32 	%r205, [%r125+2304];
	setp.ne.s32 	%p80, %r77, 0;
	@%p80 bra 	$L__BB17_93;
	st.volatile.shared.u32 	[_ZZN3cub18CUB_300001_SM_10006detail4scan16DeviceScanKernelINS2_10policy_hubIiiimN4cuda3std3__44plusIvEEE10Policy1000EPiSC_NS0_13ScanTileStateIiLb1EEES9_NS1_10InputValueIiSC_EEmiLb0EiEEvT0_T1_T2_iT3_T4_T5_E12temp_storage+31616], %r75;
$L__BB17_93:
	ld.param.u64 	%rd96, [_ZN3cub18CUB_300001_SM_10006detail4scan16DeviceScanKernelINS2_10policy_hubIiiimN4cuda3std3__44plusIvEEE10Policy1000EPiSC_NS0_13ScanTileStateIiLb1EEES9_NS1_10InputValueIiSC_EEmiLb0EiEEvT0_T1_T2_iT3_T4_T5__param_1];
	bar.sync 	0;
	ld.volatile.shared.u32 	%r206, [_ZZN3cub18CUB_300001_SM_10006detail4scan16DeviceScanKernelINS2_10policy_hubIiiimN4cuda3std3__44plusIvEEE10Policy1000EPiSC_NS0_13ScanTileStateIiLb1EEES9_NS1_10InputValueIiSC_EEmiLb0EiEEvT0_T1_T2_iT3_T4_T5_E12temp_storage+31616];
	setp.ge.s32 	%p81, %r78, %r206;
	cvt.u64.u32 	%rd56, %r78;
	add.s64 	%rd57, %rd3, %rd56;
	cvta.to.global.u64 	%rd58, %rd96;
	shl.b64 	%rd59, %rd57, 2;
	add.s64 	%rd13, %rd58, %rd59;
	@%p81 bra 	$L__BB17_95;
	st.global.u32 	[%rd13], %r187;
$L__BB17_95:
	setp.ge.s32 	%p82, %r81, %r206;
	@%p82 bra 	$L__BB17_97;
	st.global.u32 	[%rd13+128], %r188;
$L__BB17_97:
	mov.u32 	%r552, %tid.x;
	and.b32  	%r553, %r552, 992;
	mul.lo.s32 	%r554, %r553, 19;
	and.b32  	%r555, %r552, 31;
	or.b32  	%r556, %r554, %r555;
	add.s32 	%r557, %r556, 64;
	setp.ge.s32 	%p83, %r557, %r206;
	@%p83 bra 	$L__BB17_99;
	st.global.u32 	[%rd13+256], %r189;
$L__BB17_99:
	add.s32 	%r563, %r556, 96;
	setp.ge.s32 	%p84, %r563, %r206;
	@%p84 bra 	$L__BB17_101;
	st.global.u32 	[%rd13+384], %r190;
$L__BB17_101:
	add.s32 	%r569, %r556, 128;
	setp.ge.s32 	%p85, %r569, %r206;
	@%p85 bra 	$L__BB17_103;
	st.global.u32 	[%rd13+512], %r191;
$L__BB17_103:
	add.s32 	%r575, %r556, 160;
	setp.ge.s32 	%p86, %r575, %r206;
	@%p86 bra 	$L__BB17_105;
	st.global.u32 	[%rd13+640], %r192;
$L__BB17_105:
	add.s32 	%r581, %r556, 192;
	setp.ge.s32 	%p87, %r581, %r206;
	@%p87 bra 	$L__BB17_107;
	st.global.u32 	[%rd13+768], %r193;
$L__BB17_107:
	add.s32 	%r587, %r556, 224;
	setp.ge.s32 	%p88, %r587, %r206;
	@%p88 bra 	$L__BB17_109;
	st.global.u32 	[%rd13+896], %r194;
$L__BB17_109:
	setp.ge.s32 	%p89, %r96, %r206;
	@%p89 bra 	$L__BB17_111;
	st.global.u32 	[%rd13+1024], %r195;
$L__BB17_111:
	setp.ge.s32 	%p90, %r99, %r206;
	@%p90 bra 	$L__BB17_113;
	st.global.u32 	[%rd13+1152], %r196;
$L__BB17_113:
	add.s32 	%r593, %r556, 320;
	setp.ge.s32 	%p91, %r593, %r206;
	@%p91 bra 	$L__BB17_115;
	st.global.u32 	[%rd13+1280], %r197;
$L__BB17_115:
	add.s32 	%r599, %r556, 352;
	setp.ge.s32 	%p92, %r599, %r206;
	@%p92 bra 	$L__BB17_117;
	st.global.u32 	[%rd13+1408], %r198;
$L__BB17_117:
	add.s32 	%r605, %r556, 384;
	setp.ge.s32 	%p93, %r605, %r206;
	@%p93 bra 	$L__BB17_119;
	st.global.u32 	[%rd13+1536], %r199;
$L__BB17_119:
	add.s32 	%r611, %r556, 416;
	setp.ge.s32 	%p94, %r611, %r206;
	@%p94 bra 	$L__BB17_121;
	st.global.u32 	[%rd13+1664], %r200;
$L__BB17_121:
	setp.ge.s32 	%p95, %r110, %r206;
	@%p95 bra 	$L__BB17_123;
	st.global.u32 	[%rd13+1792], %r201;
$L__BB17_123:
	add.s32 	%r617, %r556, 480;
	setp.ge.s32 	%p96, %r617, %r206;
	@%p96 bra 	$L__BB17_125;
	st.global.u32 	[%rd13+1920], %r202;
$L__BB17_125:
	add.s32 	%r623, %r556, 512;
	setp.ge.s32 	%p97, %r623, %r206;
	@%p97 bra 	$L__BB17_127;
	st.global.u32 	[%rd13+2048], %r203;
$L__BB17_127:
	setp.ge.s32 	%p98, %r117, %r206;
	@%p98 bra 	$L__BB17_129;
	st.global.u32 	[%rd13+2176], %r204;
$L__BB17_129:
	setp.ge.s32 	%p99, %r120, %r206;
	@%p99 bra 	$L__BB17_131;
	st.global.u32 	[%rd13+2304], %r205;
$L__BB17_131:
	ret;

}
	// .globl	_ZN3cub18CUB_300001_SM_10006detail10radix_sort31DeviceRadixSortSingleTileKernelINS1_5radix10policy_hubIiNS0_8NullTypeEyE10Policy1000ELNS0_9SortOrderE0EiS6_yNS1_21identity_decomposer_tEEEvPKT1_PSB_PKT2_PSF_T3_iiT4_
.visible .entry _ZN3cub18CUB_300001_SM_10006detail10radix_sort31DeviceRadixSortSingleTileKernelINS1_5radix10policy_hubIiNS0_8NullTypeEyE10Policy1000ELNS0_9SortOrderE0EiS6_yNS1_21identity_decomposer_tEEEvPKT1_PSB_PKT2_PSF_T3_iiT4_(
	.param .u64 .ptr .align 1 _ZN3cub18CUB_300001_SM_10006detail10radix_sort31DeviceRadixSortSingleTileKernelINS1_5radix10policy_hubIiNS0_8NullTypeEyE10Policy1000ELNS0_9SortOrderE0EiS6_yNS1_21identity_decomposer_tEEEvPKT1_PSB_PKT2_PSF_T3_iiT4__param_0,
	.param .u64 .ptr .align 1 _ZN3cub18CUB_300001_SM_10006detail10radix_sort31DeviceRadixSortSingleTileKernelINS1_5radix10policy_hubIiNS0_8NullTypeEyE10Policy1000ELNS0_9SortOrderE0EiS6_yNS1_21identity_decomposer_tEEEvPKT1_PSB_PKT2_PSF_T3_iiT4__param_1,
	.param .u64 .ptr .align 1 _ZN3cub18CUB_300001_SM_10006detail10radix_sort31DeviceRadixSortSingleTileKernelINS1_5radix10policy_hubIiNS0_8NullTypeEyE10Policy1000ELNS0_9SortOrderE0EiS6_yNS1_21identity_decomposer_tEEEvPKT1_PSB_PKT2_PSF_T3_iiT4__param_2,
	.param .u64 .ptr .align 1 _ZN3cub18CUB_300001_SM_10006detail10radix_sort31DeviceRadixSortSingleTileKernelINS1_5radix10policy_hubIiNS0_8NullTypeEyE10Policy1000ELNS0_9SortOrderE0EiS6_yNS1_21identity_decomposer_tEEEvPKT1_PSB_PKT2_PSF_T3_iiT4__param_3,
	.param .u64 _ZN3cub18CUB_300001_SM_10006detail10radix_sort31DeviceRadixSortSingleTileKernelINS1_5radix10policy_hubIiNS0_8NullTypeEyE10Policy1000ELNS0_9SortOrderE0EiS6_yNS1_21identity_decomposer_tEEEvPKT1_PSB_PKT2_PSF_T3_iiT4__param_4,
	.param .u32 _ZN3cub18CUB_300001_SM_10006detail10radix_sort31DeviceRadixSortSingleTileKernelINS1_5radix10policy_hubIiNS0_8NullTypeEyE10Policy1000ELNS0_9SortOrderE0EiS6_yNS1_21identity_decomposer_tEEEvPKT1_PSB_PKT2_PSF_T3_iiT4__param_5,
	.param .u32 _ZN3cub18CUB_300001_SM_10006detail10radix_sort31DeviceRadixSortSingleTileKernelINS1_5radix10policy_hubIiNS0_8NullTypeEyE10Policy1000ELNS0_9SortOrderE0EiS6_yNS1_21identity_decomposer_tEEEvPKT1_PSB_PKT2_PSF_T3_iiT4__param_6,
	.param .align 1 .b8 _ZN3cub18CUB_300001_SM_10006detail10radix_sort31DeviceRadixSortSingleTileKernelINS1_5radix10policy_hubIiNS0_8NullTypeEyE10Policy1000ELNS0_9SortOrderE0EiS6_yNS1_21identity_decomposer_tEEEvPKT1_PSB_PKT2_PSF_T3_iiT4__param_7[1]
)
.maxntid 256
.minnctapersm 1
{
	.reg .pred 	%p<52>;
	.reg .b16 	%rs<39>;
	.reg .b32 	%r<744>;
	.reg .b64 	%rd<29>;
	// demoted variable
	.shared .align 16 .b8 _ZZN3cub18CUB_300001_SM_10006detail10radix_sort31DeviceRadixSortSingleTileKernelINS1_5radix10policy_hubIiNS0_8NullTypeEyE10Policy1000ELNS0_9SortOrderE0EiS6_yNS1_21identity_decomposer_tEEEvPKT1_PSB_PKT2_PSF_T3_iiT4_E12temp_storage[33856];
	ld.param.u64 	%rd5, [_ZN3cub18CUB_300001_SM_10006detail10radix_sort31DeviceRadixSortSingleTileKernelINS1_5radix10policy_hubIiNS0_8NullTypeEyE10Policy1000ELNS0_9SortOrderE0EiS6_yNS1_21identity_decomposer_tEEEvPKT1_PSB_PKT2_PSF_T3_iiT4__param_0];
	ld.param.u64 	%rd3, [_ZN3cub18CUB_300001_SM_10006detail10radix_sort31DeviceRadixSortSingleTileKernelINS1_5radix10policy_hubIiNS0_8NullTypeEyE10Policy1000ELNS0_9SortOrderE0EiS6_yNS1_21identity_decomposer_tEEEvPKT1_PSB_PKT2_PSF_T3_iiT4__param_1];
	ld.param.u64 	%rd4, [_ZN3cub18CUB_300001_SM_10006detail10radix_sort31DeviceRadixSortSingleTileKernelINS1_5radix10policy_hubIiNS0_8NullTypeEyE10Policy1000ELNS0_9SortOrderE0EiS6_yNS1_21identity_decomposer_tEEEvPKT1_PSB_PKT2_PSF_T3_iiT4__param_4];
	ld.param.u32 	%r189, [_ZN3cub18CUB_300001_SM_10006detail10radix_sort31DeviceRadixSortSingleTileKernelINS1_5radix10policy_hubIiNS0_8NullTypeEyE10Policy1000ELNS0_9SortOrderE0EiS6_yNS1_21identity_decomposer_tEEEvPKT1_PSB_PKT2_PSF_T3_iiT4__param_5];
	ld.param.u32 	%r190, [_ZN3cub18CUB_300001_SM_10006detail10radix_sort31DeviceRadixSortSingleTileKernelINS1_5radix10policy_hubIiNS0_8NullTypeEyE10Policy1000ELNS0_9SortOrderE0EiS6_yNS1_21identity_decomposer_tEEEvPKT1_PSB_PKT2_PSF_T3_iiT4__param_6];
	cvta.to.global.u64 	%rd6, %rd5;
	cvt.u32.u64 	%r1, %rd4;
	mov.u32 	%r2, %tid.x;
	mul.lo.s32 	%r3, %r2, 19;
	setp.ge.s32 	%p1, %r3, %r1;
	mul.wide.u32 	%rd7, %r3, 4;
	add.s64 	%rd1, %rd6, %rd7;
	mov.b32 	%r741, -1;
	@%p1 bra 	$L__BB18_2;
	ld.global.u32 	%r192, [%rd1];
	xor.b32  	%r741, %r192, -2147483648;
$L__BB18_2:
	add.s32 	%r194, %r3, 1;
	setp.ge.s32 	%p2, %r194, %r1;
	mov.b32 	%r740, -1;
	@%p2 bra 	$L__BB18_4;
	ld.global.u32 	%r195, [%rd1+4];
	xor.b32  	%r740, %r195, -2147483648;
$L__BB18_4:
	add.s32 	%r197, %r3, 2;
	setp.ge.s32 	%p3, %r197, %r1;
	mov.b32 	%r739, -1;
	@%p3 bra 	$L__BB18_6;
	ld.global.u32 	%r198, [%rd1+8];
	xor.b32  	%r739, %r198, -2147483648;
$L__BB18_6:
	add.s32 	%r200, %r3, 3;
	setp.ge.s32 	%p4, %r200, %r1;
	mov.b32 	%r738, -1;
	@%p4 bra 	$L__BB18_8;
	ld.global.u32 	%r201, [%rd1+12];
	xor.b32  	%r738, %r201, -2147483648;
$L__BB18_8:
	add.s32 	%r203, %r3, 4;
	setp.ge.s32 	%p5, %r203, %r1;
	mov.b32 	%r737, -1;
	@%p5 bra 	$L__BB18_10;
	ld.global.u32 	%r204, [%rd1+16];
	xor.b32  	%r737, %r204, -2147483648;
$L__BB18_10:
	add.s32 	%r206, %r3, 5;
	setp.ge.s32 	%p6, %r206, %r1;
	mov.b32 	%r736, -1;
	@%p6 bra 	$L__BB18_12;
	ld.global.u32 	%r207, [%rd1+20];
	xor.b32  	%r736, %r207, -2147483648;
$L__BB18_12:
	add.s32 	%r209, %r3, 6;
	setp.ge.s32 	%p7, %r209, %r1;
	mov.b32 	%r735, -1;
	@%p7 bra 	$L__BB18_14;
	ld.global.u32 	%r210, [%rd1+24];
	xor.b32  	%r735, %r210, -2147483648;
$L__BB18_14:
	add.s32 	%r212, %r3, 7;
	setp.ge.s32 	%p8, %r212, %r1;
	mov.b32 	%r734, -1;
	@%p8 bra 	$L__BB18_16;
	ld.global.u32 	%r213, [%rd1+28];
	xor.b32  	%r734, %r213, -2147483648;
$L__BB18_16:
	add.s32 	%r215, %r3, 8;
	setp.ge.s32 	%p9, %r215, %r1;
	mov.b32 	%r733, -1;
	@%p9 bra 	$L__BB18_18;
	ld.global.u32 	%r216, [%rd1+32];
	xor.b32  	%r733, %r216, -2147483648;
$L__BB18_18:
	add.s32 	%r218, %r3, 9;
	setp.ge.s32 	%p10, %r218, %r1;
	mov.b32 	%r732, -1;
	@%p10 bra 	$L__BB18_20;
	ld.global.u32 	%r219, [%rd1+36];
	xor.b32  	%r732, %r219, -2147483648;
$L__BB18_20:
	add.s32 	%r221, %r3, 10;
	setp.ge.s32 	%p11, %r221, %r1;
	mov.b32 	%r731, -1;
	@%p11 bra 	$L__BB18_22;
	ld.global.u32 	%r222, [%rd1+40];
	xor.b32  	%r731, %r222, -2147483648;
$L__BB18_22:
	add.s32 	%r224, %r3, 11;
	setp.ge.s32 	%p12, %r224, %r1;
	mov.b32 	%r730, -1;
	@%p12 bra 	$L__BB18_24;
	ld.global.u32 	%r225, [%rd1+44];
	xor.b32  	%r730, %r225, -2147483648;
$L__BB18_24:
	add.s32 	%r227, %r3, 12;
	setp.ge.s32 	%p13, %r227, %r1;
	mov.b32 	%r729, -1;
	@%p13 bra 	$L__BB18_26;
	ld.global.u32 	%r228, [%rd1+48];
	xor.b32  	%r729, %r228, -2147483648;
$L__BB18_26:
	add.s32 	%r230, %r3, 13;
	setp.ge.s32 	%p14, %r230, %r1;
	mov.b32 	%r728, -1;
	@%p14 bra 	$L__BB18_28;
	ld.global.u32 	%r231, [%rd1+52];
	xor.b32  	%r728, %r231, -2147483648;
$L__BB18_28:
	add.s32 	%r233, %r3, 14;
	setp.ge.s32 	%p15, %r233, %r1;
	mov.b32 	%r727, -1;
	@%p15 bra 	$L__BB18_30;
	ld.global.u32 	%r234, [%rd1+56];
	xor.b32  	%r727, %r234, -2147483648;
$L__BB18_30:
	add.s32 	%r236, %r3, 15;
	setp.ge.s32 	%p16, %r236, %r1;
	mov.b32 	%r726, -1;
	@%p16 bra 	$L__BB18_32;
	ld.global.u32 	%r237, [%rd1+60];
	xor.b32  	%r726, %r237, -2147483648;
$L__BB18_32:
	add.s32 	%r239, %r3, 16;
	setp.ge.s32 	%p17, %r239, %r1;
	mov.b32 	%r725, -1;
	@%p17 bra 	$L__BB18_34;
	ld.global.u32 	%r240, [%rd1+64];
	xor.b32  	%r725, %r240, -2147483648;
$L__BB18_34:
	add.s32 	%r242, %r3, 17;
	setp.ge.s32 	%p18, %r242, %r1;
	mov.b32 	%r724, -1;
	@%p18 bra 	$L__BB18_36;
	ld.global.u32 	%r243, [%rd1+68];
	xor.b32  	%r724, %r243, -2147483648;
$L__BB18_36:
	add.s32 	%r245, %r3, 18;
	setp.ge.s32 	%p19, %r245, %r1;
	mov.b32 	%r723, -1;
	@%p19 bra 	$L__BB18_38;
	ld.global.u32 	%r246, [%rd1+72];
	xor.b32  	%r723, %r246, -2147483648;
$L__BB18_38:
	bar.sync 	0;
	shr.u32 	%r42, %r2, 5;
	shl.b32 	%r248, %r2, 2;
	mov.u32 	%r249, _ZZN3cub18CUB_300001_SM_10006detail10radix_sort31DeviceRadixSortSingleTileKernelINS1_5radix10policy_hubIiNS0_8NullTypeEyE10Policy1000ELNS0_9SortOrderE0EiS6_yNS1_21identity_decomposer_tEEEvPKT1_PSB_PKT2_PSF_T3_iiT4_E12temp_storage;
	add.s32 	%r43, %r249, %r248;
	shl.b32 	%r250, %r2, 7;
	add.s32 	%r44, %r43, %r250;
	shl.b32 	%r251, %r42, 2;
	add.s32 	%r252, %r249, %r251;
	add.s32 	%r45, %r252, 33792;
	mad.lo.s32 	%r46, %r2, -56, %r44;
	add.s32 	%r722, %r189, 6;
	sub.s32 	%r721, %r190, %r189;
$L__BB18_39:
	add.s32 	%r312, %r722, -6;
	min.s32 	%r255, %r721, 6;
	mov.b32 	%r341, 0;
	st.shared.u32 	[%r43], %r341;
	st.shared.u32 	[%r43+1024], %r341;
	st.shared.u32 	[%r43+2048], %r341;
	st.shared.u32 	[%r43+3072], %r341;
	st.shared.u32 	[%r43+4096], %r341;
	st.shared.u32 	[%r43+5120], %r341;
	st.shared.u32 	[%r43+6144], %r341;
	st.shared.u32 	[%r43+7168], %r341;
	st.shared.u32 	[%r43+8192], %r341;
	st.shared.u32 	[%r43+9216], %r341;
	st.shared.u32 	[%r43+10240], %r341;
	st.shared.u32 	[%r43+11264], %r341;
	st.shared.u32 	[%r43+12288], %r341;
	st.shared.u32 	[%r43+13312], %r341;
	st.shared.u32 	[%r43+14336], %r341;
	st.shared.u32 	[%r43+15360], %r341;
	st.shared.u32 	[%r43+16384], %r341;
	st.shared.u32 	[%r43+17408], %r341;
	st.shared.u32 	[%r43+18432], %r341;
	st.shared.u32 	[%r43+19456], %r341;
	st.shared.u32 	[%r43+20480], %r341;
	st.shared.u32 	[%r43+21504], %r341;
	st.shared.u32 	[%r43+22528], %r341;
	st.shared.u32 	[%r43+23552], %r341;
	st.shared.u32 	[%r43+24576], %r341;
	st.shared.u32 	[%r43+25600], %r341;
	st.shared.u32 	[%r43+26624], %r341;
	st.shared.u32 	[%r43+27648], %r341;
	st.shared.u32 	[%r43+28672], %r341;
	st.shared.u32 	[%r43+29696], %r341;
	st.shared.u32 	[%r43+30720], %r341;
	st.shared.u32 	[%r43+31744], %r341;
	st.shared.u32 	[%r43+32768], %r341;
	// begin inline asm
	bmsk.clamp.b32 %r253, %r341, %r255;
	// end inline asm
	// begin inline asm
	shr.b32 %r256, %r741, %r312;
	// end inline asm
	and.b32  	%r344, %r253, %r256;
	shl.b32 	%r345, %r344, 10;
	and.b32  	%r346, %r345, 31744;
	add.s32 	%r347, %r43, %r346;
	shr.u32 	%r348, %r344, 4;
	and.b32  	%r349, %r348, 268435454;
	add.s32 	%r71, %r347, %r349;
	ld.shared.u16 	%rs1, [%r71];
	add.s16 	%rs20, %rs1, 1;
	st.shared.u16 	[%r71], %rs20;
	// begin inline asm
	shr.b32 %r259, %r740, %r312;
	// end inline asm
	and.b32  	%r350, %r253, %r259;
	shl.b32 	%r351, %r350, 10;
	and.b32  	%r352, %r351, 31744;
	add.s32 	%r353, %r43, %r352;
	shr.u32 	%r354, %r350, 4;
	and.b32  	%r355, %r354, 268435454;
	add.s32 	%r72, %r353, %r355;
	ld.shared.u16 	%rs2, [%r72];
	add.s16 	%rs21, %rs2, 1;
	st.shared.u16 	[%r72], %rs21;
	// begin inline asm
	shr.b32 %r262, %r739, %r312;
	// end inline asm
	and.b32  	%r356, %r253, %r262;
	shl.b32 	%r357, %r356, 10;
	and.b32  	%r358, %r357, 31744;
	add.s32 	%r359, %r43, %r358;
	shr.u32 	%r360, %r356, 4;
	and.b32  	%r361, %r360, 268435454;
	add.s32 	%r73, %r359, %r361;
	ld.shared.u16 	%rs3, [%r73];
	add.s16 	%rs22, %rs3, 1;
	st.shared.u16 	[%r73], %rs22;
	// begin inline asm
	shr.b32 %r265, %r738, %r312;
	// end inline asm
	and.b32  	%r362, %r253, %r265;
	shl.b32 	%r363, %r362, 10;
	and.b32  	%r364, %r363, 31744;
	add.s32 	%r365, %r43, %r364;
	shr.u32 	%r366, %r362, 4;
	and.b32  	%r367, %r366, 268435454;
	add.s32 	%r74, %r365, %r367;
	ld.shared.u16 	%rs4, [%r74];
	add.s16 	%rs23, %rs4, 1;
	st.shared.u16 	[%r74], %rs23;
	// begin inline asm
	shr.b32 %r268, %r737, %r312;
	// end inline asm
	and.b32  	%r368, %r253, %r268;
	shl.b32 	%r369, %r368, 10;
	and.b32  	%r370, %r369, 31744;
	add.s32 	%r371, %r43, %r370;
	shr.u32 	%r372, %r368, 4;
	and.b32  	%r373, %r372, 268435454;
	add.s32 	%r75, %r371, %r373;
	ld.shared.u16 	%rs5, [%r75];
	add.s16 	%rs24, %rs5, 1;
	st.shared.u16 	[%r75], %rs24;
	// begin inline asm
	shr.b32 %r271, %r736, %r312;
	// end inline asm
	and.b32  	%r374, %r253, %r271;
	shl.b32 	%r375, %r374, 10;
	and.b32  	%r376, %r375, 31744;
	add.s32 	%r377, %r43, %r376;
	shr.u32 	%r378, %r374, 4;
	and.b32  	%r379, %r378, 268435454;
	add.s32 	%r76, %r377, %r379;
	ld.shared.u16 	%rs6, [%r76];
	add.s16 	%rs25, %rs6, 1;
	st.shared.u16 	[%r76], %rs25;
	// begin inline asm
	shr.b32 %r274, %r735, %r312;
	// end inline asm
	and.b32  	%r380, %r253, %r274;
	shl.b32 	%r381, %r380, 10;
	and.b32  	%r382, %r381, 31744;
	add.s32 	%r383, %r43, %r382;
	shr.u32 	%r384, %r380, 4;
	and.b32  	%r385, %r384, 268435454;
	add.s32 	%r77, %r383, %r385;
	ld.shared.u16 	%rs7, [%r77];
	add.s16 	%rs26, %rs7, 1;
	st.shared.u16 	[%r77], %rs26;
	// begin inline asm
	shr.b32 %r277, %r734, %r312;
	// end inline asm
	and.b32  	%r386, %r253, %r277;
	shl.b32 	%r387, %r386, 10;
	and.b32  	%r388, %r387, 31744;
	add.s32 	%r389, %r43, %r388;
	shr.u32 	%r390, %r386, 4;
	and.b32  	%r391, %r390, 268435454;
	add.s32 	%r78, %r389, %r391;
	ld.shared.u16 	%rs8, [%r78];
	add.s16 	%rs27, %rs8, 1;
	st.shared.u16 	[%r78], %rs27;
	// begin inline asm
	shr.b32 %r280, %r733, %r312;
	// end inline asm
	and.b32  	%r392, %r253, %r280;
	shl.b32 	%r393, %r392, 10;
	and.b32  	%r394, %r393, 31744;
	add.s32 	%r395, %r43, %r394;
	shr.u32 	%r396, %r392, 4;
	and.b32  	%r397, %r396, 268435454;
	add.s32 	%r79, %r395, %r397;
	ld.shared.u16 	%rs9, [%r79];
	add.s16 	%rs28, %rs9, 1;
	st.shared.u16 	[%r79], %rs28;
	// begin inline asm
	shr.b32 %r283, %r732, %r312;
	// end inline asm
	and.b32  	%r398, %r253, %r283;
	shl.b32 	%r399, %r398, 10;
	and.b32  	%r400, %r399, 31744;
	add.s32 	%r401, %r43, %r400;
	shr.u32 	%r402, %r398, 4;
	and.b32  	%r403, %r402, 268435454;
	add.s32 	%r80, %r401, %r403;
	ld.shared.u16 	%rs10, [%r80];
	add.s16 	%rs29, %rs10, 1;
	st.shared.u16 	[%r80], %rs29;
	// begin inline asm
	shr.b32 %r286, %r731, %r312;
	// end inline asm
	and.b32  	%r404, %r253, %r286;
	shl.b32 	%r405, %r404, 10;
	and.b32  	%r406, %r405, 31744;
	add.s32 	%r407, %r43, %r406;
	shr.u32 	%r408, %r404, 4;
	and.b32  	%r409, %r408, 268435454;
	add.s32 	%r81, %r407, %r409;
	ld.shared.u16 	%rs11, [%r81];
	add.s16 	%rs30, %rs11, 1;
	st.shared.u16 	[%r81], %rs30;
	// begin inline asm
	shr.b32 %r289, %r730, %r312;
	// end inline asm
	and.b32  	%r410, %r253, %r289;
	shl.b32 	%r411, %r410, 10;
	and.b32  	%r412, %r411, 31744;
	add.s32 	%r413, %r43, %r412;
	shr.u32 	%r414, %r410, 4;
	and.b32  	%r415, %r414, 268435454;
	add.s32 	%r82, %r413, %r415;
	ld.shared.u16 	%rs12, [%r82];
	add.s16 	%rs31, %rs12, 1;
	st.shared.u16 	[%r82], %rs31;
	// begin inline asm
	shr.b32 %r292, %r729, %r312;
	// end inline asm
	and.b32  	%r416, %r253, %r292;
	shl.b32 	%r417, %r416, 10;
	and.b32  	%r418, %r417, 31744;
	add.s32 	%r419, %r43, %r418;
	shr.u32 	%r420, %r416, 4;
	and.b32  	%r421, %r420, 268435454;
	add.s32 	%r83, %r419, %r421;
	ld.shared.u16 	%rs13, [%r83];
	add.s16 	%rs32, %rs13, 1;
	st.shared.u16 	[%r83], %rs32;
	// begin inline asm
	shr.b32 %r295, %r728, %r312;
	// end inline asm
	and.b32  	%r422, %r253, %r295;
	shl.b32 	%r423, %r422, 10;
	and.b32  	%r424, %r423, 31744;
	add.s32 	%r425, %r43, %r424;
	shr.u32 	%r426, %r422, 4;
	and.b32  	%r427, %r426, 268435454;
	add.s32 	%r84, %r425, %r427;
	ld.shared.u16 	%rs14, [%r84];
	add.s16 	%rs33, %rs14, 1;
	st.shared.u16 	[%r84], %rs33;
	// begin inline asm
	shr.b32 %r298, %r727, %r312;
	// end inline asm
	and.b32  	%r428, %r253, %r298;
	shl.b32 	%r429, %r428, 10;
	and.b32  	%r430, %r429, 31744;
	add.s32 	%r431, %r43, %r430;
	shr.u32 	%r432, %r428, 4;
	and.b32  	%r433, %r432, 268435454;
	add.s32 	%r85, %r431, %r433;
	ld.shared.u16 	%rs15, [%r85];
	add.s16 	%rs34, %rs15, 1;
	st.shared.u16 	[%r85], %rs34;
	// begin inline asm
	shr.b32 %r301, %r726, %r312;
	// end inline asm
	and.b32  	%r434, %r253, %r301;
	shl.b32 	%r435, %r434, 10;
	and.b32  	%r436, %r435, 31744;
	add.s32 	%r437, %r43, %r436;
	shr.u32 	%r438, %r434, 4;
	and.b32  	%r439, %r438, 268435454;
	add.s32 	%r86, %r437, %r439;
	ld.shared.u16 	%rs16, [%r86];
	add.s16 	%rs35, %rs16, 1;
	st.shared.u16 	[%r86], %rs35;
	// begin inline asm
	shr.b32 %r304, %r725, %r312;
	// end inline asm
	and.b32  	%r440, %r253, %r304;
	shl.b32 	%r441, %r440, 10;
	and.b32  	%r442, %r441, 31744;
	add.s32 	%r443, %r43, %r442;
	shr.u32 	%r444, %r440, 4;
	and.b32  	%r445, %r444, 268435454;
	add.s32 	%r87, %r443, %r445;
	ld.shared.u16 	%rs17, [%r87];
	add.s16 	%rs36, %rs17, 1;
	st.shared.u16 	[%r87], %rs36;
	// begin inline asm
	shr.b32 %r307, %r724, %r312;
	// end inline asm
	and.b32  	%r446, %r253, %r307;
	shl.b32 	%r447, %r446, 10;
	and.b32  	%r448, %r447, 31744;
	add.s32 	%r449, %r43, %r448;
	shr.u32 	%r450, %r446, 4;
	and.b32  	%r451, %r450, 268435454;
	add.s32 	%r88, %r449, %r451;
	ld.shared.u16 	%rs18, [%r88];
	add.s16 	%rs37, %rs18, 1;
	st.shared.u16 	[%r88], %rs37;
	// begin inline asm
	shr.b32 %r310, %r723, %r312;
	// end inline asm
	and.b32  	%r452, %r253, %r310;
	shl.b32 	%r453, %r452, 10;
	and.b32  	%r454, %r453, 31744;
	add.s32 	%r455, %r43, %r454;
	shr.u32 	%r456, %r452, 4;
	and.b32  	%r457, %r456, 268435454;
	add.s32 	%r89, %r455, %r457;
	ld.shared.u16 	%rs19, [%r89];
	add.s16 	%rs38, %rs19, 1;
	st.shared.u16 	[%r89], %rs38;
	bar.sync 	0;
	ld.shared.u32 	%r90, [%r44];
	ld.shared.u32 	%r458, [%r44+4];
	ld.shared.u32 	%r459, [%r44+8];
	ld.shared.u32 	%r460, [%r44+12];
	ld.shared.u32 	%r461, [%r44+16];
	ld.shared.u32 	%r462, [%r44+20];
	ld.shared.u32 	%r463, [%r44+24];
	ld.shared.u32 	%r464, [%r44+28];
	ld.shared.u32 	%r465, [%r44+32];
	ld.shared.u32 	%r466, [%r44+36];
	ld.shared.u32 	%r467, [%r44+40];
	ld.shared.u32 	%r468, [%r44+44];
	ld.shared.u32 	%r469, [%r44+48];
	ld.shared.u32 	%r470, [%r44+52];
	ld.shared.u32 	%r471, [%r44+56];
	ld.shared.u32 	%r472, [%r44+60];
	ld.shared.u32 	%r473, [%r44+64];
	ld.shared.u32 	%r474, [%r44+68];
	ld.shared.u32 	%r475, [%r44+72];
	ld.shared.u32 	%r476, [%r44+76];
	ld.shared.u32 	%r477, [%r44+80];
	ld.shared.u32 	%r478, [%r44+84];
	ld.shared.u32 	%r479, [%r44+88];
	ld.shared.u32 	%r480, [%r44+92];
	ld.shared.u32 	%r481, [%r44+96];
	ld.shared.u32 	%r482, [%r44+100];
	ld.shared.u32 	%r483, [%r44+104];
	ld.shared.u32 	%r484, [%r44+108];
	ld.shared.u32 	%r485, [%r44+112];
	ld.shared.u32 	%r486, [%r44+116];
	ld.shared.u32 	%r487, [%r44+120];
	ld.shared.u32 	%r488, [%r44+124];
	ld.shared.u32 	%r489, [%r44+128];
	add.s32 	%r91, %r458, %r90;
	add.s32 	%r92, %r459, %r91;
	add.s32 	%r93, %r460, %r92;
	add.s32 	%r94, %r461, %r93;
	add.s32 	%r95, %r462, %r94;
	add.s32 	%r96, %r463, %r95;
	add.s32 	%r97, %r464, %r96;
	add.s32 	%r98, %r465, %r97;
	add.s32 	%r99, %r466, %r98;
	add.s32 	%r100, %r467, %r99;
	add.s32 	%r101, %r468, %r100;
	add.s32 	%r102, %r469, %r101;
	add.s32 	%r103, %r470, %r102;
	add.s32 	%r104, %r471, %r103;
	add.s32 	%r105, %r472, %r104;
	add.s32 	%r106, %r473, %r105;
	add.s32 	%r107, %r474, %r106;
	add.s32 	%r108, %r475, %r107;
	add.s32 	%r109, %r476, %r108;
	add.s32 	%r110, %r477, %r109;
	add.s32 	%r111, %r478, %r110;
	add.s32 	%r112, %r479, %r111;
	add.s32 	%r113, %r480, %r112;
	add.s32 	%r114, %r481, %r113;
	add.s32 	%r115, %r482, %r114;
	add.s32 	%r116, %r483, %r115;
	add.s32 	%r117, %r484, %r116;
	add.s32 	%r118, %r485, %r117;
	add.s32 	%r119, %r486, %r118;
	add.s32 	%r120, %r487, %r119;
	add.s32 	%r121, %r488, %r120;
	add.s32 	%r318, %r489, %r121;
	// begin inline asm
	mov.u32 %r313, %laneid;
	// end inline asm
	mov.b32 	%r316, 1;
	mov.b32 	%r343, -1;
	// begin inline asm
	{  .reg .u32 r0;  .reg .pred p;  shfl.sync.up.b32 r0|p, %r318, %r316, %r341, %r343;  @p add.u32 r0, r0, %r318;  mov.u32 %r314, r0;}
	// end inline asm
	mov.b32 	%r322, 2;
	// begin inline asm
	{  .reg .u32 r0;  .reg .pred p;  shfl.sync.up.b32 r0|p, %r314, %r322, %r341, %r343;  @p add.u32 r0, r0, %r314;  mov.u32 %r320, r0;}
	// end inline asm
	mov.b32 	%r328, 4;
	// begin inline asm
	{  .reg .u32 r0;  .reg .pred p;  shfl.sync.up.b32 r0|p, %r320, %r328, %r341, %r343;  @p add.u32 r0, r0, %r320;  mov.u32 %r326, r0;}
	// end inline asm
	mov.b32 	%r334, 8;
	// begin inline asm
	{  .reg .u32 r0;  .reg .pred p;  shfl.sync.up.b32 r0|p, %r326, %r334, %r341, %r343;  @p add.u32 r0, r0, %r326;  mov.u32 %r332, r0;}
	// end inline asm
	mov.b32 	%r340, 16;
	// begin inline asm
	{  .reg .u32 r0;  .reg .pred p;  shfl.sync.up.b32 r0|p, %r332, %r340, %r341, %r343;  @p add.u32 r0, r0, %r332;  mov.u32 %r338, r0;}
	// end inline asm
	setp.ne.s32 	%p20, %r313, 31;
	@%p20 bra 	$L__BB18_41;
	st.shared.u32 	[%r45], %r338;
$L__BB18_41:
	sub.s32 	%r490, %r338, %r318;
	setp.gt.u32 	%p21, %r2, 31;
	setp.eq.s32 	%p22, %r42, 7;
	setp.eq.s32 	%p23, %r42, 6;
	setp.eq.s32 	%p24, %r42, 5;
	setp.eq.s32 	%p25, %r42, 4;
	setp.eq.s32 	%p26, %r42, 3;
	setp.eq.s32 	%p27, %r42, 2;
	setp.eq.s32 	%p28, %r42, 1;
	bar.sync 	0;
	ld.shared.v4.u32 	{%r491, %r492, %r493, %r494}, [_ZZN3cub18CUB_300001_SM_10006detail10radix_sort31DeviceRadixSortSingleTileKernelINS1_5radix10policy_hubIiNS0_8NullTypeEyE10Policy1000ELNS0_9SortOrderE0EiS6_yNS1_21identity_decomposer_tEEEvPKT1_PSB_PKT2_PSF_T3_iiT4_E12temp_storage+33792];
	selp.b32 	%r495, %r491, %r742, %p28;
	add.s32 	%r496, %r492, %r491;
	selp.b32 	%r497, %r496, %r495, %p27;
	add.s32 	%r498, %r496, %r493;
	selp.b32 	%r499, %r498, %r497, %p26;
	add.s32 	%r500, %r498, %r494;
	selp.b32 	%r501, %r500, %r499, %p25;
	ld.shared.v4.u32 	{%r502, %r503, %r504, %r505}, [_ZZN3cub18CUB_300001_SM_10006detail10radix_sort31DeviceRadixSortSingleTileKernelINS1_5radix10policy_hubIiNS0_8NullTypeEyE10Policy1000ELNS0_9SortOrderE0EiS6_yNS1_21identity_decomposer_tEEEvPKT1_PSB_PKT2_PSF_T3_iiT4_E12temp_storage+33808];
	add.s32 	%r506, %r500, %r502;
	selp.b32 	%r507, %r506, %r501, %p24;
	add.s32 	%r508, %r506, %r503;
	selp.b32 	%r509, %r508, %r507, %p23;
	add.s32 	%r510, %r508, %r504;
	selp.b32 	%r742, %r510, %r509, %p22;
	add.s32 	%r126, %r510, %r505;
	setp.ne.s32 	%p29, %r313, 0;
	selp.b32 	%r511, %r490, 0, %p29;
	add.s32 	%r512, %r742, %r511;
	or.pred  	%p30, %p21, %p29;
	selp.b32 	%r743, %r512, %r490, %p21;
	@%p30 bra 	$L__BB18_43;
	shl.b32 	%r743, %r126, 16;
	st.shared.u32 	[_ZZN3cub18CUB_300001_SM_10006detail10radix_sort31DeviceRadixSortSingleTileKernelINS1_5radix10policy_hubIiNS0_8NullTypeEyE10Policy1000ELNS0_9SortOrderE0EiS6_yNS1_21identity_decomposer_tEEEvPKT1_PSB_PKT2_PSF_T3_iiT4_E12temp_storage+33832], %r743;
$L__BB18_43:
	setp.eq.s32 	%p31, %r2, 0;
	bar.sync 	0;
	ld.shared.u32 	%r513, [_ZZN3cub18CUB_300001_SM_10006detail10radix_sort31DeviceRadixSortSingleTileKernelINS1_5radix10policy_hubIiNS0_8NullTypeEyE10Policy1000ELNS0_9SortOrderE0EiS6_yNS1_21identity_decomposer_tEEEvPKT1_PSB_PKT2_PSF_T3_iiT4_E12temp_storage+33832];
	selp.b32 	%r514, 0, %r513, %p31;
	add.s32 	%r515, %r743, %r514;
	add.s32 	%r516, %r90, %r515;
	add.s32 	%r517, %r91, %r515;
	add.s32 	%r518, %r92, %r515;
	add.s32 	%r519, %r93, %r515;
	add.s32 	%r520, %r94, %r515;
	add.s32 	%r521, %r95, %r515;
	add.s32 	%r522, %r96, %r515;
	add.s32 	%r523, %r97, %r515;
	add.s32 	%r524, %r98, %r515;
	add.s32 	%r525, %r99, %r515;
	add.s32 	%r526, %r100, %r515;
	add.s32 	%r527, %r101, %r515;
	add.s32 	%r528, %r102, %r515;
	add.s32 	%r529, %r103, %r515;
	add.s32 	%r530, %r104, %r515;
	add.s32 	%r531, %r105, %r515;
	add.s32 	%r532, %r106, %r515;
	add.s32 	%r533, %r107, %r515;
	add.s32 	%r534, %r108, %r515;
	add.s32 	%r535, %r109, %r515;
	add.s32 	%r536, %r110, %r515;
	add.s32 	%r537, %r111, %r515;
	add.s32 	%r538, %r112, %r515;
	add.s32 	%r539, %r113, %r515;
	add.s32 	%r540, %r114, %r515;
	add.s32 	%r541, %r115, %r515;
	add.s32 	%r542, %r116, %r515;
	add.s32 	%r543, %r117, %r515;
	add.s32 	%r544, %r118, %r515;
	add.s32 	%r545, %r119, %r515;
	add.s32 	%r546, %r120, %r515;
	add.s32 	%r547, %r121, %r515;
	st.shared.u32 	[%r44], %r515;
	st.shared.u32 	[%r44+4], %r516;
	st.shared.u32 	[%r44+8], %r517;
	st.shared.u32 	[%r44+12], %r518;
	st.shared.u32 	[%r44+16], %r519;
	st.shared.u32 	[%r44+20], %r520;
	st.shared.u32 	[%r44+24], %r521;
	st.shared.u32 	[%r44+28], %r522;
	st.shared.u32 	[%r44+32], %r523;
	st.shared.u32 	[%r44+36], %r524;
	st.shared.u32 	[%r44+40], %r525;
	st.shared.u32 	[%r44+44], %r526;
	st.shared.u32 	[%r44+48], %r527;
	st.shared.u32 	[%r44+52], %r528;
	st.shared.u32 	[%r44+56], %r529;
	st.shared.u32 	[%r44+60], %r530;
	st.shared.u32 	[%r44+64], %r531;
	st.shared.u32 	[%r44+68], %r532;
	st.shared.u32 	[%r44+72], %r533;
	st.shared.u32 	[%r44+76], %r534;
	st.shared.u32 	[%r44+80], %r535;
	st.shared.u32 	[%r44+84], %r536;
	st.shared.u32 	[%r44+88], %r537;
	st.shared.u32 	[%r44+92], %r538;
	st.shared.u32 	[%r44+96], %r539;
	st.shared.u32 	[%r44+100], %r540;
	st.shared.u32 	[%r44+104], %r541;
	st.shared.u32 	[%r44+108], %r542;
	st.shared.u32 	[%r44+112], %r543;
	st.shared.u32 	[%r44+116], %r544;
	st.shared.u32 	[%r44+120], %r545;
	st.shared.u32 	[%r44+124], %r546;
	st.shared.u32 	[%r44+128], %r547;
	bar.sync 	0;
	cvt.u32.u16 	%r548, %rs1;
	ld.shared.u16 	%r549, [%r71];
	add.s32 	%r130, %r549, %r548;
	cvt.u32.u16 	%r550, %rs2;
	ld.shared.u16 	%r551, [%r72];
	add.s32 	%r131, %r551, %r550;
	cvt.u32.u16 	%r552, %rs3;
	ld.shared.u16 	%r553, [%r73];
	add.s32 	%r132, %r553, %r552;
	cvt.u32.u16 	%r554, %rs4;
	ld.shared.u16 	%r555, [%r74];
	add.s32 	%r133, %r555, %r554;
	cvt.u32.u16 	%r556, %rs5;
	ld.shared.u16 	%r557, [%r75];
	add.s32 	%r134, %r557, %r556;
	cvt.u32.u16 	%r558, %rs6;
	ld.shared.u16 	%r559, [%r76];
	add.s32 	%r135, %r559, %r558;
	cvt.u32.u16 	%r560, %rs7;
	ld.shared.u16 	%r561, [%r77];
	add.s32 	%r136, %r561, %r560;
	cvt.u32.u16 	%r562, %rs8;
	ld.shared.u16 	%r563, [%r78];
	add.s32 	%r137, %r563, %r562;
	cvt.u32.u16 	%r564, %rs9;
	ld.shared.u16 	%r565, [%r79];
	add.s32 	%r138, %r565, %r564;
	cvt.u32.u16 	%r566, %rs10;
	ld.shared.u16 	%r567, [%r80];
	add.s32 	%r139, %r567, %r566;
	cvt.u32.u16 	%r568, %rs11;
	ld.shared.u16 	%r569, [%r81];
	add.s32 	%r140, %r569, %r568;
	cvt.u32.u16 	%r570, %rs12;
	ld.shared.u16 	%r571, [%r82];
	add.s32 	%r141, %r571, %r570;
	cvt.u32.u16 	%r572, %rs13;
	ld.shared.u16 	%r573, [%r83];
	add.s32 	%r142, %r573, %r572;
	cvt.u32.u16 	%r574, %rs14;
	ld.shared.u16 	%r575, [%r84];
	add.s32 	%r143, %r575, %r574;
	cvt.u32.u16 	%r576, %rs15;
	ld.shared.u16 	%r577, [%r85];
	add.s32 	%r144, %r577, %r576;
	cvt.u32.u16 	%r578, %rs16;
	ld.shared.u16 	%r579, [%r86];
	add.s32 	%r145, %r579, %r578;
	cvt.u32.u16 	%r580, %rs17;
	ld.shared.u16 	%r581, [%r87];
	add.s32 	%r146, %r581, %r580;
	cvt.u32.u16 	%r582, %rs18;
	ld.shared.u16 	%r583, [%r88];
	add.s32 	%r147, %r583, %r582;
	cvt.u32.u16 	%r584, %rs19;
	ld.shared.u16 	%r585, [%r89];
	add.s32 	%r148, %r585, %r584;
	bar.sync 	0;
	setp.lt.s32 	%p32, %r722, %r190;
	@%p32 bra 	$L__BB18_83;
	cvt.u64.u32 	%rd8, %r2;
	shl.b32 	%r586, %r130, 2;
	mov.u32 	%r587, _ZZN3cub18CUB_300001_SM_10006detail10radix_sort31DeviceRadixSortSingleTileKernelINS1_5radix10policy_hubIiNS0_8NullTypeEyE10Policy1000ELNS0_9SortOrderE0EiS6_yNS1_21identity_decomposer_tEEEvPKT1_PSB_PKT2_PSF_T3_iiT4_E12temp_storage;
	add.s32 	%r588, %r587, %r586;
	st.shared.u32 	[%r588], %r741;
	shl.b32 	%r589, %r131, 2;
	add.s32 	%r590, %r587, %r589;
	st.shared.u32 	[%r590], %r740;
	shl.b32 	%r591, %r132, 2;
	add.s32 	%r592, %r587, %r591;
	st.shared.u32 	[%r592], %r739;
	shl.b32 	%r593, %r133, 2;
	add.s32 	%r594, %r587, %r593;
	st.shared.u32 	[%r594], %r738;
	shl.b32 	%r595, %r134, 2;
	add.s32 	%r596, %r587, %r595;
	st.shared.u32 	[%r596], %r737;
	shl.b32 	%r597, %r135, 2;
	add.s32 	%r598, %r587, %r597;
	st.shared.u32 	[%r598], %r736;
	shl.b32 	%r599, %r136, 2;
	add.s32 	%r600, %r587, %r599;
	st.shared.u32 	[%r600], %r735;
	shl.b32 	%r601, %r137, 2;
	add.s32 	%r602, %r587, %r601;
	st.shared.u32 	[%r602], %r734;
	shl.b32 	%r603, %r138, 2;
	add.s32 	%r604, %r587, %r603;
	st.shared.u32 	[%r604], %r733;
	shl.b32 	%r605, %r139, 2;
	add.s32 	%r606, %r587, %r605;
	st.shared.u32 	[%r606], %r732;
	shl.b32 	%r607, %r140, 2;
	add.s32 	%r608, %r587, %r607;
	st.shared.u32 	[%r608], %r731;
	shl.b32 	%r609, %r141, 2;
	add.s32 	%r610, %r587, %r609;
	st.shared.u32 	[%r610], %r730;
	shl.b32 	%r611, %r142, 2;
	add.s32 	%r612, %r587, %r611;
	st.shared.u32 	[%r612], %r729;
	shl.b32 	%r613, %r143, 2;
	add.s32 	%r614, %r587, %r613;
	st.shared.u32 	[%r614], %r728;
	shl.b32 	%r615, %r144, 2;
	add.s32 	%r616, %r587, %r615;
	st.shared.u32 	[%r616], %r727;
	shl.b32 	%r617, %r145, 2;
	add.s32 	%r618, %r587, %r617;
	st.shared.u32 	[%r618], %r726;
	shl.b32 	%r619, %r146, 2;
	add.s32 	%r620, %r587, %r619;
	st.shared.u32 	[%r620], %r725;
	shl.b32 	%r621, %r147, 2;
	add.s32 	%r622, %r587, %r621;
	st.shared.u32 	[%r622], %r724;
	shl.b32 	%r623, %r148, 2;
	add.s32 	%r624, %r587, %r623;
	st.shared.u32 	[%r624], %r723;
	bar.sync 	0;
	mad.lo.s32 	%r149, %r2, -72, %r46;
	ld.shared.u32 	%r150, [%r149+1024];
	ld.shared.u32 	%r151, [%r149+2048];
	ld.shared.u32 	%r152, [%r149+3072];
	ld.shared.u32 	%r153, [%r149+4096];
	ld.shared.u32 	%r154, [%r149+5120];
	ld.shared.u32 	%r155, [%r149+6144];
	ld.shared.u32 	%r156, [%r149+7168];
	ld.shared.u32 	%r157, [%r149+8192];
	ld.shared.u32 	%r158, [%r149+9216];
	ld.shared.u32 	%r159, [%r149+10240];
	ld.shared.u32 	%r160, [%r149+11264];
	ld.shared.u32 	%r161, [%r149+12288];
	ld.shared.u32 	%r162, [%r149+13312];
	ld.shared.u32 	%r163, [%r149+14336];
	ld.shared.u32 	%r164, [%r149+15360];
	ld.shared.u32 	%r165, [%r149+16384];
	ld.shared.u32 	%r166, [%r149+17408];
	ld.shared.u32 	%r167, [%r149+18432];
	setp.gt.u64 	%p33, %rd4, %rd8;
	cvta.to.global.u64 	%rd9, %rd3;
	mul.wide.u32 	%rd10, %r2, 4;
	add.s64 	%rd2, %rd9, %rd10;
	@%p33 bra 	$L__BB18_45;
	bra.uni 	$L__BB18_46;
$L__BB18_45:
	ld.shared.u32 	%r625, [%r149];
	xor.b32  	%r626, %r625, -2147483648;
	st.global.u32 	[%rd2], %r626;
$L__BB18_46:
	add.s32 	%r627, %r2, 256;
	cvt.u64.u32 	%rd11, %r627;
	setp.le.u64 	%p34, %rd4, %rd11;
	@%p34 bra 	$L__BB18_48;
	xor.b32  	%r628, %r150, -2147483648;
	st.global.u32 	[%rd2+1024], %r628;
$L__BB18_48:
	add.s32 	%r629, %r2, 512;
	cvt.u64.u32 	%rd12, %r629;
	setp.le.u64 	%p35, %rd4, %rd12;
	@%p35 bra 	$L__BB18_50;
	xor.b32  	%r630, %r151, -2147483648;
	st.global.u32 	[%rd2+2048], %r630;
$L__BB18_50:
	add.s32 	%r631, %r2, 768;
	cvt.u64.u32 	%rd13, %r631;
	setp.le.u64 	%p36, %rd4, %rd13;
	@%p36 bra 	$L__BB18_52;
	xor.b32  	%r632, %r152, -2147483648;
	st.global.u32 	[%rd2+3072], %r632;
$L__BB18_52:
	or.b32  	%r633, %r2, 1024;
	cvt.u64.u32 	%rd14, %r633;
	setp.le.u64 	%p37, %rd4, %rd14;
	@%p37 bra 	$L__BB18_54;
	xor.b32  	%r634, %r153, -2147483648;
	st.global.u32 	[%rd2+4096], %r634;
$L__BB18_54:
	add.s32 	%r635, %r2, 1280;
	cvt.u64.u32 	%rd15, %r635;
	setp.le.u64 	%p38, %rd4, %rd15;
	@%p38 bra 	$L__BB18_56;
	xor.b32  	%r636, %r154, -2147483648;
	st.global.u32 	[%rd2+5120], %r636;
$L__BB18_56:
	add.s32 	%r637, %r2, 1536;
	cvt.u64.u32 	%rd16, %r637;
	setp.le.u64 	%p39, %rd4, %rd16;
	@%p39 bra 	$L__BB18_58;
	xor.b32  	%r638, %r155, -2147483648;
	st.global.u32 	[%rd2+6144], %r638;
$L__BB18_58:
	add.s32 	%r639, %r2, 1792;
	cvt.u64.u32 	%rd17, %r639;
	setp.le.u64 	%p40, %rd4, %rd17;
	@%p40 bra 	$L__BB18_60;
	xor.b32  	%r640, %r156, -2147483648;
	st.global.u32 	[%rd2+7168], %r640;
$L__BB18_60:
	or.b32  	%r641, %r2, 2048;
	cvt.u64.u32 	%rd18, %r641;
	setp.le.u64 	%p41, %rd4, %rd18;
	@%p41 bra 	$L__BB18_62;
	xor.b32  	%r642, %r157, -2147483648;
	st.global.u32 	[%rd2+8192], %r642;
$L__BB18_62:
	add.s32 	%r643, %r2, 2304;
	cvt.u64.u32 	%rd19, %r643;
	setp.le.u64 	%p42, %rd4, %rd19;
	@%p42 bra 	$L__BB18_64;
	xor.b32  	%r644, %r158, -2147483648;
	st.global.u32 	[%rd2+9216], %r644;
$L__BB18_64:
	add.s32 	%r645, %r2, 2560;
	cvt.u64.u32 	%rd20, %r645;
	setp.le.u64 	%p43, %rd4, %rd20;
	@%p43 bra 	$L__BB18_66;
	xor.b32  	%r646, %r159, -2147483648;
	st.global.u32 	[%rd2+10240], %r646;
$L__BB18_66:
	add.s32 	%r647, %r2, 2816;
	cvt.u64.u32 	%rd21, %r647;
	setp.le.u64 	%p44, %rd4, %rd21;
	@%p44 bra 	$L__BB18_68;
	xor.b32  	%r648, %r160, -2147483648;
	st.global.u32 	[%rd2+11264], %r648;
$L__BB18_68:
	or.b32  	%r649, %r2, 3072;
	cvt.u64.u32 	%rd22, %r649;
	setp.le.u64 	%p45, %rd4, %rd22;
	@%p45 bra 	$L__BB18_70;
	xor.b32  	%r650, %r161, -2147483648;
	st.global.u32 	[%rd2+12288], %r650;
$L__BB18_70:
	add.s32 	%r651, %r2, 3328;
	cvt.u64.u32 	%rd23, %r651;
	setp.le.u64 	%p46, %rd4, %rd23;
	@%p46 bra 	$L__BB18_72;
	xor.b32  	%r652, %r162, -2147483648;
	st.global.u32 	[%rd2+13312], %r652;
$L__BB18_72:
	add.s32 	%r653, %r2, 3584;
	cvt.u64.u32 	%rd24, %r653;
	setp.le.u64 	%p47, %rd4, %rd24;
	@%p47 bra 	$L__BB18_74;
	xor.b32  	%r654, %r163, -2147483648;
	st.global.u32 	[%rd2+14336], %r654;
$L__BB18_74:
	add.s32 	%r655, %r2, 3840;
	cvt.u64.u32 	%rd25, %r655;
	setp.le.u64 	%p48, %rd4, %rd25;
	@%p48 bra 	$L__BB18_76;
	xor.b32  	%r656, %r164, -2147483648;
	st.global.u32 	[%rd2+15360], %r656;
$L__BB18_76:
	or.b32  	%r657, %r2, 4096;
	cvt.u64.u32 	%rd26, %r657;
	setp.le.u64 	%p49, %rd4, %rd26;
	@%p49 bra 	$L__BB18_78;
	xor.b32  	%r658, %r165, -2147483648;
	st.global.u32 	[%rd2+16384], %r658;
$L__BB18_78:
	add.s32 	%r659, %r2, 4352;
	cvt.u64.u32 	%rd27, %r659;
	setp.le.u64 	%p50, %rd4, %rd27;
	@%p50 bra 	$L__BB18_80;
	xor.b32  	%r660, %r166, -2147483648;
	st.global.u32 	[%rd2+17408], %r660;
$L__BB18_80:
	add.s32 	%r661, %r2, 4608;
	cvt.u64.u32 	%rd28, %r661;
	setp.le.u64 	%p51, %rd4, %rd28;
	@%p51 bra 	$L__BB18_82;
	xor.b32  	%r662, %r167, -2147483648;
	st.global.u32 	[%rd2+18432], %r662;
$L__BB18_82:
	ret;
$L__BB18_83:
	shl.b32 	%r663, %r130, 2;
	mov.u32 	%r664, _ZZN3cub18CUB_300001_SM_10006detail10radix_sort31DeviceRadixSortSingleTileKernelINS1_5radix10policy_hubIiNS0_8NullTypeEyE10Policy1000ELNS0_9SortOrderE0EiS6_yNS1_21identity_decomposer_tEEEvPKT1_PSB_PKT2_PSF_T3_iiT4_E12temp_storage;
	add.s32 	%r665, %r664, %r663;
	st.shared.u32 	[%r665], %r741;
	shl.b32 	%r666, %r131, 2;
	add.s32 	%r667, %r664, %r666;
	st.shared.u32 	[%r667], %r740;
	shl.b32 	%r668, %r132, 2;
	add.s32 	%r669, %r664, %r668;
	st.shared.u32 	[%r669], %r739;
	shl.b32 	%r670, %r133, 2;
	add.s32 	%r671, %r664, %r670;
	st.shared.u32 	[%r671], %r738;
	shl.b32 	%r672, %r134, 2;
	add.s32 	%r673, %r664, %r672;
	st.shared.u32 	[%r673], %r737;
	shl.b32 	%r674, %r135, 2;
	add.s32 	%r675, %r664, %r674;
	st.shared.u32 	[%r675], %r736;
	shl.b32 	%r676, %r136, 2;
	add.s32 	%r677, %r664, %r676;
	st.shared.u32 	[%r677], %r735;
	shl.b32 	%r678, %r137, 2;
	add.s32 	%r679, %r664, %r678;
	st.shared.u32 	[%r679], %r734;
	shl.b32 	%r680, %r138, 2;
	add.s32 	%r681, %r664, %r680;
	st.shared.u32 	[%r681], %r733;
	shl.b32 	%r682, %r139, 2;
	add.s32 	%r683, %r664, %r682;
	st.shared.u32 	[%r683], %r732;
	shl.b32 	%r684, %r140, 2;
	add.s32 	%r685, %r664, %r684;
	st.shared.u32 	[%r685], %r731;
	shl.b32 	%r686, %r141, 2;
	add.s32 	%r687, %r664, %r686;
	st.shared.u32 	[%r687], %r730;
	shl.b32 	%r688, %r142, 2;
	add.s32 	%r689, %r664, %r688;
	st.shared.u32 	[%r689], %r729;
	shl.b32 	%r690, %r143, 2;
	add.s32 	%r691, %r664, %r690;
	st.shared.u32 	[%r691], %r728;
	shl.b32 	%r692, %r144, 2;
	add.s32 	%r693, %r664, %r692;
	st.shared.u32 	[%r693], %r727;
	shl.b32 	%r694, %r145, 2;
	add.s32 	%r695, %r664, %r694;
	st.shared.u32 	[%r695], %r726;
	shl.b32 	%r696, %r146, 2;
	add.s32 	%r697, %r664, %r696;
	st.shared.u32 	[%r697], %r725;
	shl.b32 	%r698, %r147, 2;
	add.s32 	%r699, %r664, %r698;
	st.shared.u32 	[%r699], %r724;
	shl.b32 	%r700, %r148, 2;
	add.s32 	%r701, %r664, %r700;
	st.shared.u32 	[%r701], %r723;
	bar.sync 	0;
	ld.shared.u32 	%r741, [%r46];
	ld.shared.u32 	%r740, [%r46+4];
	ld.shared.u32 	%r739, [%r46+8];
	ld.shared.u32 	%r738, [%r46+12];
	ld.shared.u32 	%r737, [%r46+16];
	ld.shared.u32 	%r736, [%r46+20];
	ld.shared.u32 	%r735, [%r46+24];
	ld.shared.u32 	%r734, [%r46+28];
	ld.shared.u32 	%r733, [%r46+32];
	ld.shared.u32 	%r732, [%r46+36];
	ld.shared.u32 	%r731, [%r46+40];
	ld.shared.u32 	%r730, [%r46+44];
	ld.shared.u32 	%r729, [%r46+48];
	ld.shared.u32 	%r728, [%r46+52];
	ld.shared.u32 	%r727, [%r46+56];
	ld.shared.u32 	%r726, [%r46+60];
	ld.shared.u32 	%r725, [%r46+64];
	ld.shared.u32 	%r724, [%r46+68];
	ld.shared.u32 	%r723, [%r46+72];
	bar.sync 	0;
	add.s32 	%r722, %r722, 6;
	add.s32 	%r721, %r721, -6;
	bra.uni 	$L__BB18_39;

}
	// .globl	_ZN3cub18CUB_300001_SM_10006detail10radix_sort30DeviceRadixSortHistogramKernelINS1_5radix10policy_hubIiNS0_8NullTypeEyE10Policy1000ELNS0_9SortOrderE0EiyNS1_21identity_decomposer_tEEEvPT2_PKT1_SB_iiT3_
.visible .entry _ZN3cub18CUB_300001_SM_10006detail10radix_sort30DeviceRadixSortHistogramKernelINS1_5radix10policy_hubIiNS0_8NullTypeEyE10Policy1000ELNS0_9SortOrderE0EiyNS1_21identity_decomposer_tEEEvPT2_PKT1_SB_iiT3_(
	.param .u64 .ptr .align 1 _ZN3cub18CUB_300001_SM_10006detail10radix_sort30DeviceRadixSortHistogramKernelINS1_5radix10policy_hubIiNS0_8NullTypeEyE10Policy1000ELNS0_9SortOrderE0EiyNS1_21identity_decomposer_tEEEvPT2_PKT1_SB_iiT3__param_0,
	.param .u64 .ptr .align 1 _ZN3cub18CUB_300001_SM_10006detail10radix_sort30DeviceRadixSortHistogramKernelINS1_5radix10policy_hubIiNS0_8NullTypeEyE10Policy1000ELNS0_9SortOrderE0EiyNS1_21identity_decomposer_tEEEvPT2_PKT1_SB_iiT3__param_1,
	.param .u64 _ZN3cub18CUB_300001_SM_10006detail10radix_sort30DeviceRadixSortHistogramKernelINS1_5radix10policy_hubIiNS0_8NullTypeEyE10Policy1000ELNS0_9SortOrderE0EiyNS1_21identity_decomposer_tEEEvPT2_PKT1_SB_iiT3__param_2,
	.param .u32 _ZN3cub18CUB_300001_SM_10006detail10radix_sort30DeviceRadixSortHistogramKernelINS1_5radix10policy_hubIiNS0_8NullTypeEyE10Policy1000ELNS0_9SortOrderE0EiyNS1_21identity_decomposer_tEEEvPT2_PKT1_SB_iiT3__param_3,
	.param .u32 _ZN3cub18CUB_300001_SM_10006detail10radix_sort30DeviceRadixSortHistogramKernelINS1_5radix10policy_hubIiNS0_8NullTypeEyE10Policy1000ELNS0_9SortOrderE0EiyNS1_21identity_decomposer_tEEEvPT2_PKT1_SB_iiT3__param_4,
	.param .align 1 .b8 _ZN3cub18CUB_300001_SM_10006detail10radix_sort30DeviceRadixSortHistogramKernelINS1_5radix10policy_hubIiNS0_8NullTypeEyE10Policy1000ELNS0_9SortOrderE0EiyNS1_21identity_decomposer_tEEEvPT2_PKT1_SB_iiT3__param_5[1]
)
.maxntid 128
{
	.reg .pred 	%p<91>;
	.reg .b32 	%r<486>;
	.reg .b64 	%rd<137>;
	// demoted variable
	.shared .align 4 .b8 _ZZN3cub18CUB_300001_SM_10006detail10radix_sort30DeviceRadixSortHistogramKernelINS1_5radix10policy_hubIiNS0_8NullTypeEyE10Policy1000ELNS0_9SortOrderE0EiyNS1_21identity_decomposer_tEEEvPT2_PKT1_SB_iiT3_E12temp_storage[4096];
	ld.param.u64 	%rd18, [_ZN3cub18CUB_300001_SM_10006detail10radix_sort30DeviceRadixSortHistogramKernelINS1_5radix10policy_hubIiNS0_8NullTypeEyE10Policy1000ELNS0_9SortOrderE0EiyNS1_21identity_decomposer_tEEEvPT2_PKT1_SB_iiT3__param_0];
	ld.param.u64 	%rd19, [_ZN3cub18CUB_300001_SM_10006detail10radix_sort30DeviceRadixSortHistogramKernelINS1_5radix10policy_hubIiNS0_8NullTypeEyE10Policy1000ELNS0_9SortOrderE0EiyNS1_21identity_decomposer_tEEEvPT2_PKT1_SB_iiT3__param_1];
	ld.param.u64 	%rd17, [_ZN3cub18CUB_300001_SM_10006detail10radix_sort30DeviceRadixSortHistogramKernelINS1_5radix10policy_hubIiNS0_8NullTypeEyE10Policy1000ELNS0_9SortOrderE0EiyNS1_21identity_decomposer_tEEEvPT2_PKT1_SB_iiT3__param_2];
	ld.param.u32 	%r174, [_ZN3cub18CUB_300001_SM_10006detail10radix_sort30DeviceRadixSortHistogramKernelINS1_5radix10policy_hubIiNS0_8NullTypeEyE10Policy1000ELNS0_9SortOrderE0EiyNS1_21identity_decomposer_tEEEvPT2_PKT1_SB_iiT3__param_3];
	ld.param.u32 	%r175, [_ZN3cub18CUB_300001_SM_10006detail10radix_sort30DeviceRadixSortHistogramKernelINS1_5radix10policy_hubIiNS0_8NullTypeEyE10Policy1000ELNS0_9SortOrderE0EiyNS1_21identity_decomposer_tEEEvPT2_PKT1_SB_iiT3__param_4];
	cvta.to.global.u64 	%rd1, %rd19;
	cvta.to.global.u64 	%rd2, %rd18;
	setp.eq.s64 	%p2, %rd17, 0;
	@%p2 bra 	$L__BB19_153;
	sub.s32 	%r176, %r175, %r174;
	add.s32 	%r177, %r176, 7;
	shr.s32 	%r178, %r177, 31;
	shr.u32 	%r179, %r178, 29;
	add.s32 	%r180, %r177, %r179;
	shr.s32 	%r181, %r180, 3;
	mov.u32 	%r182, %tid.x;
	setp.gt.u32 	%p3, %r182, 255;
	setp.lt.s32 	%p4, %r177, 8;
	mov.u32 	%r183, %ctaid.x;
	shl.b32 	%r184, %r183, 11;
	cvt.u64.u32 	%rd3, %r184;
	mov.u32 	%r185, %nctaid.x;
	shl.b32 	%r186, %r185, 11;
	cvt.u64.u32 	%rd4, %r186;
	add.s32 	%r1, %r181, -1;
	and.b32  	%r2, %r181, 15;
	and.b32  	%r3, %r181, 7;
	add.s32 	%r4, %r3, -1;
	and.b32  	%r5, %r181, 3;
	or.pred  	%p1, %p3, %p4;
	shl.b32 	%r187, %r182, 2;
	mov.u32 	%r188, _ZZN3cub18CUB_300001_SM_10006detail10radix_sort30DeviceRadixSortHistogramKernelINS1_5radix10policy_hubIiNS0_8NullTypeEyE10Policy1000ELNS0_9SortOrderE0EiyNS1_21identity_decomposer_tEEEvPT2_PKT1_SB_iiT3_E12temp_storage;
	add.s32 	%r6, %r188, %r187;
	and.b32  	%r7, %r181, 268435440;
	cvt.u64.u32 	%rd5, %r182;
	add.s32 	%r8, %r182, 128;
	add.s32 	%r9, %r182, 256;
	add.s32 	%r10, %r182, 384;
	add.s32 	%r11, %r182, 512;
	add.s32 	%r12, %r182, 640;
	add.s32 	%r13, %r182, 768;
	or.b32  	%r14, %r182, 1024;
	add.s32 	%r15, %r182, 1920;
	and.b32  	%r16, %r181, 268435448;
	and.b32  	%r17, %r181, 1;
	neg.s32 	%r18, %r7;
	add.s32 	%r19, %r6, 8192;
	add.s64 	%rd21, %rd17, -1;
	shr.u64 	%rd22, %rd21, 30;
	add.s64 	%rd23, %rd22, 1;
	min.u64 	%rd6, %rd23, %rd17;
	mov.b64 	%rd135, 0;
$L__BB19_2:
	@%p1 bra 	$L__BB19_30;
	setp.lt.u32 	%p5, %r1, 15;
	mov.b32 	%r439, 0;
	@%p5 bra 	$L__BB19_6;
	mov.u32 	%r436, %r19;
	mov.u32 	%r437, %r18;
$L__BB19_5:
	.pragma "nounroll";
	mov.b32 	%r190, 0;
	st.shared.u32 	[%r436+-8192], %r190;
	st.shared.u32 	[%r436+-7168], %r190;
	st.shared.u32 	[%r436+-6144], %r190;
	st.shared.u32 	[%r436+-5120], %r190;
	st.shared.u32 	[%r436+-4096], %r190;
	st.shared.u32 	[%r436+-3072], %r190;
	st.shared.u32 	[%r436+-2048], %r190;
	st.shared.u32 	[%r436+-1024], %r190;
	st.shared.u32 	[%r436], %r190;
	st.shared.u32 	[%r436+1024], %r190;
	st.shared.u32 	[%r436+2048], %r190;
	st.shared.u32 	[%r436+3072], %r190;
	st.shared.u32 	[%r436+4096], %r190;
	st.shared.u32 	[%r436+5120], %r190;
	st.shared.u32 	[%r436+6144], %r190;
	st.shared.u32 	[%r436+7168], %r190;
	add.s32 	%r437, %r437, 16;
	add.s32 	%r436, %r436, 16384;
	setp.ne.s32 	%p6, %r437, 0;
	mov.u32 	%r439, %r7;
	@%p6 bra 	$L__BB19_5;
$L__BB19_6:
	add.s32 	%r25, %r2, -1;
	setp.eq.s32 	%p7, %r2, 0;
	@%p7 bra 	$L__BB19_16;
	setp.lt.u32 	%p8, %r25, 7;
	@%p8 bra 	$L__BB19_9;
	shl.b32 	%r191, %r439, 10;
	add.s32 	%r192, %r6, %r191;
	mov.b32 	%r193, 0;
	st.shared.u32 	[%r192], %r193;
	st.shared.u32 	[%r192+1024], %r193;
	st.shared.u32 	[%r192+2048], %r193;
	st.shared.u32 	[%r192+3072], %r193;
	st.shared.u32 	[%r192+4096], %r193;
	st.shared.u32 	[%r192+5120], %r193;
	st.shared.u32 	[%r192+6144], %r193;
	st.shared.u32 	[%r192+7168], %r193;
	add.s32 	%r439, %r439, 8;
$L__BB19_9:
	setp.eq.s32 	%p9, %r3, 0;
	@%p9 bra 	$L__BB19_16;
	setp.lt.u32 	%p10, %r4, 3;
	@%p10 bra 	$L__BB19_12;
	shl.b32 	%r194, %r439, 10;
	add.s32 	%r195, %r6, %r194;
	mov.b32 	%r196, 0;
	st.shared.u32 	[%r195], %r196;
	st.shared.u32 	[%r195+1024], %r196;
	st.shared.u32 	[%r195+2048], %r196;
	st.shared.u32 	[%r195+3072], %r196;
	add.s32 	%r439, %r439, 4;
$L__BB19_12:
	setp.eq.s32 	%p11, %r5, 0;
	@%p11 bra 	$L__BB19_16;
	setp.eq.s32 	%p12, %r5, 1;
	shl.b32 	%r197, %r439, 10;
	add.s32 	%r30, %r6, %r197;
	mov.b32 	%r198, 0;
	st.shared.u32 	[%r30], %r198;
	@%p12 bra 	$L__BB19_16;
	setp.eq.s32 	%p13, %r5, 2;
	mov.b32 	%r199, 0;
	st.shared.u32 	[%r30+1024], %r199;
	@%p13 bra 	$L__BB19_16;
	mov.b32 	%r200, 0;
	st.shared.u32 	[%r30+2048], %r200;
$L__BB19_16:
	cvt.u32.u64 	%r201, %rd5;
	setp.gt.u32 	%p14, %r201, 127;
	@%p14 bra 	$L__BB19_30;
	setp.lt.u32 	%p15, %r1, 15;
	mov.b32 	%r443, 0;
	@%p15 bra 	$L__BB19_20;
	mov.b32 	%r441, 0;
$L__BB19_19:
	.pragma "nounroll";
	shl.b32 	%r204, %r441, 10;
	add.s32 	%r205, %r6, %r204;
	mov.b32 	%r206, 0;
	st.shared.u32 	[%r205+512], %r206;
	st.shared.u32 	[%r205+1536], %r206;
	st.shared.u32 	[%r205+2560], %r206;
	st.shared.u32 	[%r205+3584], %r206;
	st.shared.u32 	[%r205+4608], %r206;
	st.shared.u32 	[%r205+5632], %r206;
	st.shared.u32 	[%r205+6656], %r206;
	st.shared.u32 	[%r205+7680], %r206;
	st.shared.u32 	[%r205+8704], %r206;
	st.shared.u32 	[%r205+9728], %r206;
	st.shared.u32 	[%r205+10752], %r206;
	st.shared.u32 	[%r205+11776], %r206;
	st.shared.u32 	[%r205+12800], %r206;
	st.shared.u32 	[%r205+13824], %r206;
	st.shared.u32 	[%r205+14848], %r206;
	st.shared.u32 	[%r205+15872], %r206;
	add.s32 	%r441, %r441, 16;
	setp.ne.s32 	%p16, %r441, %r7;
	mov.u32 	%r443, %r7;
	@%p16 bra 	$L__BB19_19;
$L__BB19_20:
	setp.eq.s32 	%p17, %r2, 0;
	@%p17 bra 	$L__BB19_30;
	setp.lt.u32 	%p18, %r25, 7;
	@%p18 bra 	$L__BB19_23;
	shl.b32 	%r207, %r443, 10;
	add.s32 	%r208, %r6, %r207;
	mov.b32 	%r209, 0;
	st.shared.u32 	[%r208+512], %r209;
	st.shared.u32 	[%r208+1536], %r209;
	st.shared.u32 	[%r208+2560], %r209;
	st.shared.u32 	[%r208+3584], %r209;
	st.shared.u32 	[%r208+4608], %r209;
	st.shared.u32 	[%r208+5632], %r209;
	st.shared.u32 	[%r208+6656], %r209;
	st.shared.u32 	[%r208+7680], %r209;
	add.s32 	%r443, %r443, 8;
$L__BB19_23:
	setp.eq.s32 	%p19, %r3, 0;
	@%p19 bra 	$L__BB19_30;
	setp.lt.u32 	%p20, %r4, 3;
	@%p20 bra 	$L__BB19_26;
	shl.b32 	%r210, %r443, 10;
	add.s32 	%r211, %r6, %r210;
	mov.b32 	%r212, 0;
	st.shared.u32 	[%r211+512], %r212;
	st.shared.u32 	[%r211+1536], %r212;
	st.shared.u32 	[%r211+2560], %r212;
	st.shared.u32 	[%r211+3584], %r212;
	add.s32 	%r443, %r443, 4;
$L__BB19_26:
	setp.eq.s32 	%p21, %r5, 0;
	@%p21 bra 	$L__BB19_30;
	setp.eq.s32 	%p22, %r5, 1;
	shl.b32 	%r213, %r443, 10;
	add.s32 	%r38, %r6, %r213;
	mov.b32 	%r214, 0;
	st.shared.u32 	[%r38+512], %r214;
	@%p22 bra 	$L__BB19_30;
	setp.eq.s32 	%p23, %r5, 2;
	mov.b32 	%r215, 0;
	st.shared.u32 	[%r38+1536], %r215;
	@%p23 bra 	$L__BB19_30;
	mov.b32 	%r216, 0;
	st.shared.u32 	[%r38+2560], %r216;
$L__BB19_30:
	bar.sync 	0;
	bar.sync 	0;
	shl.b64 	%rd8, %rd135, 30;
	sub.s64 	%rd24, %rd17, %rd8;
	min.u64 	%rd9, %rd24, 1073741824;
	setp.le.u64 	%p24, %rd9, %rd3;
	@%p24 bra 	$L__BB19_70;
	mov.u64 	%rd136, %rd3;
$L__BB19_32:
	add.s64 	%rd11, %rd136, %rd8;
	sub.s64 	%rd12, %rd17, %rd11;
	setp.lt.u64 	%p25, %rd12, 2048;
	@%p25 bra 	$L__BB19_34;
	add.s64 	%rd27, %rd11, %rd5;
	shl.b64 	%rd28, %rd27, 2;
	add.s64 	%rd29, %rd1, %rd28;
	ld.global.u32 	%r475, [%rd29];
	ld.global.u32 	%r474, [%rd29+512];
	ld.global.u32 	%r473, [%rd29+1024];
	ld.global.u32 	%r472, [%rd29+1536];
	ld.global.u32 	%r471, [%rd29+2048];
	ld.global.u32 	%r470, [%rd29+2560];
	ld.global.u32 	%r469, [%rd29+3072];
	ld.global.u32 	%r468, [%rd29+3584];
	ld.global.u32 	%r467, [%rd29+4096];
	ld.global.u32 	%r466, [%rd29+4608];
	ld.global.u32 	%r465, [%rd29+5120];
	ld.global.u32 	%r464, [%rd29+5632];
	ld.global.u32 	%r463, [%rd29+6144];
	ld.global.u32 	%r462, [%rd29+6656];
	ld.global.u32 	%r461, [%rd29+7168];
	ld.global.u32 	%r460, [%rd29+7680];
	bra.uni 	$L__BB19_66;
$L__BB19_34:
	cvt.u32.u64 	%r218, %rd5;
	cvt.u32.u64 	%r55, %rd12;
	setp.ge.s32 	%p26, %r218, %r55;
	add.s64 	%rd25, %rd11, %rd5;
	shl.b64 	%rd26, %rd25, 2;
	add.s64 	%rd13, %rd1, %rd26;
	mov.b32 	%r475, 2147483647;
	@%p26 bra 	$L__BB19_36;
	ld.global.u32 	%r475, [%rd13];
$L__BB19_36:
	setp.ge.s32 	%p27, %r8, %r55;
	mov.b32 	%r474, 2147483647;
	@%p27 bra 	$L__BB19_38;
	ld.global.u32 	%r474, [%rd13+512];
$L__BB19_38:
	setp.ge.s32 	%p28, %r9, %r55;
	mov.b32 	%r473, 2147483647;
	@%p28 bra 	$L__BB19_40;
	ld.global.u32 	%r473, [%rd13+1024];
$L__BB19_40:
	setp.ge.s32 	%p29, %r10, %r55;
	mov.b32 	%r472, 2147483647;
	@%p29 bra 	$L__BB19_42;
	ld.global.u32 	%r472, [%rd13+1536];
$L__BB19_42:
	setp.ge.s32 	%p30, %r11, %r55;
	mov.b32 	%r471, 2147483647;
	@%p30 bra 	$L__BB19_44;
	ld.global.u32 	%r471, [%rd13+2048];
$L__BB19_44:
	setp.ge.s32 	%p31, %r12, %r55;
	mov.b32 	%r470, 2147483647;
	@%p31 bra 	$L__BB19_46;
	ld.global.u32 	%r470, [%rd13+2560];
$L__BB19_46:
	setp.ge.s32 	%p32, %r13, %r55;
	mov.b32 	%r469, 2147483647;
	@%p32 bra 	$L__BB19_48;
	ld.global.u32 	%r469, [%rd13+3072];
$L__BB19_48:
	mov.u32 	%r226, %tid.x;
	add.s32 	%r227, %r226, 896;
	setp.ge.s32 	%p33, %r227, %r55;
	mov.b32 	%r468, 2147483647;
	@%p33 bra 	$L__BB19_50;
	ld.global.u32 	%r468, [%rd13+3584];
$L__BB19_50:
	setp.ge.s32 	%p34, %r14, %r55;
	mov.b32 	%r467, 2147483647;
	@%p34 bra 	$L__BB19_52;
	ld.global.u32 	%r467, [%rd13+4096];
$L__BB19_52:
	add.s32 	%r231, %r226, 1152;
	setp.ge.s32 	%p35, %r231, %r55;
	mov.b32 	%r466, 2147483647;
	@%p35 bra 	$L__BB19_54;
	ld.global.u32 	%r466, [%rd13+4608];
$L__BB19_54:
	add.s32 	%r234, %r226, 1280;
	setp.ge.s32 	%p36, %r234, %r55;
	mov.b32 	%r465, 2147483647;
	@%p36 bra 	$L__BB19_56;
	ld.global.u32 	%r465, [%rd13+5120];
$L__BB19_56:
	add.s32 	%r237, %r226, 1408;
	setp.ge.s32 	%p37, %r237, %r55;
	mov.b32 	%r464, 2147483647;
	@%p37 bra 	$L__BB19_58;
	ld.global.u32 	%r464, [%rd13+5632];
$L__BB19_58:
	add.s32 	%r240, %r226, 1536;
	setp.ge.s32 	%p38, %r240, %r55;
	mov.b32 	%r463, 2147483647;
	@%p38 bra 	$L__BB19_60;
	ld.global.u32 	%r463, [%rd13+6144];
$L__BB19_60:
	add.s32 	%r243, %r226, 1664;
	setp.ge.s32 	%p39, %r243, %r55;
	mov.b32 	%r462, 2147483647;
	@%p39 bra 	$L__BB19_62;
	ld.global.u32 	%r462, [%rd13+6656];
$L__BB19_62:
	add.s32 	%r246, %r226, 1792;
	setp.ge.s32 	%p40, %r246, %r55;
	mov.b32 	%r461, 2147483647;
	@%p40 bra 	$L__BB19_64;
	ld.global.u32 	%r461, [%rd13+7168];
$L__BB19_64:
	setp.ge.s32 	%p41, %r15, %r55;
	mov.b32 	%r460, 2147483647;
	@%p41 bra 	$L__BB19_66;
	ld.global.u32 	%r460, [%rd13+7680];
$L__BB19_66:
	setp.le.s32 	%p42, %r175, %r174;
	@%p42 bra 	$L__BB19_69;
	xor.b32  	%r103, %r460, -2147483648;
	xor.b32  	%r104, %r461, -2147483648;
	xor.b32  	%r105, %r462, -2147483648;
	xor.b32  	%r106, %r463, -2147483648;
	xor.b32  	%r107, %r464, -2147483648;
	xor.b32  	%r108, %r465, -2147483648;
	xor.b32  	%r109, %r466, -2147483648;
	xor.b32  	%r110, %r467, -2147483648;
	xor.b32  	%r111, %r468, -2147483648;
	xor.b32  	%r112, %r469, -2147483648;
	xor.b32  	%r113, %r470, -2147483648;
	xor.b32  	%r114, %r471, -2147483648;
	xor.b32  	%r115, %r472, -2147483648;
	xor.b32  	%r116, %r473, -2147483648;
	xor.b32  	%r117, %r474, -2147483648;
	xor.b32  	%r118, %r475, -2147483648;
	mov.b32 	%r476, 0;
	mov.u32 	%r477, %r174;
$L__BB19_68:
	sub.s32 	%r249, %r175, %r477;
	shl.b32 	%r250, %r476, 10;
	mov.u32 	%r251, _ZZN3cub18CUB_300001_SM_10006detail10radix_sort30DeviceRadixSortHistogramKernelINS1_5radix10policy_hubIiNS0_8NullTypeEyE10Policy1000ELNS0_9SortOrderE0EiyNS1_21identity_decomposer_tEEEvPT2_PKT1_SB_iiT3_E12temp_storage;
	add.s32 	%r252, %r251, %r250;
	min.s32 	%r253, %r249, 8;
	mov.b32 	%r254, -1;
	shl.b32 	%r255, %r254, %r253;
	not.b32 	%r256, %r255;
	shr.u32 	%r257, %r118, %r477;
	and.b32  	%r258, %r257, %r256;
	shl.b32 	%r259, %r258, 2;
	add.s32 	%r260, %r252, %r259;
	atom.shared.add.u32 	%r261, [%r260], 1;
	shr.u32 	%r262, %r117, %r477;
	and.b32  	%r263, %r262, %r256;
	shl.b32 	%r264, %r263, 2;
	add.s32 	%r265, %r252, %r264;
	atom.shared.add.u32 	%r266, [%r265], 1;
	shr.u32 	%r267, %r116, %r477;
	and.b32  	%r268, %r267, %r256;
	shl.b32 	%r269, %r268, 2;
	add.s32 	%r270, %r252, %r269;
	atom.shared.add.u32 	%r271, [%r270], 1;
	shr.u32 	%r272, %r115, %r477;
	and.b32  	%r273, %r272, %r256;
	shl.b32 	%r274, %r273, 2;
	add.s32 	%r275, %r252, %r274;
	atom.shared.add.u32 	%r276, [%r275], 1;
	shr.u32 	%r277, %r114, %r477;
	and.b32  	%r278, %r277, %r256;
	shl.b32 	%r279, %r278, 2;
	add.s32 	%r280, %r252, %r279;
	atom.shared.add.u32 	%r281, [%r280], 1;
	shr.u32 	%r282, %r113, %r477;
	and.b32  	%r283, %r282, %r256;
	shl.b32 	%r284, %r283, 2;
	add.s32 	%r285, %r252, %r284;
	atom.shared.add.u32 	%r286, [%r285], 1;
	shr.u32 	%r287, %r112, %r477;
	and.b32  	%r288, %r287, %r256;
	shl.b32 	%r289, %r288, 2;
	add.s32 	%r290, %r252, %r289;
	atom.shared.add.u32 	%r291, [%r290], 1;
	shr.u32 	%r292, %r111, %r477;
	and.b32  	%r293, %r292, %r256;
	shl.b32 	%r294, %r293, 2;
	add.s32 	%r295, %r252, %r294;
	atom.shared.add.u32 	%r296, [%r295], 1;
	shr.u32 	%r297, %r110, %r477;
	and.b32  	%r298, %r297, %r256;
	shl.b32 	%r299, %r298, 2;
	add.s32 	%r300, %r252, %r299;
	atom.shared.add.u32 	%r301, [%r300], 1;
	shr.u32 	%r302, %r109, %r477;
	and.b32  	%r303, %r302, %r256;
	shl.b32 	%r304, %r303, 2;
	add.s32 	%r305, %r252, %r304;
	atom.shared.add.u32 	%r306, [%r305], 1;
	shr.u32 	%r307, %r108, %r477;
	and.b32  	%r308, %r307, %r256;
	shl.b32 	%r309, %r308, 2;
	add.s32 	%r310, %r252, %r309;
	atom.shared.add.u32 	%r311, [%r310], 1;
	shr.u32 	%r312, %r107, %r477;
	and.b32  	%r313, %r312, %r256;
	shl.b32 	%r314, %r313, 2;
	add.s32 	%r315, %r252, %r314;
	atom.shared.add.u32 	%r316, [%r315], 1;
	shr.u32 	%r317, %r106, %r477;
	and.b32  	%r318, %r317, %r256;
	shl.b32 	%r319, %r318, 2;
	add.s32 	%r320, %r252, %r319;
	atom.shared.add.u32 	%r321, [%r320], 1;
	shr.u32 	%r322, %r105, %r477;
	and.b32  	%r323, %r322, %r256;
	shl.b32 	%r324, %r323, 2;
	add.s32 	%r325, %r252, %r324;
	atom.shared.add.u32 	%r326, [%r325], 1;
	shr.u32 	%r327, %r104, %r477;
	and.b32  	%r328, %r327, %r256;
	shl.b32 	%r329, %r328, 2;
	add.s32 	%r330, %r252, %r329;
	atom.shared.add.u32 	%r331, [%r330], 1;
	shr.u32 	%r332, %r103, %r477;
	and.b32  	%r333, %r332, %r256;
	shl.b32 	%r334, %r333, 2;
	add.s32 	%r335, %r252, %r334;
	atom.shared.add.u32 	%r336, [%r335], 1;
	add.s32 	%r477, %r477, 8;
	add.s32 	%r476, %r476, 1;
	setp.lt.s32 	%p43, %r477, %r175;
	@%p43 bra 	$L__BB19_68;
$L__BB19_69:
	add.s64 	%rd136, %rd136, %rd4;
	setp.lt.u64 	%p44, %rd136, %rd9;
	@%p44 bra 	$L__BB19_32;
$L__BB19_70:
	bar.sync 	0;
	@%p1 bra 	$L__BB19_152;
	setp.lt.u32 	%p45, %r1, 7;
	mov.b32 	%r480, 0;
	@%p45 bra 	$L__BB19_90;
	mov.b32 	%r478, 0;
$L__BB19_73:
	.pragma "nounroll";
	shl.b32 	%r339, %r478, 10;
	add.s32 	%r124, %r6, %r339;
	ld.shared.u32 	%r125, [%r124];
	setp.eq.s32 	%p46, %r125, 0;
	@%p46 bra 	$L__BB19_75;
	cvt.u32.u64 	%r340, %rd5;
	shl.b32 	%r341, %r478, 8;
	add.s32 	%r342, %r341, %r340;
	mul.wide.u32 	%rd30, %r342, 8;
	add.s64 	%rd31, %rd2, %rd30;
	cvt.u64.u32 	%rd32, %r125;
	atom.global.add.u64 	%rd33, [%rd31], %rd32;
$L__BB19_75:
	ld.shared.u32 	%r126, [%r124+1024];
	setp.eq.s32 	%p47, %r126, 0;
	@%p47 bra 	$L__BB19_77;
	cvt.u32.u64 	%r343, %rd5;
	shl.b32 	%r344, %r478, 8;
	add.s32 	%r345, %r344, %r343;
	add.s32 	%r346, %r345, 256;
	mul.wide.u32 	%rd34, %r346, 8;
	add.s64 	%rd35, %rd2, %rd34;
	cvt.u64.u32 	%rd36, %r126;
	atom.global.add.u64 	%rd37, [%rd35], %rd36;
$L__BB19_77:
	ld.shared.u32 	%r127, [%r124+2048];
	setp.eq.s32 	%p48, %r127, 0;
	@%p48 bra 	$L__BB19_79;
	cvt.u32.u64 	%r347, %rd5;
	shl.b32 	%r348, %r478, 8;
	add.s32 	%r349, %r348, %r347;
	add.s32 	%r350, %r349, 512;
	mul.wide.u32 	%rd38, %r350, 8;
	add.s64 	%rd39, %rd2, %rd38;
	cvt.u64.u32 	%rd40, %r127;
	atom.global.add.u64 	%rd41, [%rd39], %rd40;
$L__BB19_79:
	ld.shared.u32 	%r128, [%r124+3072];
	setp.eq.s32 	%p49, %r128, 0;
	@%p49 bra 	$L__BB19_81;
	cvt.u32.u64 	%r351, %rd5;
	shl.b32 	%r352, %r478, 8;
	add.s32 	%r353, %r352, %r351;
	add.s32 	%r354, %r353, 768;
	mul.wide.u32 	%rd42, %r354, 8;
	add.s64 	%rd43, %rd2, %rd42;
	cvt.u64.u32 	%rd44, %r128;
	atom.global.add.u64 	%rd45, [%rd43], %rd44;
$L__BB19_81:
	ld.shared.u32 	%r129, [%r124+4096];
	setp.eq.s32 	%p50, %r129, 0;
	@%p50 bra 	$L__BB19_83;
	cvt.u32.u64 	%r355, %rd5;
	shl.b32 	%r356, %r478, 8;
	add.s32 	%r357, %r356, %r355;
	add.s32 	%r358, %r357, 1024;
	mul.wide.u32 	%rd46, %r358, 8;
	add.s64 	%rd47, %rd2, %rd46;
	cvt.u64.u32 	%rd48, %r129;
	atom.global.add.u64 	%rd49, [%rd47], %rd48;
$L__BB19_83:
	ld.shared.u32 	%r130, [%r124+5120];
	setp.eq.s32 	%p51, %r130, 0;
	@%p51 bra 	$L__BB19_85;
	cvt.u32.u64 	%r359, %rd5;
	shl.b32 	%r360, %r478, 8;
	add.s32 	%r361, %r360, %r359;
	add.s32 	%r362, %r361, 1280;
	mul.wide.u32 	%rd50, %r362, 8;
	add.s64 	%rd51, %rd2, %rd50;
	cvt.u64.u32 	%rd52, %r130;
	atom.global.add.u64 	%rd53, [%rd51], %rd52;
$L__BB19_85:
	ld.shared.u32 	%r131, [%r124+6144];
	setp.eq.s32 	%p52, %r131, 0;
	@%p52 bra 	$L__BB19_87;
	cvt.u32.u64 	%r363, %rd5;
	shl.b32 	%r364, %r478, 8;
	add.s32 	%r365, %r364, %r363;
	add.s32 	%r366, %r365, 1536;
	mul.wide.u32 	%rd54, %r366, 8;
	add.s64 	%rd55, %rd2, %rd54;
	cvt.u64.u32 	%rd56, %r131;
	atom.global.add.u64 	%rd57, [%rd55], %rd56;
$L__BB19_87:
	ld.shared.u32 	%r132, [%r124+7168];
	setp.eq.s32 	%p53, %r132, 0;
	@%p53 bra 	$L__BB19_89;
	cvt.u32.u64 	%r367, %rd5;
	shl.b32 	%r368, %r478, 8;
	add.s32 	%r369, %r368, %r367;
	add.s32 	%r370, %r369, 1792;
	mul.wide.u32 	%rd58, %r370, 8;
	add.s64 	%rd59, %rd2, %rd58;
	cvt.u64.u32 	%rd60, %r132;
	atom.global.add.u64 	%rd61, [%rd59], %rd60;
$L__BB19_89:
	add.s32 	%r478, %r478, 8;
	setp.ne.s32 	%p54, %r478, %r16;
	mov.u32 	%r480, %r16;
	@%p54 bra 	$L__BB19_73;
$L__BB19_90:
	add.s32 	%r135, %r5, -1;
	setp.eq.s32 	%p55, %r3, 0;
	@%p55 bra 	$L__BB19_111;
	setp.lt.u32 	%p56, %r4, 3;
	@%p56 bra 	$L__BB19_101;
	shl.b32 	%r371, %r480, 10;
	add.s32 	%r136, %r6, %r371;
	ld.shared.u32 	%r137, [%r136];
	setp.eq.s32 	%p57, %r137, 0;
	@%p57 bra 	$L__BB19_94;
	cvt.u32.u64 	%r372, %rd5;
	shl.b32 	%r373, %r480, 8;
	add.s32 	%r374, %r373, %r372;
	mul.wide.u32 	%rd62, %r374, 8;
	add.s64 	%rd63, %rd2, %rd62;
	cvt.u64.u32 	%rd64, %r137;
	atom.global.add.u64 	%rd65, [%rd63], %rd64;
$L__BB19_94:
	ld.shared.u32 	%r138, [%r136+1024];
	setp.eq.s32 	%p58, %r138, 0;
	@%p58 bra 	$L__BB19_96;
	cvt.u32.u64 	%r375, %rd5;
	shl.b32 	%r376, %r480, 8;
	add.s32 	%r377, %r376, %r375;
	add.s32 	%r378, %r377, 256;
	mul.wide.u32 	%rd66, %r378, 8;
	add.s64 	%rd67, %rd2, %rd66;
	cvt.u64.u32 	%rd68, %r138;
	atom.global.add.u64 	%rd69, [%rd67], %rd68;
$L__BB19_96:
	ld.shared.u32 	%r139, [%r136+2048];
	setp.eq.s32 	%p59, %r139, 0;
	@%p59 bra 	$L__BB19_98;
	cvt.u32.u64 	%r379, %rd5;
	shl.b32 	%r380, %r480, 8;
	add.s32 	%r381, %r380, %r379;
	add.s32 	%r382, %r381, 512;
	mul.wide.u32 	%rd70, %r382, 8;
	add.s64 	%rd71, %rd2, %rd70;
	cvt.u64.u32 	%rd72, %r139;
	atom.global.add.u64 	%rd73, [%rd71], %rd72;
$L__BB19_98:
	ld.shared.u32 	%r140, [%r136+3072];
	setp.eq.s32 	%p60, %r140, 0;
	@%p60 bra 	$L__BB19_100;
	cvt.u32.u64 	%r383, %rd5;
	shl.b32 	%r384, %r480, 8;
	add.s32 	%r385, %r384, %r383;
	add.s32 	%r386, %r385, 768;
	mul.wide.u32 	%rd74, %r386, 8;
	add.s64 	%rd75, %rd2, %rd74;
	cvt.u64.u32 	%rd76, %r140;
	atom.global.add.u64 	%rd77, [%rd75], %rd76;
$L__BB19_100:
	add.s32 	%r480, %r480, 4;
$L__BB19_101:
	setp.eq.s32 	%p61, %r5, 0;
	@%p61 bra 	$L__BB19_111;
	setp.eq.s32 	%p62, %r135, 0;
	@%p62 bra 	$L__BB19_108;
	shl.b32 	%r387, %r480, 10;
	add.s32 	%r143, %r6, %r387;
	ld.shared.u32 	%r144, [%r143];
	setp.eq.s32 	%p63, %r144, 0;
	@%p63 bra 	$L__BB19_105;
	cvt.u32.u64 	%r388, %rd5;
	shl.b32 	%r389, %r480, 8;
	add.s32 	%r390, %r389, %r388;
	mul.wide.u32 	%rd78, %r390, 8;
	add.s64 	%rd79, %rd2, %rd78;
	cvt.u64.u32 	%rd80, %r144;
	atom.global.add.u64 	%rd81, [%rd79], %rd80;
$L__BB19_105:
	ld.shared.u32 	%r145, [%r143+1024];
	setp.eq.s32 	%p64, %r145, 0;
	@%p64 bra 	$L__BB19_107;
	cvt.u32.u64 	%r391, %rd5;
	shl.b32 	%r392, %r480, 8;
	add.s32 	%r393, %r392, %r391;
	add.s32 	%r394, %r393, 256;
	mul.wide.u32 	%rd82, %r394, 8;
	add.s64 	%rd83, %rd2, %rd82;
	cvt.u64.u32 	%rd84, %r145;
	atom.global.add.u64 	%rd85, [%rd83], %rd84;
$L__BB19_107:
	add.s32 	%r480, %r480, 2;
$L__BB19_108:
	setp.eq.s32 	%p65, %r17, 0;
	@%p65 bra 	$L__BB19_111;
	shl.b32 	%r395, %r480, 10;
	add.s32 	%r396, %r6, %r395;
	ld.shared.u32 	%r148, [%r396];
	setp.eq.s32 	%p66, %r148, 0;
	@%p66 bra 	$L__BB19_111;
	cvt.u32.u64 	%r397, %rd5;
	shl.b32 	%r398, %r480, 8;
	add.s32 	%r399, %r398, %r397;
	mul.wide.u32 	%rd86, %r399, 8;
	add.s64 	%rd87, %rd2, %rd86;
	cvt.u64.u32 	%rd88, %r148;
	atom.global.add.u64 	%rd89, [%rd87], %rd88;
$L__BB19_111:
	cvt.u32.u64 	%r400, %rd5;
	setp.gt.u32 	%p67, %r400, 127;
	@%p67 bra 	$L__BB19_152;
	setp.lt.u32 	%p68, %r1, 7;
	mov.b32 	%r484, 0;
	@%p68 bra 	$L__BB19_131;
	mov.b32 	%r482, 0;
$L__BB19_114:
	.pragma "nounroll";
	shl.b32 	%r404, %r482, 10;
	add.s32 	%r150, %r6, %r404;
	ld.shared.u32 	%r151, [%r150+512];
	setp.eq.s32 	%p69, %r151, 0;
	shl.b32 	%r405, %r482, 8;
	add.s32 	%r406, %r405, %r400;
	mul.wide.u32 	%rd90, %r406, 8;
	add.s64 	%rd15, %rd2, %rd90;
	@%p69 bra 	$L__BB19_116;
	cvt.u64.u32 	%rd91, %r151;
	atom.global.add.u64 	%rd92, [%rd15+1024], %rd91;
$L__BB19_116:
	ld.shared.u32 	%r152, [%r150+1536];
	setp.eq.s32 	%p70, %r152, 0;
	@%p70 bra 	$L__BB19_118;
	cvt.u64.u32 	%rd93, %r152;
	atom.global.add.u64 	%rd94, [%rd15+3072], %rd93;
$L__BB19_118:
	ld.shared.u32 	%r153, [%r150+2560];
	setp.eq.s32 	%p71, %r153, 0;
	@%p71 bra 	$L__BB19_120;
	cvt.u64.u32 	%rd95, %r153;
	atom.global.add.u64 	%rd96, [%rd15+5120], %rd95;
$L__BB19_120:
	ld.shared.u32 	%r154, [%r150+3584];
	setp.eq.s32 	%p72, %r154, 0;
	@%p72 bra 	$L__BB19_122;
	cvt.u64.u32 	%rd97, %r154;
	atom.global.add.u64 	%rd98, [%rd15+7168], %rd97;
$L__BB19_122:
	ld.shared.u32 	%r155, [%r150+4608];
	setp.eq.s32 	%p73, %r155, 0;
	@%p73 bra 	$L__BB19_124;
	cvt.u64.u32 	%rd99, %r155;
	atom.global.add.u64 	%rd100, [%rd15+9216], %rd99;
$L__BB19_124:
	ld.shared.u32 	%r156, [%r150+5632];
	setp.eq.s32 	%p74, %r156, 0;
	@%p74 bra 	$L__BB19_126;
	cvt.u64.u32 	%rd101, %r156;
	atom.global.add.u64 	%rd102, [%rd15+11264], %rd101;
$L__BB19_126:
	ld.shared.u32 	%r157, [%r150+6656];
	setp.eq.s32 	%p75, %r157, 0;
	@%p75 bra 	$L__BB19_128;
	cvt.u64.u32 	%rd103, %r157;
	atom.global.add.u64 	%rd104, [%rd15+13312], %rd103;
$L__BB19_128:
	ld.shared.u32 	%r158, [%r150+7680];
	setp.eq.s32 	%p76, %r158, 0;
	@%p76 bra 	$L__BB19_130;
	cvt.u64.u32 	%rd105, %r158;
	atom.global.add.u64 	%rd106, [%rd15+15360], %rd105;
$L__BB19_130:
	add.s32 	%r482, %r482, 8;
	setp.ne.s32 	%p77, %r482, %r16;
	mov.u32 	%r484, %r16;
	@%p77 bra 	$L__BB19_114;
$L__BB19_131:
	setp.eq.s32 	%p78, %r3, 0;
	@%p78 bra 	$L__BB19_152;
	setp.lt.u32 	%p79, %r4, 3;
	@%p79 bra 	$L__BB19_142;
	shl.b32 	%r407, %r484, 10;
	add.s32 	%r161, %r6, %r407;
	ld.shared.u32 	%r162, [%r161+512];
	setp.eq.s32 	%p80, %r162, 0;
	@%p80 bra 	$L__BB19_135;
	shl.b32 	%r409, %r484, 8;
	add.s32 	%r410, %r409, %r400;
	mul.wide.u32 	%rd107, %r410, 8;
	add.s64 	%rd108, %rd2, %rd107;
	cvt.u64.u32 	%rd109, %r162;
	atom.global.add.u64 	%rd110, [%rd108+1024], %rd109;
$L__BB19_135:
	ld.shared.u32 	%r163, [%r161+1536];
	setp.eq.s32 	%p81, %r163, 0;
	@%p81 bra 	$L__BB19_137;
	shl.b32 	%r412, %r484, 8;
	add.s32 	%r413, %r412, %r400;
	add.s32 	%r414, %r413, 256;
	mul.wide.u32 	%rd111, %r414, 8;
	add.s64 	%rd112, %rd2, %rd111;
	cvt.u64.u32 	%rd113, %r163;
	atom.global.add.u64 	%rd114, [%rd112+1024], %rd113;
$L__BB19_137:
	ld.shared.u32 	%r164, [%r161+2560];
	setp.eq.s32 	%p82, %r164, 0;
	@%p82 bra 	$L__BB19_139;
	shl.b32 	%r416, %r484, 8;
	add.s32 	%r417, %r416, %r400;
	add.s32 	%r418, %r417, 512;
	mul.wide.u32 	%rd115, %r418, 8;
	add.s64 	%rd116, %rd2, %rd115;
	cvt.u64.u32 	%rd117, %r164;
	atom.global.add.u64 	%rd118, [%rd116+1024], %rd117;
$L__BB19_139:
	ld.shared.u32 	%r165, [%r161+3584];
	setp.eq.s32 	%p83, %r165, 0;
	@%p83 bra 	$L__BB19_141;
	shl.b32 	%r420, %r484, 8;
	add.s32 	%r421, %r420, %r400;
	add.s32 	%r422, %r421, 768;
	mul.wide.u32 	%rd119, %r422, 8;
	add.s64 	%rd120, %rd2, %rd119;
	cvt.u64.u32 	%rd121, %r165;
	atom.global.add.u64 	%rd122, [%rd120+1024], %rd121;
$L__BB19_141:
	add.s32 	%r484, %r484, 4;
$L__BB19_142:
	setp.eq.s32 	%p84, %r5, 0;
	@%p84 bra 	$L__BB19_152;
	setp.eq.s32 	%p85, %r135, 0;
	@%p85 bra 	$L__BB19_149;
	shl.b32 	%r423, %r484, 10;
	add.s32 	%r168, %r6, %r423;
	ld.shared.u32 	%r169, [%r168+512];
	setp.eq.s32 	%p86, %r169, 0;
	@%p86 bra 	$L__BB19_146;
	shl.b32 	%r425, %r484, 8;
	add.s32 	%r426, %r425, %r400;
	mul.wide.u32 	%rd123, %r426, 8;
	add.s64 	%rd124, %rd2, %rd123;
	cvt.u64.u32 	%rd125, %r169;
	atom.global.add.u64 	%rd126, [%rd124+1024], %rd125;
$L__BB19_146:
	ld.shared.u32 	%r170, [%r168+1536];
	setp.eq.s32 	%p87, %r170, 0;
	@%p87 bra 	$L__BB19_148;
	shl.b32 	%r428, %r484, 8;
	add.s32 	%r429, %r428, %r400;
	add.s32 	%r430, %r429, 256;
	mul.wide.u32 	%rd127, %r430, 8;
	add.s64 	%rd128, %rd2, %rd127;
	cvt.u64.u32 	%rd129, %r170;
	atom.global.add.u64 	%rd130, [%rd128+1024], %rd129;
$L__BB19_148:
	add.s32 	%r484, %r484, 2;
$L__BB19_149:
	setp.eq.s32 	%p88, %r17, 0;
	@%p88 bra 	$L__BB19_152;
	shl.b32 	%r431, %r484, 10;
	add.s32 	%r432, %r6, %r431;
	ld.shared.u32 	%r173, [%r432+512];
	setp.eq.s32 	%p89, %r173, 0;
	@%p89 bra 	$L__BB19_152;
	shl.b32 	%r434, %r484, 8;
	add.s32 	%r435, %r434, %r400;
	mul.wide.u32 	%rd131, %r435, 8;
	add.s64 	%rd132, %rd2, %rd131;
	cvt.u64.u32 	%rd133, %r173;
	atom.global.add.u64 	%rd134, [%rd132+1024], %rd133;
$L__BB19_152:
	bar.sync 	0;
	add.s64 	%rd135, %rd135, 1;
	setp.ne.s64 	%p90, %rd135, %rd6;
	@%p90 bra 	$L__BB19_2;
$L__BB19_153:
	ret;

}
	// .globl	_ZN3cub18CUB_300001_SM_10006detail10radix_sort33DeviceRadixSortExclusiveSumKernelINS1_5radix10policy_hubIiNS0_8NullTypeEyE10Policy1000EyEEvPT0_
.visible .entry _ZN3cub18CUB_300001_SM_10006detail10radix_sort33DeviceRadixSortExclusiveSumKernelINS1_5radix10policy_hubIiNS0_8NullTypeEyE10Policy1000EyEEvPT0_(
	.param .u64 .ptr .align 1 _ZN3cub18CUB_300001_SM_10006detail10radix_sort33DeviceRadixSortExclusiveSumKernelINS1_5radix10policy_hubIiNS0_8NullTypeEyE10Policy1000EyEEvPT0__param_0
)
{
	.reg .pred 	%p<4>;
	.reg .b32 	%r<28>;
	.reg .b64 	%rd<54>;
	// demoted variable
	.shared .align 16 .b8 _ZZN3cub18CUB_300001_SM_10006detail10radix_sort33DeviceRadixSortExclusiveSumKernelINS1_5radix10policy_hubIiNS0_8NullTypeEyE10Policy1000EyEEvPT0_E12temp_storage[2336];
	ld.param.u64 	%rd5, [_ZN3cub18CUB_300001_SM_10006detail10radix_sort33DeviceRadixSortExclusiveSumKernelINS1_5radix10policy_hubIiNS0_8NullTypeEyE10Policy1000EyEEvPT0__param_0];
	cvta.to.global.u64 	%rd6, %rd5;
	mov.u32 	%r3, %ctaid.x;
	shl.b32 	%r4, %r3, 8;
	mov.u32 	%r1, %tid.x;
	setp.gt.u32 	%p1, %r1, 255;
	add.s32 	%r5, %r4, %r1;
	mul.wide.s32 	%rd7, %r5, 8;
	add.s64 	%rd1, %rd6, %rd7;
	@%p1 bra 	$L__BB20_2;
	ld.global.u64 	%rd53, [%rd1];
$L__BB20_2:
	shr.u32 	%r6, %r1, 3;
	add.s32 	%r7, %r6, %r1;
	shl.b32 	%r8, %r7, 3;
	mov.u32 	%r9, _ZZN3cub18CUB_300001_SM_10006detail10radix_sort33DeviceRadixSortExclusiveSumKernelINS1_5radix10policy_hubIiNS0_8NullTypeEyE10Policy1000EyEEvPT0_E12temp_storage;
	add.s32 	%r10, %r9, %r8;
	add.s32 	%r2, %r10, 16;
	st.shared.u64 	[%r10+16], %rd53;
	bar.sync 	0;
	setp.gt.u32 	%p2, %r1, 31;
	@%p2 bra 	$L__BB20_4;
	mad.lo.s32 	%r27, %r1, 72, %r9;
	ld.shared.u64 	%rd23, [%r27+16];
	ld.shared.u64 	%rd24, [%r27+24];
	ld.shared.u64 	%rd25, [%r27+32];
	ld.shared.u64 	%rd26, [%r27+40];
	ld.shared.u64 	%rd27, [%r27+48];
	ld.shared.u64 	%rd28, [%r27+56];
	ld.shared.u64 	%rd29, [%r27+64];
	ld.shared.u64 	%rd30, [%r27+72];
	add.s64 	%rd31, %rd24, %rd23;
	add.s64 	%rd32, %rd31, %rd25;
	add.s64 	%rd33, %rd32, %rd26;
	add.s64 	%rd34, %rd33, %rd27;
	add.s64 	%rd35, %rd34, %rd28;
	add.s64 	%rd36, %rd35, %rd29;
	add.s64 	%rd10, %rd36, %rd30;
	mov.b32 	%r11, 1;
	mov.b32 	%r24, 0;
	mov.b32 	%r25, -1;
	// begin inline asm
	{  .reg .u64 r0;  .reg .u32 lo;  .reg .u32 hi;  .reg .pred p;  mov.b64 {lo, hi}, %rd10;  shfl.sync.up.b32 lo|p, lo, %r11, %r24, %r25;  shfl.sync.up.b32 hi|p, hi, %r11, %r24, %r25;  mov.b64 r0, {lo, hi};  @p add.u64 r0, r0, %rd10;  mov.u64 %rd8, r0;}
	// end inline asm
	mov.b32 	%r14, 2;
	// begin inline asm
	{  .reg .u64 r0;  .reg .u32 lo;  .reg .u32 hi;  .reg .pred p;  mov.b64 {lo, hi}, %rd8;  shfl.sync.up.b32 lo|p, lo, %r14, %r24, %r25;  shfl.sync.up.b32 hi|p, hi, %r14, %r24, %r25;  mov.b64 r0, {lo, hi};  @p add.u64 r0, r0, %rd8;  mov.u64 %rd11, r0;}
	// end inline asm
	mov.b32 	%r17, 4;
	// begin inline asm
	{  .reg .u64 r0;  .reg .u32 lo;  .reg .u32 hi;  .reg .pred p;  mov.b64 {lo, hi}, %rd11;  shfl.sync.up.b32 lo|p, lo, %r17, %r24, %r25;  shfl.sync.up.b32 hi|p, hi, %r17, %r24, %r25;  mov.b64 r0, {lo, hi};  @p add.u64 r0, r0, %rd11;  mov.u64 %rd14, r0;}
	// end inline asm
	mov.b32 	%r20, 8;
	// begin inline asm
	{  .reg .u64 r0;  .reg .u32 lo;  .reg .u32 hi;  .reg .pred p;  mov.b64 {lo, hi}, %rd14;  shfl.sync.up.b32 lo|p, lo, %r20, %r24, %r25;  shfl.sync.up.b32 hi|p, hi, %r20, %r24, %r25;  mov.b64 r0, {lo, hi};  @p add.u64 r0, r0, %rd14;  mov.u64 %rd17, r0;}
	// end inline asm
	mov.b32 	%r23, 16;
	// begin inline asm
	{  .reg .u64 r0;  .reg .u32 lo;  .reg .u32 hi;  .reg .pred p;  mov.b64 {lo, hi}, %rd17;  shfl.sync.up.b32 lo|p, lo, %r23, %r24, %r25;  shfl.sync.up.b32 hi|p, hi, %r23, %r24, %r25;  mov.b64 r0, {lo, hi};  @p add.u64 r0, r0, %rd17;  mov.u64 %rd20, r0;}
	// end inline asm
	sub.s64 	%rd37, %rd20, %rd10;
	ld.shared.u64 	%rd38, [%r27+16];
	ld.shared.u64 	%rd39, [%r27+24];
	ld.shared.u64 	%rd40, [%r27+32];
	ld.shared.u64 	%rd41, [%r27+40];
	ld.shared.u64 	%rd42, [%r27+48];
	ld.shared.u64 	%rd43, [%r27+56];
	ld.shared.u64 	%rd44, [%r27+64];
	add.s64 	%rd45, %rd38, %rd37;
	add.s64 	%rd46, %rd39, %rd45;
	add.s64 	%rd47, %rd40, %rd46;
	add.s64 	%rd48, %rd41, %rd47;
	add.s64 	%rd49, %rd42, %rd48;
	add.s64 	%rd50, %rd43, %rd49;
	add.s64 	%rd51, %rd44, %rd50;
	st.shared.u64 	[%r27+16], %rd37;
	st.shared.u64 	[%r27+24], %rd45;
	st.shared.u64 	[%r27+32], %rd46;
	st.shared.u64 	[%r27+40], %rd47;
	st.shared.u64 	[%r27+48], %rd48;
	st.shared.u64 	[%r27+56], %rd49;
	st.shared.u64 	[%r27+64], %rd50;
	st.shared.u64 	[%r27+72], %rd51;
$L__BB20_4:
	setp.gt.u32 	%p3, %r1, 255;
	bar.sync 	0;
	@%p3 bra 	$L__BB20_6;
	ld.shared.u64 	%rd52, [%r2];
	st.global.u64 	[%rd1], %rd52;
$L__BB20_6:
	ret;

}
	// .globl	_ZN3cub18CUB_300001_SM_10006detail10radix_sort29DeviceRadixSortOnesweepKernelINS1_5radix10policy_hubIiNS0_8NullTypeEyE10Policy1000ELNS0_9SortOrderE0EiS6_yiiNS1_21identity_decomposer_tEEEvPT5_SC_PT3_PKSD_PT1_PKSH_PT2_PKSL_T4_iiT6_
.visible .entry _ZN3cub18CUB_300001_SM_10006detail10radix_sort29DeviceRadixSortOnesweepKernelINS1_5radix10policy_hubIiNS0_8NullTypeEyE10Policy1000ELNS0_9SortOrderE0EiS6_yiiNS1_21identity_decomposer_tEEEvPT5_SC_PT3_PKSD_PT1_PKSH_PT2_PKSL_T4_iiT6_(
	.param .u64 .ptr .align 1 _ZN3cub18CUB_300001_SM_10006detail10radix_sort29DeviceRadixSortOnesweepKernelINS1_5radix10policy_hubIiNS0_8NullTypeEyE10Policy1000ELNS0_9SortOrderE0EiS6_yiiNS1_21identity_decomposer_tEEEvPT5_SC_PT3_PKSD_PT1_PKSH_PT2_PKSL_T4_iiT6__param_0,
	.param .u64 .ptr .align 1 _ZN3cub18CUB_300001_SM_10006detail10radix_sort29DeviceRadixSortOnesweepKernelINS1_5radix10policy_hubIiNS0_8NullTypeEyE10Policy1000ELNS0_9SortOrderE0EiS6_yiiNS1_21identity_decomposer_tEEEvPT5_SC_PT3_PKSD_PT1_PKSH_PT2_PKSL_T4_iiT6__param_1,
	.param .u64 .ptr .align 1 _ZN3cub18CUB_300001_SM_10006detail10radix_sort29DeviceRadixSortOnesweepKernelINS1_5radix10policy_hubIiNS0_8NullTypeEyE10Policy1000ELNS0_9SortOrderE0EiS6_yiiNS1_21identity_decomposer_tEEEvPT5_SC_PT3_PKSD_PT1_PKSH_PT2_PKSL_T4_iiT6__param_2,
	.param .u64 .ptr .align 1 _ZN3cub18CUB_300001_SM_10006detail10radix_sort29DeviceRadixSortOnesweepKernelINS1_5radix10policy_hubIiNS0_8NullTypeEyE10Policy1000ELNS0_9SortOrderE0EiS6_yiiNS1_21identity_decomposer_tEEEvPT5_SC_PT3_PKSD_PT1_PKSH_PT2_PKSL_T4_iiT6__param_3,
	.param .u64 .ptr .align 1 _ZN3cub18CUB_300001_SM_10006detail10radix_sort29DeviceRadixSortOnesweepKernelINS1_5radix10policy_hubIiNS0_8NullTypeEyE10Policy1000ELNS0_9SortOrderE0EiS6_yiiNS1_21identity_decomposer_tEEEvPT5_SC_PT3_PKSD_PT1_PKSH_PT2_PKSL_T4_iiT6__param_4,
	.param .u64 .ptr .align 1 _ZN3cub18CUB_300001_SM_10006detail10radix_sort29DeviceRadixSortOnesweepKernelINS1_5radix10policy_hubIiNS0_8NullTypeEyE10Policy1000ELNS0_9SortOrderE0EiS6_yiiNS1_21identity_decomposer_tEEEvPT5_SC_PT3_PKSD_PT1_PKSH_PT2_PKSL_T4_iiT6__param_5,
	.param .u64 .ptr .align 1 _ZN3cub18CUB_300001_SM_10006detail10radix_sort29DeviceRadixSortOnesweepKernelINS1_5radix10policy_hubIiNS0_8NullTypeEyE10Policy1000ELNS0_9SortOrderE0EiS6_yiiNS1_21identity_decomposer_tEEEvPT5_SC_PT3_PKSD_PT1_PKSH_PT2_PKSL_T4_iiT6__param_6,
	.param .u64 .ptr .align 1 _ZN3cub18CUB_300001_SM_10006detail10radix_sort29DeviceRadixSortOnesweepKernelINS1_5radix10policy_hubIiNS0_8NullTypeEyE10Policy1000ELNS0_9SortOrderE0EiS6_yiiNS1_21identity_decomposer_tEEEvPT5_SC_PT3_PKSD_PT1_PKSH_PT2_PKSL_T4_iiT6__param_7,
	.param .u32 _ZN3cub18CUB_300001_SM_10006detail10radix_sort29DeviceRadixSortOnesweepKernelINS1_5radix10policy_hubIiNS0_8NullTypeEyE10Policy1000ELNS0_9SortOrderE0EiS6_yiiNS1_21identity_decomposer_tEEEvPT5_SC_PT3_PKSD_PT1_PKSH_PT2_PKSL_T4_iiT6__param_8,
	.param .u32 _ZN3cub18CUB_300001_SM_10006detail10radix_sort29DeviceRadixSortOnesweepKernelINS1_5radix10policy_hubIiNS0_8NullTypeEyE10Policy1000ELNS0_9SortOrderE0EiS6_yiiNS1_21identity_decomposer_tEEEvPT5_SC_PT3_PKSD_PT1_PKSH_PT2_PKSL_T4_iiT6__param_9,
	.param .u32 _ZN3cub18CUB_300001_SM_10006detail10radix_sort29DeviceRadixSortOnesweepKernelINS1_5radix10policy_hubIiNS0_8NullTypeEyE10Policy1000ELNS0_9SortOrderE0EiS6_yiiNS1_21identity_decomposer_tEEEvPT5_SC_PT3_PKSD_PT1_PKSH_PT2_PKSL_T4_iiT6__param_10,
	.param .align 1 .b8 _ZN3cub18CUB_300001_SM_10006detail10radix_sort29DeviceRadixSortOnesweepKernelINS1_5radix10policy_hubIiNS0_8NullTypeEyE10Policy1000ELNS0_9SortOrderE0EiS6_yiiNS1_21identity_decomposer_tEEEvPT5_SC_PT3_PKSD_PT1_PKSH_PT2_PKSL_T4_iiT6__param_11[1]
)
.maxntid 384
{
	.reg .pred 	%p<142>;
	.reg .b32 	%r<1806>;
	.reg .b64 	%rd<239>;
	// demoted variable
	.shared .align 16 .b8 _ZZN3cub18CUB_300001_SM_10006detail10radix_sort29DeviceRadixSortOnesweepKernelINS1_5radix10policy_hubIiNS0_8NullTypeEyE10Policy1000ELNS0_9SortOrderE0EiS6_yiiNS1_21identity_decomposer_tEEEvPT5_SC_PT3_PKSD_PT1_PKSH_PT2_PKSL_T4_iiT6_E1s[31232];
	ld.param.u64 	%rd21, [_ZN3cub18CUB_300001_SM_10006detail10radix_sort29DeviceRadixSortOnesweepKernelINS1_5radix10policy_hubIiNS0_8NullTypeEyE10Policy1000ELNS0_9SortOrderE0EiS6_yiiNS1_21identity_decomposer_tEEEvPT5_SC_PT3_PKSD_PT1_PKSH_PT2_PKSL_T4_iiT6__param_1];
	ld.param.u64 	%rd24, [_ZN3cub18CUB_300001_SM_10006detail10radix_sort29DeviceRadixSortOnesweepKernelINS1_5radix10policy_hubIiNS0_8NullTypeEyE10Policy1000ELNS0_9SortOrderE0EiS6_yiiNS1_21identity_decomposer_tEEEvPT5_SC_PT3_PKSD_PT1_PKSH_PT2_PKSL_T4_iiT6__param_4];
	ld.param.u64 	%rd25, [_ZN3cub18CUB_300001_SM_10006detail10radix_sort29DeviceRadixSortOnesweepKernelINS1_5radix10policy_hubIiNS0_8NullTypeEyE10Policy1000ELNS0_9SortOrderE0EiS6_yiiNS1_21identity_decomposer_tEEEvPT5_SC_PT3_PKSD_PT1_PKSH_PT2_PKSL_T4_iiT6__param_5];
	ld.param.u32 	%r293, [_ZN3cub18CUB_300001_SM_10006detail10radix_sort29DeviceRadixSortOnesweepKernelINS1_5radix10policy_hubIiNS0_8NullTypeEyE10Policy1000ELNS0_9SortOrderE0EiS6_yiiNS1_21identity_decomposer_tEEEvPT5_SC_PT3_PKSD_PT1_PKSH_PT2_PKSL_T4_iiT6__param_9];
	ld.param.u32 	%r294, [_ZN3cub18CUB_300001_SM_10006detail10radix_sort29DeviceRadixSortOnesweepKernelINS1_5radix10policy_hubIiNS0_8NullTypeEyE10Policy1000ELNS0_9SortOrderE0EiS6_yiiNS1_21identity_decomposer_tEEEvPT5_SC_PT3_PKSD_PT1_PKSH_PT2_PKSL_T4_iiT6__param_10];
	cvta.to.global.u64 	%rd1, %rd24;
	cvta.to.global.u64 	%rd2, %rd25;
	mov.u32 	%r1, %tid.x;
	// begin inline asm
	mov.u32 %r295, %laneid;
	// end inline asm
	setp.ne.s32 	%p1, %r1, 0;
	@%p1 bra 	$L__BB21_2;
	cvta.to.global.u64 	%rd26, %rd21;
	atom.global.add.u32 	%r296, [%rd26], 1;
	st.shared.u32 	[_ZZN3cub18CUB_300001_SM_10006detail10radix_sort29DeviceRadixSortOnesweepKernelINS1_5radix10policy_hubIiNS0_8NullTypeEyE10Policy1000ELNS0_9SortOrderE0EiS6_yiiNS1_21identity_decomposer_tEEEvPT5_SC_PT3_PKSD_PT1_PKSH_PT2_PKSL_T4_iiT6_E1s+29184], %r296;
$L__BB21_2:
	ld.param.u32 	%r1706, [_ZN3cub18CUB_300001_SM_10006detail10radix_sort29DeviceRadixSortOnesweepKernelINS1_5radix10policy_hubIiNS0_8NullTypeEyE10Policy1000ELNS0_9SortOrderE0EiS6_yiiNS1_21identity_decomposer_tEEEvPT5_SC_PT3_PKSD_PT1_PKSH_PT2_PKSL_T4_iiT6__param_8];
	bar.sync 	0;
	ld.shared.u32 	%r3, [_ZZN3cub18CUB_300001_SM_10006detail10radix_sort29DeviceRadixSortOnesweepKernelINS1_5radix10policy_hubIiNS0_8NullTypeEyE10Policy1000ELNS0_9SortOrderE0EiS6_yiiNS1_21identity_decomposer_tEEEvPT5_SC_PT3_PKSD_PT1_PKSH_PT2_PKSL_T4_iiT6_E1s+29184];
	mul.lo.s32 	%r297, %r3, 7296;
	add.s32 	%r4, %r297, 7296;
	setp.gt.s32 	%p2, %r4, %r1706;
	cvt.s64.s32 	%rd3, %r297;
	@%p2 bra 	$L__BB21_4;
	and.b32  	%r298, %r1, 31;
	and.b32  	%r299, %r1, 992;
	mul.lo.s32 	%r300, %r299, 19;
	or.b32  	%r301, %r300, %r298;
	cvt.u64.u32 	%rd27, %r301;
	add.s64 	%rd28, %rd27, %rd3;
	shl.b64 	%rd29, %rd28, 2;
	add.s64 	%rd30, %rd2, %rd29;
	ld.global.u32 	%r1732, [%rd30];
	ld.global.u32 	%r1733, [%rd30+128];
	ld.global.u32 	%r1734, [%rd30+256];
	ld.global.u32 	%r1735, [%rd30+384];
	ld.global.u32 	%r1736, [%rd30+512];
	ld.global.u32 	%r1737, [%rd30+640];
	ld.global.u32 	%r1738, [%rd30+768];
	ld.global.u32 	%r1739, [%rd30+896];
	ld.global.u32 	%r1740, [%rd30+1024];
	ld.global.u32 	%r1741, [%rd30+1152];
	ld.global.u32 	%r1742, [%rd30+1280];
	ld.global.u32 	%r1743, [%rd30+1408];
	ld.global.u32 	%r1744, [%rd30+1536];
	ld.global.u32 	%r1745, [%rd30+1664];
	ld.global.u32 	%r1746, [%rd30+1792];
	ld.global.u32 	%r1747, [%rd30+1920];
	ld.global.u32 	%r1748, [%rd30+2048];
	ld.global.u32 	%r1749, [%rd30+2176];
	ld.global.u32 	%r1750, [%rd30+2304];
	bra.uni 	$L__BB21_42;
$L__BB21_4:
	ld.param.u32 	%r1707, [_ZN3cub18CUB_300001_SM_10006detail10radix_sort29DeviceRadixSortOnesweepKernelINS1_5radix10policy_hubIiNS0_8NullTypeEyE10Policy1000ELNS0_9SortOrderE0EiS6_yiiNS1_21identity_decomposer_tEEEvPT5_SC_PT3_PKSD_PT1_PKSH_PT2_PKSL_T4_iiT6__param_8];
	cvt.u32.u64 	%r303, %rd3;
	sub.s32 	%r24, %r1707, %r303;
	and.b32  	%r304, %r1, 31;
	and.b32  	%r305, %r1, 992;
	mul.lo.s32 	%r306, %r305, 19;
	or.b32  	%r25, %r306, %r304;
	setp.ge.s32 	%p3, %r25, %r24;
	cvt.u64.u32 	%rd31, %r25;
	add.s64 	%rd32, %rd31, %rd3;
	shl.b64 	%rd33, %rd32, 2;
	add.s64 	%rd4, %rd2, %rd33;
	mov.b32 	%r1732, 2147483647;
	@%p3 bra 	$L__BB21_6;
	ld.global.u32 	%r1732, [%rd4];
$L__BB21_6:
	add.s32 	%r308, %r25, 32;
	setp.ge.s32 	%p4, %r308, %r24;
	mov.b32 	%r1733, 2147483647;
	@%p4 bra 	$L__BB21_8;
	ld.global.u32 	%r1733, [%rd4+128];
$L__BB21_8:
	add.s32 	%r310, %r25, 64;
	setp.ge.s32 	%p5, %r310, %r24;
	mov.b32 	%r1734, 2147483647;
	@%p5 bra 	$L__BB21_10;
	ld.global.u32 	%r1734, [%rd4+256];
$L__BB21_10:
	add.s32 	%r312, %r25, 96;
	setp.ge.s32 	%p6, %r312, %r24;
	mov.b32 	%r1735, 2147483647;
	@%p6 bra 	$L__BB21_12;
	ld.global.u32 	%r1735, [%rd4+384];
$L__BB21_12:
	add.s32 	%r314, %r25, 128;
	setp.ge.s32 	%p7, %r314, %r24;
	mov.b32 	%r1736, 2147483647;
	@%p7 bra 	$L__BB21_14;
	ld.global.u32 	%r1736, [%rd4+512];
$L__BB21_14:
	add.s32 	%r316, %r25, 160;
	setp.ge.s32 	%p8, %r316, %r24;
	mov.b32 	%r1737, 2147483647;
	@%p8 bra 	$L__BB21_16;
	ld.global.u32 	%r1737, [%rd4+640];
$L__BB21_16:
	add.s32 	%r318, %r25, 192;
	setp.ge.s32 	%p9, %r318, %r24;
	mov.b32 	%r1738, 2147483647;
	@%p9 bra 	$L__BB21_18;
	ld.global.u32 	%r1738, [%rd4+768];
$L__BB21_18:
	add.s32 	%r320, %r25, 224;
	setp.ge.s32 	%p10, %r320, %r24;
	mov.b32 	%r1739, 2147483647;
	@%p10 bra 	$L__BB21_20;
	ld.global.u32 	%r1739, [%rd4+896];
$L__BB21_20:
	add.s32 	%r322, %r25, 256;
	setp.ge.s32 	%p11, %r322, %r24;
	mov.b32 	%r1740, 2147483647;
	@%p11 bra 	$L__BB21_22;
	ld.global.u32 	%r1740, [%rd4+1024];
$L__BB21_22:
	add.s32 	%r324, %r25, 288;
	setp.ge.s32 	%p12, %r324, %r24;
	mov.b32 	%r1741, 2147483647;
	@%p12 bra 	$L__BB21_24;
	ld.global.u32 	%r1741, [%rd4+1152];
$L__BB21_24:
	add.s32 	%r326, %r25, 320;
	setp.ge.s32 	%p13, %r326, %r24;
	mov.b32 	%r1742, 2147483647;
	@%p13 bra 	$L__BB21_26;
	ld.global.u32 	%r1742, [%rd4+1280];
$L__BB21_26:
	add.s32 	%r328, %r25, 352;
	setp.ge.s32 	%p14, %r328, %r24;
	mov.b32 	%r1743, 2147483647;
	@%p14 bra 	$L__BB21_28;
	ld.global.u32 	%r1743, [%rd4+1408];
$L__BB21_28:
	add.s32 	%r330, %r25, 384;
	setp.ge.s32 	%p15, %r330, %r24;
	mov.b32 	%r1744, 2147483647;
	@%p15 bra 	$L__BB21_30;
	ld.global.u32 	%r1744, [%rd4+1536];
$L__BB21_30:
	add.s32 	%r332, %r25, 416;
	setp.ge.s32 	%p16, %r332, %r24;
	mov.b32 	%r1745, 2147483647;
	@%p16 bra 	$L__BB21_32;
	ld.global.u32 	%r1745, [%rd4+1664];
$L__BB21_32:
	add.s32 	%r334, %r25, 448;
	setp.ge.s32 	%p17, %r334, %r24;
	mov.b32 	%r1746, 2147483647;
	@%p17 bra 	$L__BB21_34;
	ld.global.u32 	%r1746, [%rd4+1792];
$L__BB21_34:
	add.s32 	%r336, %r25, 480;
	setp.ge.s32 	%p18, %r336, %r24;
	mov.b32 	%r1747, 2147483647;
	@%p18 bra 	$L__BB21_36;
	ld.global.u32 	%r1747, [%rd4+1920];
$L__BB21_36:
	add.s32 	%r338, %r25, 512;
	setp.ge.s32 	%p19, %r338, %r24;
	mov.b32 	%r1748, 2147483647;
	@%p19 bra 	$L__BB21_38;
	ld.global.u32 	%r1748, [%rd4+2048];
$L__BB21_38:
	add.s32 	%r340, %r25, 544;
	setp.ge.s32 	%p20, %r340, %r24;
	mov.b32 	%r1749, 2147483647;
	@%p20 bra 	$L__BB21_40;
	ld.global.u32 	%r1749, [%rd4+2176];
$L__BB21_40:
	add.s32 	%r342, %r25, 576;
	setp.ge.s32 	%p21, %r342, %r24;
	mov.b32 	%r1750, 2147483647;
	@%p21 bra 	$L__BB21_42;
	ld.global.u32 	%r1750, [%rd4+2304];
$L__BB21_42:
	mov.b32 	%r343, -1;
	shl.b32 	%r344, %r343, %r294;
	not.b32 	%r82, %r344;
	shr.u32 	%r83, %r1, 5;
	shl.b32 	%r345, %r83, 10;
	mov.u32 	%r346, _ZZN3cub18CUB_300001_SM_10006detail10radix_sort29DeviceRadixSortOnesweepKernelINS1_5radix10policy_hubIiNS0_8NullTypeEyE10Policy1000ELNS0_9SortOrderE0EiS6_yiiNS1_21identity_decomposer_tEEEvPT5_SC_PT3_PKSD_PT1_PKSH_PT2_PKSL_T4_iiT6_E1s;
	add.s32 	%r84, %r346, %r345;
	setp.gt.s32 	%p22, %r295, 255;
	@%p22 bra 	$L__BB21_55;
	max.s32 	%r347, %r295, 224;
	sub.s32 	%r348, %r347, %r295;
	add.s32 	%r349, %r348, 31;
	shr.u32 	%r350, %r349, 5;
	add.s32 	%r85, %r350, 1;
	and.b32  	%r86, %r85, 15;
	setp.lt.u32 	%p23, %r349, 480;
	mov.u32 	%r1754, %r295;
	@%p23 bra 	$L__BB21_46;
	and.b32  	%r351, %r85, 268435440;
	neg.s32 	%r1752, %r351;
	shl.b32 	%r353, %r295, 2;
	add.s32 	%r354, %r345, %r353;
	add.s32 	%r356, %r354, %r346;
	add.s32 	%r1751, %r356, 1024;
	mov.u32 	%r1754, %r295;
$L__BB21_45:
	.pragma "nounroll";
	mov.b32 	%r357, 0;
	st.shared.u32 	[%r1751+-1024], %r357;
	st.shared.u32 	[%r1751+-896], %r357;
	st.shared.u32 	[%r1751+-768], %r357;
	st.shared.u32 	[%r1751+-640], %r357;
	st.shared.u32 	[%r1751+-512], %r357;
	st.shared.u32 	[%r1751+-384], %r357;
	st.shared.u32 	[%r1751+-256], %r357;
	st.shared.u32 	[%r1751+-128], %r357;
	st.shared.u32 	[%r1751], %r357;
	st.shared.u32 	[%r1751+128], %r357;
	st.shared.u32 	[%r1751+256], %r357;
	st.shared.u32 	[%r1751+384], %r357;
	st.shared.u32 	[%r1751+512], %r357;
	st.shared.u32 	[%r1751+640], %r357;
	st.shared.u32 	[%r1751+768], %r357;
	st.shared.u32 	[%r1751+896], %r357;
	add.s32 	%r1754, %r1754, 512;
	add.s32 	%r1752, %r1752, 16;
	add.s32 	%r1751, %r1751, 2048;
	setp.ne.s32 	%p24, %r1752, 0;
	@%p24 bra 	$L__BB21_45;
$L__BB21_46:
	setp.eq.s32 	%p25, %r86, 0;
	@%p25 bra 	$L__BB21_55;
	and.b32  	%r96, %r85, 7;
	setp.lt.u32 	%p26, %r86, 8;
	@%p26 bra 	$L__BB21_49;
	shl.b32 	%r358, %r1754, 2;
	add.s32 	%r359, %r84, %r358;
	mov.b32 	%r360, 0;
	st.shared.u32 	[%r359], %r360;
	st.shared.u32 	[%r359+128], %r360;
	st.shared.u32 	[%r359+256], %r360;
	st.shared.u32 	[%r359+384], %r360;
	st.shared.u32 	[%r359+512], %r360;
	st.shared.u32 	[%r359+640], %r360;
	st.shared.u32 	[%r359+768], %r360;
	st.shared.u32 	[%r359+896], %r360;
	add.s32 	%r1754, %r1754, 256;
$L__BB21_49:
	setp.eq.s32 	%p27, %r96, 0;
	@%p27 bra 	$L__BB21_55;
	and.b32  	%r99, %r85, 3;
	setp.lt.u32 	%p28, %r96, 4;
	@%p28 bra 	$L__BB21_52;
	shl.b32 	%r361, %r1754, 2;
	add.s32 	%r362, %r84, %r361;
	mov.b32 	%r363, 0;
	st.shared.u32 	[%r362], %r363;
	st.shared.u32 	[%r362+128], %r363;
	st.shared.u32 	[%r362+256], %r363;
	st.shared.u32 	[%r362+384], %r363;
	add.s32 	%r1754, %r1754, 128;
$L__BB21_52:
	setp.eq.s32 	%p29, %r99, 0;
	@%p29 bra 	$L__BB21_55;
	shl.b32 	%r365, %r1754, 2;
	add.s32 	%r366, %r345, %r365;
	add.s32 	%r1758, %r346, %r366;
	neg.s32 	%r1757, %r99;
$L__BB21_54:
	.pragma "nounroll";
	mov.b32 	%r368, 0;
	st.shared.u32 	[%r1758], %r368;
	add.s32 	%r1758, %r1758, 128;
	add.s32 	%r1757, %r1757, 1;
	setp.ne.s32 	%p30, %r1757, 0;
	@%p30 bra 	$L__BB21_54;
$L__BB21_55:
	bar.warp.sync 	-1;
	xor.b32  	%r370, %r1732, -2147483648;
	shr.u32 	%r371, %r370, %r293;
	and.b32  	%r108, %r371, %r82;
	shl.b32 	%r372, %r108, 2;
	add.s32 	%r373, %r84, %r372;
	atom.shared.add.u32 	%r374, [%r373], 1;
	xor.b32  	%r375, %r1733, -2147483648;
	shr.u32 	%r376, %r375, %r293;
	and.b32  	%r377, %r376, %r82;
	shl.b32 	%r378, %r377, 2;
	add.s32 	%r379, %r84, %r378;
	atom.shared.add.u32 	%r380, [%r379], 1;
	xor.b32  	%r381, %r1734, -2147483648;
	shr.u32 	%r382, %r381, %r293;
	and.b32  	%r383, %r382, %r82;
	shl.b32 	%r384, %r383, 2;
	add.s32 	%r385, %r84, %r384;
	atom.shared.add.u32 	%r386, [%r385], 1;
	xor.b32  	%r387, %r1735, -2147483648;
	shr.u32 	%r388, %r387, %r293;
	and.b32  	%r389, %r388, %r82;
	shl.b32 	%r390, %r389, 2;
	add.s32 	%r391, %r84, %r390;
	atom.shared.add.u32 	%r392, [%r391], 1;
	xor.b32  	%r393, %r1736, -2147483648;
	shr.u32 	%r394, %r393, %r293;
	and.b32  	%r395, %r394, %r82;
	shl.b32 	%r396, %r395, 2;
	add.s32 	%r397, %r84, %r396;
	atom.shared.add.u32 	%r398, [%r397], 1;
	xor.b32  	%r399, %r1737, -2147483648;
	shr.u32 	%r400, %r399, %r293;
	and.b32  	%r401, %r400, %r82;
	shl.b32 	%r402, %r401, 2;
	add.s32 	%r403, %r84, %r402;
	atom.shared.add.u32 	%r404, [%r403], 1;
	xor.b32  	%r405, %r1738, -2147483648;
	shr.u32 	%r406, %r405, %r293;
	and.b32  	%r407, %r406, %r82;
	shl.b32 	%r408, %r407, 2;
	add.s32 	%r409, %r84, %r408;
	atom.shared.add.u32 	%r410, [%r409], 1;
	xor.b32  	%r1771, %r1739, -2147483648;
	shr.u32 	%r411, %r1771, %r293;
	and.b32  	%r412, %r411, %r82;
	shl.b32 	%r413, %r412, 2;
	add.s32 	%r414, %r84, %r413;
	atom.shared.add.u32 	%r415, [%r414], 1;
	xor.b32  	%r1772, %r1740, -2147483648;
	shr.u32 	%r416, %r1772, %r293;
	and.b32  	%r417, %r416, %r82;
	shl.b32 	%r418, %r417, 2;
	add.s32 	%r419, %r84, %r418;
	atom.shared.add.u32 	%r420, [%r419], 1;
	xor.b32  	%r421, %r1741, -2147483648;
	shr.u32 	%r422, %r421, %r293;
	and.b32  	%r423, %r422, %r82;
	shl.b32 	%r424, %r423, 2;
	add.s32 	%r425, %r84, %r424;
	atom.shared.add.u32 	%r426, [%r425], 1;
	xor.b32  	%r427, %r1742, -2147483648;
	shr.u32 	%r428, %r427, %r293;
	and.b32  	%r429, %r428, %r82;
	shl.b32 	%r430, %r429, 2;
	add.s32 	%r431, %r84, %r430;
	atom.shared.add.u32 	%r432, [%r431], 1;
	xor.b32  	%r433, %r1743, -2147483648;
	shr.u32 	%r434, %r433, %r293;
	and.b32  	%r435, %r434, %r82;
	shl.b32 	%r436, %r435, 2;
	add.s32 	%r437, %r84, %r436;
	atom.shared.add.u32 	%r438, [%r437], 1;
	xor.b32  	%r439, %r1744, -2147483648;
	shr.u32 	%r440, %r439, %r293;
	and.b32  	%r441, %r440, %r82;
	shl.b32 	%r442, %r441, 2;
	add.s32 	%r443, %r84, %r442;
	atom.shared.add.u32 	%r444, [%r443], 1;
	xor.b32  	%r445, %r1745, -2147483648;
	shr.u32 	%r446, %r445, %r293;
	and.b32  	%r447, %r446, %r82;
	shl.b32 	%r448, %r447, 2;
	add.s32 	%r449, %r84, %r448;
	atom.shared.add.u32 	%r450, [%r449], 1;
	xor.b32  	%r451, %r1746, -2147483648;
	shr.u32 	%r452, %r451, %r293;
	and.b32  	%r453, %r452, %r82;
	shl.b32 	%r454, %r453, 2;
	add.s32 	%r455, %r84, %r454;
	atom.shared.add.u32 	%r456, [%r455], 1;
	xor.b32  	%r457, %r1747, -2147483648;
	shr.u32 	%r458, %r457, %r293;
	and.b32  	%r459, %r458, %r82;
	shl.b32 	%r460, %r459, 2;
	add.s32 	%r461, %r84, %r460;
	atom.shared.add.u32 	%r462, [%r461], 1;
	xor.b32  	%r463, %r1748, -2147483648;
	shr.u32 	%r464, %r463, %r293;
	and.b32  	%r465, %r464, %r82;
	shl.b32 	%r466, %r465, 2;
	add.s32 	%r467, %r84, %r466;
	atom.shared.add.u32 	%r468, [%r467], 1;
	xor.b32  	%r469, %r1749, -2147483648;
	shr.u32 	%r470, %r469, %r293;
	and.b32  	%r471, %r470, %r82;
	shl.b32 	%r472, %r471, 2;
	add.s32 	%r473, %r84, %r472;
	atom.shared.add.u32 	%r474, [%r473], 1;
	xor.b32  	%r475, %r1750, -2147483648;
	shr.u32 	%r476, %r475, %r293;
	and.b32  	%r477, %r476, %r82;
	shl.b32 	%r478, %r477, 2;
	add.s32 	%r479, %r84, %r478;
	atom.shared.add.u32 	%r480, [%r479], 1;
	bar.sync 	0;
	setp.gt.u32 	%p31, %r1, 255;
	shl.b32 	%r481, %r1, 2;
	add.s32 	%r111, %r346, %r481;
	mov.b32 	%r1759, 0;
	@%p31 bra 	$L__BB21_57;
	ld.shared.u32 	%r483, [%r111];
	mov.b32 	%r484, 0;
	st.shared.u32 	[%r111], %r484;
	ld.shared.u32 	%r485, [%r111+1024];
	st.shared.u32 	[%r111+1024], %r483;
	add.s32 	%r486, %r485, %r483;
	ld.shared.u32 	%r487, [%r111+2048];
	st.shared.u32 	[%r111+2048], %r486;
	add.s32 	%r488, %r487, %r486;
	ld.shared.u32 	%r489, [%r111+3072];
	st.shared.u32 	[%r111+3072], %r488;
	add.s32 	%r490, %r489, %r488;
	ld.shared.u32 	%r491, [%r111+4096];
	st.shared.u32 	[%r111+4096], %r490;
	add.s32 	%r492, %r491, %r490;
	ld.shared.u32 	%r493, [%r111+5120];
	st.shared.u32 	[%r111+5120], %r492;
	add.s32 	%r494, %r493, %r492;
	ld.shared.u32 	%r495, [%r111+6144];
	st.shared.u32 	[%r111+6144], %r494;
	add.s32 	%r496, %r495, %r494;
	ld.shared.u32 	%r497, [%r111+7168];
	st.shared.u32 	[%r111+7168], %r496;
	add.s32 	%r498, %r497, %r496;
	ld.shared.u32 	%r499, [%r111+8192];
	st.shared.u32 	[%r111+8192], %r498;
	add.s32 	%r500, %r499, %r498;
	ld.shared.u32 	%r501, [%r111+9216];
	st.shared.u32 	[%r111+9216], %r500;
	add.s32 	%r502, %r501, %r500;
	ld.shared.u32 	%r503, [%r111+10240];
	st.shared.u32 	[%r111+10240], %r502;
	add.s32 	%r504, %r503, %r502;
	ld.shared.u32 	%r505, [%r111+11264];
	st.shared.u32 	[%r111+11264], %r504;
	add.s32 	%r1759, %r505, %r504;
$L__BB21_57:
	ld.param.u64 	%rd228, [_ZN3cub18CUB_300001_SM_10006detail10radix_sort29DeviceRadixSortOnesweepKernelINS1_5radix10policy_hubIiNS0_8NullTypeEyE10Policy1000ELNS0_9SortOrderE0EiS6_yiiNS1_21identity_decomposer_tEEEvPT5_SC_PT3_PKSD_PT1_PKSH_PT2_PKSL_T4_iiT6__param_0];
	setp.gt.u32 	%p32, %r1, 255;
	shl.b32 	%r506, %r3, 8;
	add.s32 	%r507, %r506, %r1;
	cvta.to.global.u64 	%rd5, %rd228;
	mul.wide.s32 	%rd34, %r507, 4;
	add.s64 	%rd6, %rd5, %rd34;
	@%p32 bra 	$L__BB21_59;
	or.b32  	%r508, %r1759, 1073741824;
	st.volatile.global.u32 	[%rd6], %r508;
$L__BB21_59:
	ld.param.u64 	%rd235, [_ZN3cub18CUB_300001_SM_10006detail10radix_sort29DeviceRadixSortOnesweepKernelINS1_5radix10policy_hubIiNS0_8NullTypeEyE10Policy1000ELNS0_9SortOrderE0EiS6_yiiNS1_21identity_decomposer_tEEEvPT5_SC_PT3_PKSD_PT1_PKSH_PT2_PKSL_T4_iiT6__param_3];
	xor.b32  	%r1773, %r1741, -2147483648;
	xor.b32  	%r1774, %r1742, -2147483648;
	xor.b32  	%r1765, %r1733, -2147483648;
	xor.b32  	%r1766, %r1734, -2147483648;
	xor.b32  	%r1777, %r1745, -2147483648;
	xor.b32  	%r1778, %r1746, -2147483648;
	xor.b32  	%r1764, %r1732, -2147483648;
	xor.b32  	%r1779, %r1747, -2147483648;
	xor.b32  	%r1780, %r1748, -2147483648;
	xor.b32  	%r1768, %r1736, -2147483648;
	xor.b32  	%r1767, %r1735, -2147483648;
	xor.b32  	%r1775, %r1743, -2147483648;
	xor.b32  	%r1782, %r1750, -2147483648;
	xor.b32  	%r1781, %r1749, -2147483648;
	xor.b32  	%r1769, %r1737, -2147483648;
	xor.b32  	%r1776, %r1744, -2147483648;
	xor.b32  	%r1770, %r1738, -2147483648;
	setp.lt.u32 	%p33, %r1, 256;
	setp.eq.s32 	%p34, %r1759, 7296;
	and.pred  	%p35, %p33, %p34;
	selp.u32 	%r509, 1, 0, %p35;
	{ 
	.reg .pred 	%p1; 
	.reg .pred 	%p2; 
	setp.ne.u32 	%p1, %r509, 0; 
	bar.red.or.pred 	%p2, 0, %p1; 
	selp.u32 	%r510, 1, 0, %p2; 
	}
	setp.eq.s32 	%p36, %r510, 0;
	cvt.u64.u32 	%rd7, %r1;
	cvta.to.global.u64 	%rd35, %rd235;
	mul.wide.u32 	%rd36, %r1, 8;
	add.s64 	%rd8, %rd35, %rd36;
	@%p36 bra 	$L__BB21_111;
	setp.gt.u32 	%p37, %r1, 255;
	setp.gt.u32 	%p38, %r1, %r108;
	selp.b32 	%r131, 7296, 0, %p38;
	shl.b32 	%r511, %r1, 3;
	mov.u32 	%r512, _ZZN3cub18CUB_300001_SM_10006detail10radix_sort29DeviceRadixSortOnesweepKernelINS1_5radix10policy_hubIiNS0_8NullTypeEyE10Policy1000ELNS0_9SortOrderE0EiS6_yiiNS1_21identity_decomposer_tEEEvPT5_SC_PT3_PKSD_PT1_PKSH_PT2_PKSL_T4_iiT6_E1s;
	add.s32 	%r513, %r512, %r511;
	add.s32 	%r132, %r513, 29184;
	@%p37 bra 	$L__BB21_68;
	ld.global.u64 	%rd37, [%rd8];
	cvt.u64.u32 	%rd38, %r131;
	sub.s64 	%rd237, %rd37, %rd38;
	st.shared.u64 	[%r132], %rd237;
	setp.lt.s32 	%p39, %r3, 1;
	mov.u32 	%r1763, %r1759;
	@%p39 bra 	$L__BB21_67;
	mov.b32 	%r1761, -1;
	mov.u32 	%r1760, %r3;
	mov.u32 	%r1763, %r1759;
$L__BB21_63:
	add.s32 	%r136, %r1760, -1;
	shl.b32 	%r515, %r136, 8;
	add.s32 	%r516, %r515, %r1;
	mul.wide.s32 	%rd39, %r516, 4;
	add.s64 	%rd10, %rd5, %rd39;
$L__BB21_64:
	membar.cta;
	ld.volatile.global.u32 	%r137, [%rd10];
	setp.eq.s32 	%p40, %r137, 0;
	@%p40 bra 	$L__BB21_64;
	and.b32  	%r517, %r137, 1073741823;
	add.s32 	%r1763, %r517, %r1763;
	setp.gt.s32 	%p41, %r137, -1;
	vote.sync.ballot.b32 	%r1761, %p41, %r1761;
	setp.gt.u32 	%p43, %r1760, 1;
	and.pred  	%p44, %p41, %p43;
	mov.u32 	%r1760, %r136;
	@%p44 bra 	$L__BB21_63;
	ld.shared.u64 	%rd237, [%r132];
$L__BB21_67:
	or.b32  	%r518, %r1763, -2147483648;
	st.volatile.global.u32 	[%rd6], %r518;
	sub.s32 	%r519, %r1763, %r1759;
	cvt.s64.s32 	%rd40, %r519;
	add.s64 	%rd41, %rd237, %rd40;
	st.shared.u64 	[%r132], %rd41;
$L__BB21_68:
	ld.param.u32 	%r1708, [_ZN3cub18CUB_300001_SM_10006detail10radix_sort29DeviceRadixSortOnesweepKernelINS1_5radix10policy_hubIiNS0_8NullTypeEyE10Policy1000ELNS0_9SortOrderE0EiS6_yiiNS1_21identity_decomposer_tEEEvPT5_SC_PT3_PKSD_PT1_PKSH_PT2_PKSL_T4_iiT6__param_8];
	ld.param.u64 	%rd231, [_ZN3cub18CUB_300001_SM_10006detail10radix_sort29DeviceRadixSortOnesweepKernelINS1_5radix10policy_hubIiNS0_8NullTypeEyE10Policy1000ELNS0_9SortOrderE0EiS6_yiiNS1_21identity_decomposer_tEEEvPT5_SC_PT3_PKSD_PT1_PKSH_PT2_PKSL_T4_iiT6__param_2];
	setp.gt.u32 	%p45, %r1, 255;
	setp.lt.s32 	%p46, %r4, %r1708;
	setp.eq.s64 	%p47, %rd231, 0;
	or.pred  	%p48, %p47, %p46;
	or.pred  	%p49, %p45, %p48;
	@%p49 bra 	$L__BB21_70;
	ld.param.u64 	%rd232, [_ZN3cub18CUB_300001_SM_10006detail10radix_sort29DeviceRadixSortOnesweepKernelINS1_5radix10policy_hubIiNS0_8NullTypeEyE10Policy1000ELNS0_9SortOrderE0EiS6_yiiNS1_21identity_decomposer_tEEEvPT5_SC_PT3_PKSD_PT1_PKSH_PT2_PKSL_T4_iiT6__param_2];
	ld.shared.u64 	%rd42, [%r132];
	cvt.u64.u32 	%rd43, %r131;
	cvt.s64.s32 	%rd44, %r1759;
	add.s64 	%rd45, %rd43, %rd44;
	add.s64 	%rd46, %rd45, %rd42;
	cvta.to.global.u64 	%rd47, %rd232;
	shl.b64 	%rd48, %rd7, 3;
	add.s64 	%rd49, %rd47, %rd48;
	st.global.u64 	[%rd49], %rd46;
$L__BB21_70:
	ld.param.u32 	%r1709, [_ZN3cub18CUB_300001_SM_10006detail10radix_sort29DeviceRadixSortOnesweepKernelINS1_5radix10policy_hubIiNS0_8NullTypeEyE10Policy1000ELNS0_9SortOrderE0EiS6_yiiNS1_21identity_decomposer_tEEEvPT5_SC_PT3_PKSD_PT1_PKSH_PT2_PKSL_T4_iiT6__param_8];
	setp.gt.s32 	%p50, %r4, %r1709;
	bar.sync 	0;
	shl.b32 	%r520, %r108, 3;
	add.s32 	%r522, %r512, %r520;
	ld.shared.u64 	%rd13, [%r522+29184];
	@%p50 bra 	$L__BB21_72;
	and.b32  	%r523, %r1, 31;
	and.b32  	%r524, %r1, 992;
	mul.lo.s32 	%r525, %r524, 19;
	or.b32  	%r526, %r525, %r523;
	cvt.u64.u32 	%rd50, %r526;
	add.s64 	%rd51, %rd13, %rd50;
	shl.b64 	%rd52, %rd51, 2;
	add.s64 	%rd53, %rd1, %rd52;
	st.global.u32 	[%rd53], %r1732;
	st.global.u32 	[%rd53+128], %r1733;
	st.global.u32 	[%rd53+256], %r1734;
	st.global.u32 	[%rd53+384], %r1735;
	st.global.u32 	[%rd53+512], %r1736;
	st.global.u32 	[%rd53+640], %r1737;
	st.global.u32 	[%rd53+768], %r1738;
	st.global.u32 	[%rd53+896], %r1739;
	st.global.u32 	[%rd53+1024], %r1740;
	st.global.u32 	[%rd53+1152], %r1741;
	st.global.u32 	[%rd53+1280], %r1742;
	st.global.u32 	[%rd53+1408], %r1743;
	st.global.u32 	[%rd53+1536], %r1744;
	st.global.u32 	[%rd53+1664], %r1745;
	st.global.u32 	[%rd53+1792], %r1746;
	st.global.u32 	[%rd53+1920], %r1747;
	st.global.u32 	[%rd53+2048], %r1748;
	st.global.u32 	[%rd53+2176], %r1749;
	st.global.u32 	[%rd53+2304], %r1750;
	bra.uni 	$L__BB21_110;
$L__BB21_72:
	ld.param.u32 	%r1710, [_ZN3cub18CUB_300001_SM_10006detail10radix_sort29DeviceRadixSortOnesweepKernelINS1_5radix10policy_hubIiNS0_8NullTypeEyE10Policy1000ELNS0_9SortOrderE0EiS6_yiiNS1_21identity_decomposer_tEEEvPT5_SC_PT3_PKSD_PT1_PKSH_PT2_PKSL_T4_iiT6__param_8];
	mad.lo.s32 	%r141, %r3, -7296, %r1710;
	and.b32  	%r527, %r1, 31;
	and.b32  	%r528, %r1, 992;
	mul.lo.s32 	%r529, %r528, 19;
	or.b32  	%r142, %r529, %r527;
	setp.ge.s32 	%p51, %r142, %r141;
	cvt.u64.u32 	%rd54, %r142;
	add.s64 	%rd55, %rd13, %rd54;
	shl.b64 	%rd56, %rd55, 2;
	add.s64 	%rd14, %rd1, %rd56;
	@%p51 bra 	$L__BB21_74;
	st.global.u32 	[%rd14], %r1732;
$L__BB21_74:
	add.s32 	%r530, %r142, 32;
	setp.ge.s32 	%p52, %r530, %r141;
	@%p52 bra 	$L__BB21_76;
	st.global.u32 	[%rd14+128], %r1733;
$L__BB21_76:
	add.s32 	%r531, %r142, 64;
	setp.ge.s32 	%p53, %r531, %r141;
	@%p53 bra 	$L__BB21_78;
	st.global.u32 	[%rd14+256], %r1734;
$L__BB21_78:
	add.s32 	%r532, %r142, 96;
	setp.ge.s32 	%p54, %r532, %r141;
	@%p54 bra 	$L__BB21_80;
	st.global.u32 	[%rd14+384], %r1735;
$L__BB21_80:
	add.s32 	%r533, %r142, 128;
	setp.ge.s32 	%p55, %r533, %r141;
	@%p55 bra 	$L__BB21_82;
	st.global.u32 	[%rd14+512], %r1736;
$L__BB21_82:
	add.s32 	%r534, %r142, 160;
	setp.ge.s32 	%p56, %r534, %r141;
	@%p56 bra 	$L__BB21_84;
	st.global.u32 	[%rd14+640], %r1737;
$L__BB21_84:
	add.s32 	%r535, %r142, 192;
	setp.ge.s32 	%p57, %r535, %r141;
	@%p57 bra 	$L__BB21_86;
	st.global.u32 	[%rd14+768], %r1738;
$L__BB21_86:
	add.s32 	%r536, %r142, 224;
	setp.ge.s32 	%p58, %r536, %r141;
	@%p58 bra 	$L__BB21_88;
	st.global.u32 	[%rd14+896], %r1739;
$L__BB21_88:
	add.s32 	%r537, %r142, 256;
	setp.ge.s32 	%p59, %r537, %r141;
	@%p59 bra 	$L__BB21_90;
	st.global.u32 	[%rd14+1024], %r1740;
$L__BB21_90:
	add.s32 	%r538, %r142, 288;
	setp.ge.s32 	%p60, %r538, %r141;
	@%p60 bra 	$L__BB21_92;
	st.global.u32 	[%rd14+1152], %r1741;
$L__BB21_92:
	add.s32 	%r539, %r142, 320;
	setp.ge.s32 	%p61, %r539, %r141;
	@%p61 bra 	$L__BB21_94;
	st.global.u32 	[%rd14+1280], %r1742;
$L__BB21_94:
	add.s32 	%r540, %r142, 352;
	setp.ge.s32 	%p62, %r540, %r141;
	@%p62 bra 	$L__BB21_96;
	st.global.u32 	[%rd14+1408], %r1743;
$L__BB21_96:
	add.s32 	%r541, %r142, 384;
	setp.ge.s32 	%p63, %r541, %r141;
	@%p63 bra 	$L__BB21_98;
	st.global.u32 	[%rd14+1536], %r1744;
$L__BB21_98:
	add.s32 	%r542, %r142, 416;
	setp.ge.s32 	%p64, %r542, %r141;
	@%p64 bra 	$L__BB21_100;
	st.global.u32 	[%rd14+1664], %r1745;
$L__BB21_100:
	add.s32 	%r543, %r142, 448;
	setp.ge.s32 	%p65, %r543, %r141;
	@%p65 bra 	$L__BB21_102;
	st.global.u32 	[%rd14+1792], %r1746;
$L__BB21_102:
	add.s32 	%r544, %r142, 480;
	setp.ge.s32 	%p66, %r544, %r141;
	@%p66 bra 	$L__BB21_104;
	st.global.u32 	[%rd14+1920], %r1747;
$L__BB21_104:
	add.s32 	%r545, %r142, 512;
	setp.ge.s32 	%p67, %r545, %r141;
	@%p67 bra 	$L__BB21_106;
	st.global.u32 	[%rd14+2048], %r1748;
$L__BB21_106:
	add.s32 	%r546, %r142, 544;
	setp.ge.s32 	%p68, %r546, %r141;
	@%p68 bra 	$L__BB21_108;
	st.global.u32 	[%rd14+2176], %r1749;
$L__BB21_108:
	add.s32 	%r547, %r142, 576;
	setp.ge.s32 	%p69, %r547, %r141;
	@%p69 bra 	$L__BB21_110;
	st.global.u32 	[%rd14+2304], %r1750;
$L__BB21_110:
	// begin inline asm
	exit;
	// end inline asm
	mov.u32 	%r1764, %r1732;
	mov.u32 	%r1765, %r1733;
	mov.u32 	%r1766, %r1734;
	mov.u32 	%r1767, %r1735;
	mov.u32 	%r1768, %r1736;
	mov.u32 	%r1769, %r1737;
	mov.u32 	%r1770, %r1738;
	mov.u32 	%r1771, %r1739;
	mov.u32 	%r1772, %r1740;
	mov.u32 	%r1773, %r1741;
	mov.u32 	%r1774, %r1742;
	mov.u32 	%r1775, %r1743;
	mov.u32 	%r1776, %r1744;
	mov.u32 	%r1777, %r1745;
	mov.u32 	%r1778, %r1746;
	mov.u32 	%r1779, %r1747;
	mov.u32 	%r1780, %r1748;
	mov.u32 	%r1781, %r1749;
	mov.u32 	%r1782, %r1750;
$L__BB21_111:
	mul.hi.u32 	%r548, %r1, 357913942;
	add.s32 	%r549, %r548, %r1;
	shl.b32 	%r550, %r549, 2;
	mov.u32 	%r551, _ZZN3cub18CUB_300001_SM_10006detail10radix_sort29DeviceRadixSortOnesweepKernelINS1_5radix10policy_hubIiNS0_8NullTypeEyE10Policy1000ELNS0_9SortOrderE0EiS6_yiiNS1_21identity_decomposer_tEEEvPT5_SC_PT3_PKSD_PT1_PKSH_PT2_PKSL_T4_iiT6_E1s;
	add.s32 	%r552, %r551, %r550;
	add.s32 	%r162, %r552, 13328;
	st.shared.u32 	[%r552+13328], %r1759;
	bar.sync 	0;
	setp.gt.u32 	%p70, %r1, 31;
	@%p70 bra 	$L__BB21_113;
	mad.lo.s32 	%r584, %r1, 52, %r551;
	ld.shared.u32 	%r585, [%r584+13328];
	ld.shared.u32 	%r586, [%r584+13332];
	ld.shared.u32 	%r587, [%r584+13336];
	ld.shared.u32 	%r588, [%r584+13340];
	ld.shared.u32 	%r589, [%r584+13344];
	ld.shared.u32 	%r590, [%r584+13348];
	ld.shared.u32 	%r591, [%r584+13352];
	ld.shared.u32 	%r592, [%r584+13356];
	ld.shared.u32 	%r593, [%r584+13360];
	ld.shared.u32 	%r594, [%r584+13364];
	ld.shared.u32 	%r595, [%r584+13368];
	ld.shared.u32 	%r596, [%r584+13372];
	add.s32 	%r597, %r586, %r585;
	add.s32 	%r598, %r597, %r587;
	add.s32 	%r599, %r598, %r588;
	add.s32 	%r600, %r599, %r589;
	add.s32 	%r601, %r600, %r590;
	add.s32 	%r602, %r601, %r591;
	add.s32 	%r603, %r602, %r592;
	add.s32 	%r604, %r603, %r593;
	add.s32 	%r605, %r604, %r594;
	add.s32 	%r606, %r605, %r595;
	add.s32 	%r557, %r606, %r596;
	mov.b32 	%r555, 1;
	mov.b32 	%r580, 0;
	mov.b32 	%r582, -1;
	// begin inline asm
	{  .reg .s32 r0;  .reg .pred p;  shfl.sync.up.b32 r0|p, %r557, %r555, %r580, %r582;  @p add.s32 r0, r0, %r557;  mov.s32 %r553, r0;}
	// end inline asm
	mov.b32 	%r561, 2;
	// begin inline asm
	{  .reg .s32 r0;  .reg .pred p;  shfl.sync.up.b32 r0|p, %r553, %r561, %r580, %r582;  @p add.s32 r0, r0, %r553;  mov.s32 %r559, r0;}
	// end inline asm
	mov.b32 	%r567, 4;
	// begin inline asm
	{  .reg .s32 r0;  .reg .pred p;  shfl.sync.up.b32 r0|p, %r559, %r567, %r580, %r582;  @p add.s32 r0, r0, %r559;  mov.s32 %r565, r0;}
	// end inline asm
	mov.b32 	%r573, 8;
	// begin inline asm
	{  .reg .s32 r0;  .reg .pred p;  shfl.sync.up.b32 r0|p, %r565, %r573, %r580, %r582;  @p add.s32 r0, r0, %r565;  mov.s32 %r571, r0;}
	// end inline asm
	mov.b32 	%r579, 16;
	// begin inline asm
	{  .reg .s32 r0;  .reg .pred p;  shfl.sync.up.b32 r0|p, %r571, %r579, %r580, %r582;  @p add.s32 r0, r0, %r571;  mov.s32 %r577, r0;}
	// end inline asm
	sub.s32 	%r607, %r577, %r557;
	add.s32 	%r608, %r585, %r607;
	add.s32 	%r609, %r586, %r608;
	add.s32 	%r610, %r587, %r609;
	add.s32 	%r611, %r588, %r610;
	add.s32 	%r612, %r589, %r611;
	add.s32 	%r613, %r590, %r612;
	add.s32 	%r614, %r591, %r613;
	add.s32 	%r615, %r592, %r614;
	add.s32 	%r616, %r593, %r615;
	add.s32 	%r617, %r594, %r616;
	add.s32 	%r618, %r595, %r617;
	st.shared.u32 	[%r584+13328], %r607;
	st.shared.u32 	[%r584+13332], %r608;
	st.shared.u32 	[%r584+13336], %r609;
	st.shared.u32 	[%r584+13340], %r610;
	st.shared.u32 	[%r584+13344], %r611;
	st.shared.u32 	[%r584+13348], %r612;
	st.shared.u32 	[%r584+13352], %r613;
	st.shared.u32 	[%r584+13356], %r614;
	st.shared.u32 	[%r584+13360], %r615;
	st.shared.u32 	[%r584+13364], %r616;
	st.shared.u32 	[%r584+13368], %r617;
	st.shared.u32 	[%r584+13372], %r618;
$L__BB21_113:
	setp.gt.u32 	%p71, %r1, 255;
	bar.sync 	0;
	ld.shared.u32 	%r163, [%r162];
	@%p71 bra 	$L__BB21_115;
	shl.b32 	%r619, %r1, 2;
	add.s32 	%r621, %r551, %r619;
	ld.shared.u32 	%r622, [%r621];
	add.s32 	%r623, %r622, %r163;
	st.shared.u32 	[%r621], %r623;
	ld.shared.u32 	%r624, [%r621+1024];
	add.s32 	%r625, %r624, %r163;
	st.shared.u32 	[%r621+1024], %r625;
	ld.shared.u32 	%r626, [%r621+2048];
	add.s32 	%r627, %r626, %r163;
	st.shared.u32 	[%r621+2048], %r627;
	ld.shared.u32 	%r628, [%r621+3072];
	add.s32 	%r629, %r628, %r163;
	st.shared.u32 	[%r621+3072], %r629;
	ld.shared.u32 	%r630, [%r621+4096];
	add.s32 	%r631, %r630, %r163;
	st.shared.u32 	[%r621+4096], %r631;
	ld.shared.u32 	%r632, [%r621+5120];
	add.s32 	%r633, %r632, %r163;
	st.shared.u32 	[%r621+5120], %r633;
	ld.shared.u32 	%r634, [%r621+6144];
	add.s32 	%r635, %r634, %r163;
	st.shared.u32 	[%r621+6144], %r635;
	ld.shared.u32 	%r636, [%r621+7168];
	add.s32 	%r637, %r636, %r163;
	st.shared.u32 	[%r621+7168], %r637;
	ld.shared.u32 	%r638, [%r621+8192];
	add.s32 	%r639, %r638, %r163;
	st.shared.u32 	[%r621+8192], %r639;
	ld.shared.u32 	%r640, [%r621+9216];
	add.s32 	%r641, %r640, %r163;
	st.shared.u32 	[%r621+9216], %r641;
	ld.shared.u32 	%r642, [%r621+10240];
	add.s32 	%r643, %r642, %r163;
	st.shared.u32 	[%r621+10240], %r643;
	ld.shared.u32 	%r644, [%r621+11264];
	add.s32 	%r645, %r644, %r163;
	st.shared.u32 	[%r621+11264], %r645;
$L__BB21_115:
	shl.b32 	%r672, %r1, 5;
	and.b32  	%r673, %r672, 31744;
	add.s32 	%r164, %r551, %r673;
	bar.sync 	0;
	// begin inline asm
	mov.u32 %r646, %lanemask_le;
	// end inline asm
	shr.u32 	%r675, %r1764, %r293;
	and.b32  	%r669, %r675, %r82;
	mov.b32 	%r649, 1;
	// begin inline asm
	{
    .reg .pred p;
    and.b32 %r647, %r669, %r649;    setp.ne.u32 p, %r647, 0;
    vote.ballot.sync.b32 %r647, p, 0xffffffff;
    @!p not.b32 %r647, %r647;
}

	// end inline asm
	mov.b32 	%r652, 2;
	// begin inline asm
	{
    .reg .pred p;
    and.b32 %r650, %r669, %r652;    setp.ne.u32 p, %r650, 0;
    vote.ballot.sync.b32 %r650, p, 0xffffffff;
    @!p not.b32 %r650, %r650;
}

	// end inline asm
	and.b32  	%r676, %r650, %r647;
	mov.b32 	%r655, 4;
	// begin inline asm
	{
    .reg .pred p;
    and.b32 %r653, %r669, %r655;    setp.ne.u32 p, %r653, 0;
    vote.ballot.sync.b32 %r653, p, 0xffffffff;
    @!p not.b32 %r653, %r653;
}

	// end inline asm
	and.b32  	%r677, %r653, %r676;
	mov.b32 	%r658, 8;
	// begin inline asm
	{
    .reg .pred p;
    and.b32 %r656, %r669, %r658;    setp.ne.u32 p, %r656, 0;
    vote.ballot.sync.b32 %r656, p, 0xffffffff;
    @!p not.b32 %r656, %r656;
}

	// end inline asm
	and.b32  	%r678, %r656, %r677;
	mov.b32 	%r661, 16;
	// begin inline asm
	{
    .reg .pred p;
    and.b32 %r659, %r669, %r661;    setp.ne.u32 p, %r659, 0;
    vote.ballot.sync.b32 %r659, p, 0xffffffff;
    @!p not.b32 %r659, %r659;
}

	// end inline asm
	and.b32  	%r679, %r659, %r678;
	mov.b32 	%r664, 32;
	// begin inline asm
	{
    .reg .pred p;
    and.b32 %r662, %r669, %r664;    setp.ne.u32 p, %r662, 0;
    vote.ballot.sync.b32 %r662, p, 0xffffffff;
    @!p not.b32 %r662, %r662;
}

	// end inline asm
	and.b32  	%r680, %r662, %r679;
	mov.b32 	%r667, 64;
	// begin inline asm
	{
    .reg .pred p;
    and.b32 %r665, %r669, %r667;    setp.ne.u32 p, %r665, 0;
    vote.ballot.sync.b32 %r665, p, 0xffffffff;
    @!p not.b32 %r665, %r665;
}

	// end inline asm
	and.b32  	%r681, %r665, %r680;
	mov.b32 	%r670, 128;
	// begin inline asm
	{
    .reg .pred p;
    and.b32 %r668, %r669, %r670;    setp.ne.u32 p, %r668, 0;
    vote.ballot.sync.b32 %r668, p, 0xffffffff;
    @!p not.b32 %r668, %r668;
}

	// end inline asm
	and.b32  	%r682, %r668, %r681;
	clz.b32 	%r683, %r682;
	sub.s32 	%r167, 31, %r683;
	and.b32  	%r684, %r646, %r682;
	popc.b32 	%r168, %r684;
	setp.ne.s32 	%p72, %r295, %r167;
	mov.b32 	%r1783, 0;
	@%p72 bra 	$L__BB21_117;
	shl.b32 	%r685, %r669, 2;
	add.s32 	%r686, %r164, %r685;
	atom.shared.add.u32 	%r1783, [%r686], %r168;
$L__BB21_117:
	shfl.sync.idx.b32	%r712|%p73, %r1783, %r167, 31, -1;
	add.s32 	%r171, %r168, %r712;
	shr.u32 	%r713, %r1765, %r293;
	and.b32  	%r709, %r713, %r82;
	mov.b32 	%r689, 1;
	// begin inline asm
	{
    .reg .pred p;
    and.b32 %r687, %r709, %r689;    setp.ne.u32 p, %r687, 0;
    vote.ballot.sync.b32 %r687, p, 0xffffffff;
    @!p not.b32 %r687, %r687;
}

	// end inline asm
	mov.b32 	%r692, 2;
	// begin inline asm
	{
    .reg .pred p;
    and.b32 %r690, %r709, %r692;    setp.ne.u32 p, %r690, 0;
    vote.ballot.sync.b32 %r690, p, 0xffffffff;
    @!p not.b32 %r690, %r690;
}

	// end inline asm
	and.b32  	%r714, %r690, %r687;
	mov.b32 	%r695, 4;
	// begin inline asm
	{
    .reg .pred p;
    and.b32 %r693, %r709, %r695;    setp.ne.u32 p, %r693, 0;
    vote.ballot.sync.b32 %r693, p, 0xffffffff;
    @!p not.b32 %r693, %r693;
}

	// end inline asm
	and.b32  	%r715, %r693, %r714;
	mov.b32 	%r698, 8;
	// begin inline asm
	{
    .reg .pred p;
    and.b32 %r696, %r709, %r698;    setp.ne.u32 p, %r696, 0;
    vote.ballot.sync.b32 %r696, p, 0xffffffff;
    @!p not.b32 %r696, %r696;
}

	// end inline asm
	and.b32  	%r716, %r696, %r715;
	mov.b32 	%r701, 16;
	// begin inline asm
	{
    .reg .pred p;
    and.b32 %r699, %r709, %r701;    setp.ne.u32 p, %r699, 0;
    vote.ballot.sync.b32 %r699, p, 0xffffffff;
    @!p not.b32 %r699, %r699;
}

	// end inline asm
	and.b32  	%r717, %r699, %r716;
	mov.b32 	%r704, 32;
	// begin inline asm
	{
    .reg .pred p;
    and.b32 %r702, %r709, %r704;    setp.ne.u32 p, %r702, 0;
    vote.ballot.sync.b32 %r702, p, 0xffffffff;
    @!p not.b32 %r702, %r702;
}

	// end inline asm
	and.b32  	%r718, %r702, %r717;
	mov.b32 	%r707, 64;
	// begin inline asm
	{
    .reg .pred p;
    and.b32 %r705, %r709, %r707;    setp.ne.u32 p, %r705, 0;
    vote.ballot.sync.b32 %r705, p, 0xffffffff;
    @!p not.b32 %r705, %r705;
}

	// end inline asm
	and.b32  	%r719, %r705, %r718;
	mov.b32 	%r710, 128;
	// begin inline asm
	{
    .reg .pred p;
    and.b32 %r708, %r709, %r710;    setp.ne.u32 p, %r708, 0;
    vote.ballot.sync.b32 %r708, p, 0xffffffff;
    @!p not.b32 %r708, %r708;
}

	// end inline asm
	and.b32  	%r720, %r708, %r719;
	clz.b32 	%r721, %r720;
	sub.s32 	%r173, 31, %r721;
	and.b32  	%r722, %r646, %r720;
	popc.b32 	%r174, %r722;
	setp.ne.s32 	%p74, %r295, %r173;
	mov.b32 	%r1784, 0;
	@%p74 bra 	$L__BB21_119;
	shl.b32 	%r723, %r709, 2;
	add.s32 	%r724, %r164, %r723;
	atom.shared.add.u32 	%r1784, [%r724], %r174;
$L__BB21_119:
	shfl.sync.idx.b32	%r750|%p75, %r1784, %r173, 31, -1;
	add.s32 	%r177, %r174, %r750;
	shr.u32 	%r751, %r1766, %r293;
	and.b32  	%r747, %r751, %r82;
	mov.b32 	%r727, 1;
	// begin inline asm
	{
    .reg .pred p;
    and.b32 %r725, %r747, %r727;    setp.ne.u32 p, %r725, 0;
    vote.ballot.sync.b32 %r725, p, 0xffffffff;
    @!p not.b32 %r725, %r725;
}

	// end inline asm
	mov.b32 	%r730, 2;
	// begin inline asm
	{
    .reg .pred p;
    and.b32 %r728, %r747, %r730;    setp.ne.u32 p, %r728, 0;
    vote.ballot.sync.b32 %r728, p, 0xffffffff;
    @!p not.b32 %r728, %r728;
}

	// end inline asm
	and.b32  	%r752, %r728, %r725;
	mov.b32 	%r733, 4;
	// begin inline asm
	{
    .reg .pred p;
    and.b32 %r731, %r747, %r733;    setp.ne.u32 p, %r731, 0;
    vote.ballot.sync.b32 %r731, p, 0xffffffff;
    @!p not.b32 %r731, %r731;
}

	// end inline asm
	and.b32  	%r753, %r731, %r752;
	mov.b32 	%r736, 8;
	// begin inline asm
	{
    .reg .pred p;
    and.b32 %r734, %r747, %r736;    setp.ne.u32 p, %r734, 0;
    vote.ballot.sync.b32 %r734, p, 0xffffffff;
    @!p not.b32 %r734, %r734;
}

	// end inline asm
	and.b32  	%r754, %r734, %r753;
	mov.b32 	%r739, 16;
	// begin inline asm
	{
    .reg .pred p;
    and.b32 %r737, %r747, %r739;    setp.ne.u32 p, %r737, 0;
    vote.ballot.sync.b32 %r737, p, 0xffffffff;
    @!p not.b32 %r737, %r737;
}

	// end inline asm
	and.b32  	%r755, %r737, %r754;
	mov.b32 	%r742, 32;
	// begin inline asm
	{
    .reg .pred p;
    and.b32 %r740, %r747, %r742;    setp.ne.u32 p, %r740, 0;
    vote.ballot.sync.b32 %r740, p, 0xffffffff;
    @!p not.b32 %r740, %r740;
}

	// end inline asm
	and.b32  	%r756, %r740, %r755;
	mov.b32 	%r745, 64;
	// begin inline asm
	{
    .reg .pred p;
    and.b32 %r743, %r747, %r745;    setp.ne.u32 p, %r743, 0;
    vote.ballot.sync.b32 %r743, p, 0xffffffff;
    @!p not.b32 %r743, %r743;
}

	// end inline asm
	and.b32  	%r757, %r743, %r756;
	mov.b32 	%r748, 128;
	// begin inline asm
	{
    .reg .pred p;
    and.b32 %r746, %r747, %r748;    setp.ne.u32 p, %r746, 0;
    vote.ballot.sync.b32 %r746, p, 0xffffffff;
    @!p not.b32 %r746, %r746;
}

	// end inline asm
	and.b32  	%r758, %r746, %r757;
	clz.b32 	%r759, %r758;
	sub.s32 	%r179, 31, %r759;
	and.b32  	%r760, %r646, %r758;
	popc.b32 	%r180, %r760;
	setp.ne.s32 	%p76, %r295, %r179;
	mov.b32 	%r1785, 0;
	@%p76 bra 	$L__BB21_121;
	shl.b32 	%r761, %r747, 2;
	add.s32 	%r762, %r164, %r761;
	atom.shared.add.u32 	%r1785, [%r762], %r180;
$L__BB21_121:
	shfl.sync.idx.b32	%r788|%p77, %r1785, %r179, 31, -1;
	add.s32 	%r183, %r180, %r788;
	shr.u32 	%r789, %r1767, %r293;
	and.b32  	%r785, %r789, %r82;
	mov.b32 	%r765, 1;
	// begin inline asm
	{
    .reg .pred p;
    and.b32 %r763, %r785, %r765;    setp.ne.u32 p, %r763, 0;
    vote.ballot.sync.b32 %r763, p, 0xffffffff;
    @!p not.b32 %r763, %r763;
}

	// end inline asm
	mov.b32 	%r768, 2;
	// begin inline asm
	{
    .reg .pred p;
    and.b32 %r766, %r785, %r768;    setp.ne.u32 p, %r766, 0;
    vote.ballot.sync.b32 %r766, p, 0xffffffff;
    @!p not.b32 %r766, %r766;
}

	// end inline asm
	and.b32  	%r790, %r766, %r763;
	mov.b32 	%r771, 4;
	// begin inline asm
	{
    .reg .pred p;
    and.b32 %r769, %r785, %r771;    setp.ne.u32 p, %r769, 0;
    vote.ballot.sync.b32 %r769, p, 0xffffffff;
    @!p not.b32 %r769, %r769;
}

	// end inline asm
	and.b32  	%r791, %r769, %r790;
	mov.b32 	%r774, 8;
	// begin inline asm
	{
    .reg .pred p;
    and.b32 %r772, %r785, %r774;    setp.ne.u32 p, %r772, 0;
    vote.ballot.sync.b32 %r772, p, 0xffffffff;
    @!p not.b32 %r772, %r772;
}

	// end inline asm
	and.b32  	%r792, %r772, %r791;
	mov.b32 	%r777, 16;
	// begin inline asm
	{
    .reg .pred p;
    and.b32 %r775, %r785, %r777;    setp.ne.u32 p, %r775, 0;
    vote.ballot.sync.b32 %r775, p, 0xffffffff;
    @!p not.b32 %r775, %r775;
}

	// end inline asm
	and.b32  	%r793, %r775, %r792;
	mov.b32 	%r780, 32;
	// begin inline asm
	{
    .reg .pred p;
    and.b32 %r778, %r785, %r780;    setp.ne.u32 p, %r778, 0;
    vote.ballot.sync.b32 %r778, p, 0xffffffff;
    @!p not.b32 %r778, %r778;
}

	// end inline asm
	and.b32  	%r794, %r778, %r793;
	mov.b32 	%r783, 64;
	// begin inline asm
	{
    .reg .pred p;
    and.b32 %r781, %r785, %r783;    setp.ne.u32 p, %r781, 0;
    vote.ballot.sync.b32 %r781, p, 0xffffffff;
    @!p not.b32 %r781, %r781;
}

	// end inline asm
	and.b32  	%r795, %r781, %r794;
	mov.b32 	%r786, 128;
	// begin inline asm
	{
    .reg .pred p;
    and.b32 %r784, %r785, %r786;    setp.ne.u32 p, %r784, 0;
    vote.ballot.sync.b32 %r784, p, 0xffffffff;
    @!p not.b32 %r784, %r784;
}

	// end inline asm
	and.b32  	%r796, %r784, %r795;
	clz.b32 	%r797, %r796;
	sub.s32 	%r185, 31, %r797;
	and.b32  	%r798, %r646, %r796;
	popc.b32 	%r186, %r798;
	setp.ne.s32 	%p78, %r295, %r185;
	mov.b32 	%r1786, 0;
	@%p78 bra 	$L__BB21_123;
	shl.b32 	%r799, %r785, 2;
	add.s32 	%r800, %r164, %r799;
	atom.shared.add.u32 	%r1786, [%r800], %r186;
$L__BB21_123:
	shfl.sync.idx.b32	%r826|%p79, %r1786, %r185, 31, -1;
	add.s32 	%r189, %r186, %r826;
	shr.u32 	%r827, %r1768, %r293;
	and.b32  	%r823, %r827, %r82;
	mov.b32 	%r803, 1;
	// begin inline asm
	{
    .reg .pred p;
    and.b32 %r801, %r823, %r803;    setp.ne.u32 p, %r801, 0;
    vote.ballot.sync.b32 %r801, p, 0xffffffff;
    @!p not.b32 %r801, %r801;
}

	// end inline asm
	mov.b32 	%r806, 2;
	// begin inline asm
	{
    .reg .pred p;
    and.b32 %r804, %r823, %r806;    setp.ne.u32 p, %r804, 0;
    vote.ballot.sync.b32 %r804, p, 0xffffffff;
    @!p not.b32 %r804, %r804;
}

	// end inline asm
	and.b32  	%r828, %r804, %r801;
	mov.b32 	%r809, 4;
	// begin inline asm
	{
    .reg .pred p;
    and.b32 %r807, %r823, %r809;    setp.ne.u32 p, %r807, 0;
    vote.ballot.sync.b32 %r807, p, 0xffffffff;
    @!p not.b32 %r807, %r807;
}

	// end inline asm
	and.b32  	%r829, %r807, %r828;
	mov.b32 	%r812, 8;
	// begin inline asm
	{
    .reg .pred p;
    and.b32 %r810, %r823, %r812;    setp.ne.u32 p, %r810, 0;
    vote.ballot.sync.b32 %r810, p, 0xffffffff;
    @!p not.b32 %r810, %r810;
}

	// end inline asm
	and.b32  	%r830, %r810, %r829;
	mov.b32 	%r815, 16;
	// begin inline asm
	{
    .reg .pred p;
    and.b32 %r813, %r823, %r815;    setp.ne.u32 p, %r813, 0;
    vote.ballot.sync.b32 %r813, p, 0xffffffff;
    @!p not.b32 %r813, %r813;
}

	// end inline asm
	and.b32  	%r831, %r813, %r830;
	mov.b32 	%r818, 32;
	// begin inline asm
	{
    .reg .pred p;
    and.b32 %r816, %r823, %r818;    setp.ne.u32 p, %r816, 0;
    vote.ballot.sync.b32 %r816, p, 0xffffffff;
    @!p not.b32 %r816, %r816;
}

	// end inline asm
	and.b32  	%r832, %r816, %r831;
	mov.b32 	%r821, 64;
	// begin inline asm
	{
    .reg .pred p;
    and.b32 %r819, %r823, %r821;    setp.ne.u32 p, %r819, 0;
    vote.ballot.sync.b32 %r819, p, 0xffffffff;
    @!p not.b32 %r819, %r819;
}

	// end inline asm
	and.b32  	%r833, %r819, %r832;
	mov.b32 	%r824, 128;
	// begin inline asm
	{
    .reg .pred p;
    and.b32 %r822, %r823, %r824;    setp.ne.u32 p, %r822, 0;
    vote.ballot.sync.b32 %r822, p, 0xffffffff;
    @!p not.b32 %r822, %r822;
}

	// end inline asm
	and.b32  	%r834, %r822, %r833;
	clz.b32 	%r835, %r834;
	sub.s32 	%r191, 31, %r835;
	and.b32  	%r836, %r646, %r834;
	popc.b32 	%r192, %r836;
	setp.ne.s32 	%p80, %r295, %r191;
	mov.b32 	%r1787, 0;
	@%p80 bra 	$L__BB21_125;
	shl.b32 	%r837, %r823, 2;
	add.s32 	%r838, %r164, %r837;
	atom.shared.add.u32 	%r1787, [%r838], %r192;
$L__BB21_125:
	shfl.sync.idx.b32	%r864|%p81, %r1787, %r191, 31, -1;
	add.s32 	%r195, %r192, %r864;
	shr.u32 	%r865, %r1769, %r293;
	and.b32  	%r861, %r865, %r82;
	mov.b32 	%r841, 1;
	// begin inline asm
	{
    .reg .pred p;
    and.b32 %r839, %r861, %r841;    setp.ne.u32 p, %r839, 0;
    vote.ballot.sync.b32 %r839, p, 0xffffffff;
    @!p not.b32 %r839, %r839;
}

	// end inline asm
	mov.b32 	%r844, 2;
	// begin inline asm
	{
    .reg .pred p;
    and.b32 %r842, %r861, %r844;    setp.ne.u32 p, %r842, 0;
    vote.ballot.sync.b32 %r842, p, 0xffffffff;
    @!p not.b32 %r842, %r842;
}

	// end inline asm
	and.b32  	%r866, %r842, %r839;
	mov.b32 	%r847, 4;
	// begin inline asm
	{
    .reg .pred p;
    and.b32 %r845, %r861, %r847;    setp.ne.u32 p, %r845, 0;
    vote.ballot.sync.b32 %r845, p, 0xffffffff;
    @!p not.b32 %r845, %r845;
}

	// end inline asm
	and.b32  	%r867, %r845, %r866;
	mov.b32 	%r850, 8;
	// begin inline asm
	{
    .reg .pred p;
    and.b32 %r848, %r861, %r850;    setp.ne.u32 p, %r848, 0;
    vote.ballot.sync.b32 %r848, p, 0xffffffff;
    @!p not.b32 %r848, %r848;
}

	// end inline asm
	and.b32  	%r868, %r848, %r867;
	mov.b32 	%r853, 16;
	// begin inline asm
	{
    .reg .pred p;
    and.b32 %r851, %r861, %r853;    setp.ne.u32 p, %r851, 0;
    vote.ballot.sync.b32 %r851, p, 0xffffffff;
    @!p not.b32 %r851, %r851;
}

	// end inline asm
	and.b32  	%r869, %r851, %r868;
	mov.b32 	%r856, 32;
	// begin inline asm
	{
    .reg .pred p;
    and.b32 %r854, %r861, %r856;    setp.ne.u32 p, %r854, 0;
    vote.ballot.sync.b32 %r854, p, 0xffffffff;
    @!p not.b32 %r854, %r854;
}

	// end inline asm
	and.b32  	%r870, %r854, %r869;
	mov.b32 	%r859, 64;
	// begin inline asm
	{
    .reg .pred p;
    and.b32 %r857, %r861, %r859;    setp.ne.u32 p, %r857, 0;
    vote.ballot.sync.b32 %r857, p, 0xffffffff;
    @!p not.b32 %r857, %r857;
}

	// end inline asm
	and.b32  	%r871, %r857, %r870;
	mov.b32 	%r862, 128;
	// begin inline asm
	{
    .reg .pred p;
    and.b32 %r860, %r861, %r862;    setp.ne.u32 p, %r860, 0;
    vote.ballot.sync.b32 %r860, p, 0xffffffff;
    @!p not.b32 %r860, %r860;
}

	// end inline asm
	and.b32  	%r872, %r860, %r871;
	clz.b32 	%r873, %r872;
	sub.s32 	%r197, 31, %r873;
	and.b32  	%r874, %r646, %r872;
	popc.b32 	%r198, %r874;
	setp.ne.s32 	%p82, %r295, %r197;
	mov.b32 	%r1788, 0;
	@%p82 bra 	$L__BB21_127;
	shl.b32 	%r875, %r861, 2;
	add.s32 	%r876, %r164, %r875;
	atom.shared.add.u32 	%r1788, [%r876], %r198;
$L__BB21_127:
	shfl.sync.idx.b32	%r902|%p83, %r1788, %r197, 31, -1;
	add.s32 	%r201, %r198, %r902;
	shr.u32 	%r903, %r1770, %r293;
	and.b32  	%r899, %r903, %r82;
	mov.b32 	%r879, 1;
	// begin inline asm
	{
    .reg .pred p;
    and.b32 %r877, %r899, %r879;    setp.ne.u32 p, %r877, 0;
    vote.ballot.sync.b32 %r877, p, 0xffffffff;
    @!p not.b32 %r877, %r877;
}

	// end inline asm
	mov.b32 	%r882, 2;
	// begin inline asm
	{
    .reg .pred p;
    and.b32 %r880, %r899, %r882;    setp.ne.u32 p, %r880, 0;
    vote.ballot.sync.b32 %r880, p, 0xffffffff;
    @!p not.b32 %r880, %r880;
}

	// end inline asm
	and.b32  	%r904, %r880, %r877;
	mov.b32 	%r885, 4;
	// begin inline asm
	{
    .reg .pred p;
    and.b32 %r883, %r899, %r885;    setp.ne.u32 p, %r883, 0;
    vote.ballot.sync.b32 %r883, p, 0xffffffff;
    @!p not.b32 %r883, %r883;
}

	// end inline asm
	and.b32  	%r905, %r883, %r904;
	mov.b32 	%r888, 8;
	// begin inline asm
	{
    .reg .pred p;
    and.b32 %r886, %r899, %r888;    setp.ne.u32 p, %r886, 0;
    vote.ballot.sync.b32 %r886, p, 0xffffffff;
    @!p not.b32 %r886, %r886;
}

	// end inline asm
	and.b32  	%r906, %r886, %r905;
	mov.b32 	%r891, 16;
	// begin inline asm
	{
    .reg .pred p;
    and.b32 %r889, %r899, %r891;    setp.ne.u32 p, %r889, 0;
    vote.ballot.sync.b32 %r889, p, 0xffffffff;
    @!p not.b32 %r889, %r889;
}

	// end inline asm
	and.b32  	%r907, %r889, %r906;
	mov.b32 	%r894, 32;
	// begin inline asm
	{
    .reg .pred p;
    and.b32 %r892, %r899, %r894;    setp.ne.u32 p, %r892, 0;
    vote.ballot.sync.b32 %r892, p, 0xffffffff;
    @!p not.b32 %r892, %r892;
}

	// end inline asm
	and.b32  	%r908, %r892, %r907;
	mov.b32 	%r897, 64;
	// begin inline asm
	{
    .reg .pred p;
    and.b32 %r895, %r899, %r897;    setp.ne.u32 p, %r895, 0;
    vote.ballot.sync.b32 %r895, p, 0xffffffff;
    @!p not.b32 %r895, %r895;
}

	// end inline asm
	and.b32  	%r909, %r895, %r908;
	mov.b32 	%r900, 128;
	// begin inline asm
	{
    .reg .pred p;
    and.b32 %r898, %r899, %r900;    setp.ne.u32 p, %r898, 0;
    vote.ballot.sync.b32 %r898, p, 0xffffffff;
    @!p not.b32 %r898, %r898;
}

	// end inline asm
	and.b32  	%r910, %r898, %r909;
	clz.b32 	%r911, %r910;
	sub.s32 	%r203, 31, %r911;
	and.b32  	%r912, %r646, %r910;
	popc.b32 	%r204, %r912;
	setp.ne.s32 	%p84, %r295, %r203;
	mov.b32 	%r1789, 0;
	@%p84 bra 	$L__BB21_129;
	shl.b32 	%r913, %r899, 2;
	add.s32 	%r914, %r164, %r913;
	atom.shared.add.u32 	%r1789, [%r914], %r204;
$L__BB21_129:
	shfl.sync.idx.b32	%r940|%p85, %r1789, %r203, 31, -1;
	add.s32 	%r207, %r204, %r940;
	shr.u32 	%r941, %r1771, %r293;
	and.b32  	%r937, %r941, %r82;
	mov.b32 	%r917, 1;
	// begin inline asm
	{
    .reg .pred p;
    and.b32 %r915, %r937, %r917;    setp.ne.u32 p, %r915, 0;
    vote.ballot.sync.b32 %r915, p, 0xffffffff;
    @!p not.b32 %r915, %r915;
}

	// end inline asm
	mov.b32 	%r920, 2;
	// begin inline asm
	{
    .reg .pred p;
    and.b32 %r918, %r937, %r920;    setp.ne.u32 p, %r918, 0;
    vote.ballot.sync.b32 %r918, p, 0xffffffff;
    @!p not.b32 %r918, %r918;
}

	// end inline asm
	and.b32  	%r942, %r918, %r915;
	mov.b32 	%r923, 4;
	// begin inline asm
	{
    .reg .pred p;
    and.b32 %r921, %r937, %r923;    setp.ne.u32 p, %r921, 0;
    vote.ballot.sync.b32 %r921, p, 0xffffffff;
    @!p not.b32 %r921, %r921;
}

	// end inline asm
	and.b32  	%r943, %r921, %r942;
	mov.b32 	%r926, 8;
	// begin inline asm
	{
    .reg .pred p;
    and.b32 %r924, %r937, %r926;    setp.ne.u32 p, %r924, 0;
    vote.ballot.sync.b32 %r924, p, 0xffffffff;
    @!p not.b32 %r924, %r924;
}

	// end inline asm
	and.b32  	%r944, %r924, %r943;
	mov.b32 	%r929, 16;
	// begin inline asm
	{
    .reg .pred p;
    and.b32 %r927, %r937, %r929;    setp.ne.u32 p, %r927, 0;
    vote.ballot.sync.b32 %r927, p, 0xffffffff;
    @!p not.b32 %r927, %r927;
}

	// end inline asm
	and.b32  	%r945, %r927, %r944;
	mov.b32 	%r932, 32;
	// begin inline asm
	{
    .reg .pred p;
    and.b32 %r930, %r937, %r932;    setp.ne.u32 p, %r930, 0;
    vote.ballot.sync.b32 %r930, p, 0xffffffff;
    @!p not.b32 %r930, %r930;
}

	// end inline asm
	and.b32  	%r946, %r930, %r945;
	mov.b32 	%r935, 64;
	// begin inline asm
	{
    .reg .pred p;
    and.b32 %r933, %r937, %r935;    setp.ne.u32 p, %r933, 0;
    vote.ballot.sync.b32 %r933, p, 0xffffffff;
    @!p not.b32 %r933, %r933;
}

	// end inline asm
	and.b32  	%r947, %r933, %r946;
	mov.b32 	%r938, 128;
	// begin inline asm
	{
    .reg .pred p;
    and.b32 %r936, %r937, %r938;    setp.ne.u32 p, %r936, 0;
    vote.ballot.sync.b32 %r936, p, 0xffffffff;
    @!p not.b32 %r936, %r936;
}

	// end inline asm
	and.b32  	%r948, %r936, %r947;
	clz.b32 	%r949, %r948;
	sub.s32 	%r209, 31, %r949;
	and.b32  	%r950, %r646, %r948;
	popc.b32 	%r210, %r950;
	setp.ne.s32 	%p86, %r295, %r209;
	mov.b32 	%r1790, 0;
	@%p86 bra 	$L__BB21_131;
	shl.b32 	%r951, %r937, 2;
	add.s32 	%r952, %r164, %r951;
	atom.shared.add.u32 	%r1790, [%r952], %r210;
$L__BB21_131:
	shfl.sync.idx.b32	%r978|%p87, %r1790, %r209, 31, -1;
	add.s32 	%r213, %r210, %r978;
	shr.u32 	%r979, %r1772, %r293;
	and.b32  	%r975, %r979, %r82;
	mov.b32 	%r955, 1;
	// begin inline asm
	{
    .reg .pred p;
    and.b32 %r953, %r975, %r955;    setp.ne.u32 p, %r953, 0;
    vote.ballot.sync.b32 %r953, p, 0xffffffff;
    @!p not.b32 %r953, %r953;
}

	// end inline asm
	mov.b32 	%r958, 2;
	// begin inline asm
	{
    .reg .pred p;
    and.b32 %r956, %r975, %r958;    setp.ne.u32 p, %r956, 0;
    vote.ballot.sync.b32 %r956, p, 0xffffffff;
    @!p not.b32 %r956, %r956;
}

	// end inline asm
	and.b32  	%r980, %r956, %r953;
	mov.b32 	%r961, 4;
	// begin inline asm
	{
    .reg .pred p;
    and.b32 %r959, %r975, %r961;    setp.ne.u32 p, %r959, 0;
    vote.ballot.sync.b32 %r959, p, 0xffffffff;
    @!p not.b32 %r959, %r959;
}

	// end inline asm
	and.b32  	%r981, %r959, %r980;
	mov.b32 	%r964, 8;
	// begin inline asm
	{
    .reg .pred p;
    and.b32 %r962, %r975, %r964;    setp.ne.u32 p, %r962, 0;
    vote.ballot.sync.b32 %r962, p, 0xffffffff;
    @!p not.b32 %r962, %r962;
}

	// end inline asm
	and.b32  	%r982, %r962, %r981;
	mov.b32 	%r967, 16;
	// begin inline asm
	{
    .reg .pred p;
    and.b32 %r965, %r975, %r967;    setp.ne.u32 p, %r965, 0;
    vote.ballot.sync.b32 %r965, p, 0xffffffff;
    @!p not.b32 %r965, %r965;
}

	// end inline asm
	and.b32  	%r983, %r965, %r982;
	mov.b32 	%r970, 32;
	// begin inline asm
	{
    .reg .pred p;
    and.b32 %r968, %r975, %r970;    setp.ne.u32 p, %r968, 0;
    vote.ballot.sync.b32 %r968, p, 0xffffffff;
    @!p not.b32 %r968, %r968;
}

	// end inline asm
	and.b32  	%r984, %r968, %r983;
	mov.b32 	%r973, 64;
	// begin inline asm
	{
    .reg .pred p;
    and.b32 %r971, %r975, %r973;    setp.ne.u32 p, %r971, 0;
    vote.ballot.sync.b32 %r971, p, 0xffffffff;
    @!p not.b32 %r971, %r971;
}

	// end inline asm
	and.b32  	%r985, %r971, %r984;
	mov.b32 	%r976, 128;
	// begin inline asm
	{
    .reg .pred p;
    and.b32 %r974, %r975, %r976;    setp.ne.u32 p, %r974, 0;
    vote.ballot.sync.b32 %r974, p, 0xffffffff;
    @!p not.b32 %r974, %r974;
}

	// end inline asm
	and.b32  	%r986, %r974, %r985;
	clz.b32 	%r987, %r986;
	sub.s32 	%r215, 31, %r987;
	and.b32  	%r988, %r646, %r986;
	popc.b32 	%r216, %r988;
	setp.ne.s32 	%p88, %r295, %r215;
	mov.b32 	%r1791, 0;
	@%p88 bra 	$L__BB21_133;
	shl.b32 	%r989, %r975, 2;
	add.s32 	%r990, %r164, %r989;
	atom.shared.add.u32 	%r1791, [%r990], %r216;
$L__BB21_133:
	shfl.sync.idx.b32	%r1016|%p89, %r1791, %r215, 31, -1;
	add.s32 	%r219, %r216, %r1016;
	shr.u32 	%r1017, %r1773, %r293;
	and.b32  	%r1013, %r1017, %r82;
	mov.b32 	%r993, 1;
	// begin inline asm
	{
    .reg .pred p;
    and.b32 %r991, %r1013, %r993;    setp.ne.u32 p, %r991, 0;
    vote.ballot.sync.b32 %r991, p, 0xffffffff;
    @!p not.b32 %r991, %r991;
}

	// end inline asm
	mov.b32 	%r996, 2;
	// begin inline asm
	{
    .reg .pred p;
    and.b32 %r994, %r1013, %r996;    setp.ne.u32 p, %r994, 0;
    vote.ballot.sync.b32 %r994, p, 0xffffffff;
    @!p not.b32 %r994, %r994;
}

	// end inline asm
	and.b32  	%r1018, %r994, %r991;
	mov.b32 	%r999, 4;
	// begin inline asm
	{
    .reg .pred p;
    and.b32 %r997, %r1013, %r999;    setp.ne.u32 p, %r997, 0;
    vote.ballot.sync.b32 %r997, p, 0xffffffff;
    @!p not.b32 %r997, %r997;
}

	// end inline asm
	and.b32  	%r1019, %r997, %r1018;
	mov.b32 	%r1002, 8;
	// begin inline asm
	{
    .reg .pred p;
    and.b32 %r1000, %r1013, %r1002;    setp.ne.u32 p, %r1000, 0;
    vote.ballot.sync.b32 %r1000, p, 0xffffffff;
    @!p not.b32 %r1000, %r1000;
}

	// end inline asm
	and.b32  	%r1020, %r1000, %r1019;
	mov.b32 	%r1005, 16;
	// begin inline asm
	{
    .reg .pred p;
    and.b32 %r1003, %r1013, %r1005;    setp.ne.u32 p, %r1003, 0;
    vote.ballot.sync.b32 %r1003, p, 0xffffffff;
    @!p not.b32 %r1003, %r1003;
}

	// end inline asm
	and.b32  	%r1021, %r1003, %r1020;
	mov.b32 	%r1008, 32;
	// begin inline asm
	{
    .reg .pred p;
    and.b32 %r1006, %r1013, %r1008;    setp.ne.u32 p, %r1006, 0;
    vote.ballot.sync.b32 %r1006, p, 0xffffffff;
    @!p not.b32 %r1006, %r1006;
}

	// end inline asm
	and.b32  	%r1022, %r1006, %r1021;
	mov.b32 	%r1011, 64;
	// begin inline asm
	{
    .reg .pred p;
    and.b32 %r1009, %r1013, %r1011;    setp.ne.u32 p, %r1009, 0;
    vote.ballot.sync.b32 %r1009, p, 0xffffffff;
    @!p not.b32 %r1009, %r1009;
}

	// end inline asm
	and.b32  	%r1023, %r1009, %r1022;
	mov.b32 	%r1014, 128;
	// begin inline asm
	{
    .reg .pred p;
    and.b32 %r1012, %r1013, %r1014;    setp.ne.u32 p, %r1012, 0;
    vote.ballot.sync.b32 %r1012, p, 0xffffffff;
    @!p not.b32 %r1012, %r1012;
}

	// end inline asm
	and.b32  	%r1024, %r1012, %r1023;
	clz.b32 	%r1025, %r1024;
	sub.s32 	%r221, 31, %r1025;
	and.b32  	%r1026, %r646, %r1024;
	popc.b32 	%r222, %r1026;
	setp.ne.s32 	%p90, %r295, %r221;
	mov.b32 	%r1792, 0;
	@%p90 bra 	$L__BB21_135;
	shl.b32 	%r1027, %r1013, 2;
	add.s32 	%r1028, %r164, %r1027;
	atom.shared.add.u32 	%r1792, [%r1028], %r222;
$L__BB21_135:
	shfl.sync.idx.b32	%r1054|%p91, %r1792, %r221, 31, -1;
	add.s32 	%r225, %r222, %r1054;
	shr.u32 	%r1055, %r1774, %r293;
	and.b32  	%r1051, %r1055, %r82;
	mov.b32 	%r1031, 1;
	// begin inline asm
	{
    .reg .pred p;
    and.b32 %r1029, %r1051, %r1031;    setp.ne.u32 p, %r1029, 0;
    vote.ballot.sync.b32 %r1029, p, 0xffffffff;
    @!p not.b32 %r1029, %r1029;
}

	// end inline asm
	mov.b32 	%r1034, 2;
	// begin inline asm
	{
    .reg .pred p;
    and.b32 %r1032, %r1051, %r1034;    setp.ne.u32 p, %r1032, 0;
    vote.ballot.sync.b32 %r1032, p, 0xffffffff;
    @!p not.b32 %r1032, %r1032;
}

	// end inline asm
	and.b32  	%r1056, %r1032, %r1029;
	mov.b32 	%r1037, 4;
	// begin inline asm
	{
    .reg .pred p;
    and.b32 %r1035, %r1051, %r1037;    setp.ne.u32 p, %r1035, 0;
    vote.ballot.sync.b32 %r1035, p, 0xffffffff;
    @!p not.b32 %r1035, %r1035;
}

	// end inline asm
	and.b32  	%r1057, %r1035, %r1056;
	mov.b32 	%r1040, 8;
	// begin inline asm
	{
    .reg .pred p;
    and.b32 %r1038, %r1051, %r1040;    setp.ne.u32 p, %r1038, 0;
    vote.ballot.sync.b32 %r1038, p, 0xffffffff;
    @!p not.b32 %r1038, %r1038;
}

	// end inline asm
	and.b32  	%r1058, %r1038, %r1057;
	mov.b32 	%r1043, 16;
	// begin inline asm
	{
    .reg .pred p;
    and.b32 %r1041, %r1051, %r1043;    setp.ne.u32 p, %r1041, 0;
    vote.ballot.sync.b32 %r1041, p, 0xffffffff;
    @!p not.b32 %r1041, %r1041;
}

	// end inline asm
	and.b32  	%r1059, %r1041, %r1058;
	mov.b32 	%r1046, 32;
	// begin inline asm
	{
    .reg .pred p;
    and.b32 %r1044, %r1051, %r1046;    setp.ne.u32 p, %r1044, 0;
    vote.ballot.sync.b32 %r1044, p, 0xffffffff;
    @!p not.b32 %r1044, %r1044;
}

	// end inline asm
	and.b32  	%r1060, %r1044, %r1059;
	mov.b32 	%r1049, 64;
	// begin inline asm
	{
    .reg .pred p;
    and.b32 %r1047, %r1051, %r1049;    setp.ne.u32 p, %r1047, 0;
    vote.ballot.sync.b32 %r1047, p, 0xffffffff;
    @!p not.b32 %r1047, %r1047;
}

	// end inline asm
	and.b32  	%r1061, %r1047, %r1060;
	mov.b32 	%r1052, 128;
	// begin inline asm
	{
    .reg .pred p;
    and.b32 %r1050, %r1051, %r1052;    setp.ne.u32 p, %r1050, 0;
    vote.ballot.sync.b32 %r1050, p, 0xffffffff;
    @!p not.b32 %r1050, %r1050;
}

	// end inline asm
	and.b32  	%r1062, %r1050, %r1061;
	clz.b32 	%r1063, %r1062;
	sub.s32 	%r227, 31, %r1063;
	and.b32  	%r1064, %r646, %r1062;
	popc.b32 	%r228, %r1064;
	setp.ne.s32 	%p92, %r295, %r227;
	mov.b32 	%r1793, 0;
	@%p92 bra 	$L__BB21_137;
	shl.b32 	%r1065, %r1051, 2;
	add.s32 	%r1066, %r164, %r1065;
	atom.shared.add.u32 	%r1793, [%r1066], %r228;
$L__BB21_137:
	shfl.sync.idx.b32	%r1092|%p93, %r1793, %r227, 31, -1;
	add.s32 	%r231, %r228, %r1092;
	shr.u32 	%r1093, %r1775, %r293;
	and.b32  	%r1089, %r1093, %r82;
	mov.b32 	%r1069, 1;
	// begin inline asm
	{
    .reg .pred p;
    and.b32 %r1067, %r1089, %r1069;    setp.ne.u32 p, %r1067, 0;
    vote.ballot.sync.b32 %r1067, p, 0xffffffff;
    @!p not.b32 %r1067, %r1067;
}

	// end inline asm
	mov.b32 	%r1072, 2;
	// begin inline asm
	{
    .reg .pred p;
    and.b32 %r1070, %r1089, %r1072;    setp.ne.u32 p, %r1070, 0;
    vote.ballot.sync.b32 %r1070, p, 0xffffffff;
    @!p not.b32 %r1070, %r1070;
}

	// end inline asm
	and.b32  	%r1094, %r1070, %r1067;
	mov.b32 	%r1075, 4;
	// begin inline asm
	{
    .reg .pred p;
    and.b32 %r1073, %r1089, %r1075;    setp.ne.u32 p, %r1073, 0;
    vote.ballot.sync.b32 %r1073, p, 0xffffffff;
    @!p not.b32 %r1073, %r1073;
}

	// end inline asm
	and.b32  	%r1095, %r1073, %r1094;
	mov.b32 	%r1078, 8;
	// begin inline asm
	{
    .reg .pred p;
    and.b32 %r1076, %r1089, %r1078;    setp.ne.u32 p, %r1076, 0;
    vote.ballot.sync.b32 %r1076, p, 0xffffffff;
    @!p not.b32 %r1076, %r1076;
}

	// end inline asm
	and.b32  	%r1096, %r1076, %r1095;
	mov.b32 	%r1081, 16;
	// begin inline asm
	{
    .reg .pred p;
    and.b32 %r1079, %r1089, %r1081;    setp.ne.u32 p, %r1079, 0;
    vote.ballot.sync.b32 %r1079, p, 0xffffffff;
    @!p not.b32 %r1079, %r1079;
}

	// end inline asm
	and.b32  	%r1097, %r1079, %r1096;
	mov.b32 	%r1084, 32;
	// begin inline asm
	{
    .reg .pred p;
    and.b32 %r1082, %r1089, %r1084;    setp.ne.u32 p, %r1082, 0;
    vote.ballot.sync.b32 %r1082, p, 0xffffffff;
    @!p not.b32 %r1082, %r1082;
}

	// end inline asm
	and.b32  	%r1098, %r1082, %r1097;
	mov.b32 	%r1087, 64;
	// begin inline asm
	{
    .reg .pred p;
    and.b32 %r1085, %r1089, %r1087;    setp.ne.u32 p, %r1085, 0;
    vote.ballot.sync.b32 %r1085, p, 0xffffffff;
    @!p not.b32 %r1085, %r1085;
}

	// end inline asm
	and.b32  	%r1099, %r1085, %r1098;
	mov.b32 	%r1090, 128;
	// begin inline asm
	{
    .reg .pred p;
    and.b32 %r1088, %r1089, %r1090;    setp.ne.u32 p, %r1088, 0;
    vote.ballot.sync.b32 %r1088, p, 0xffffffff;
    @!p not.b32 %r1088, %r1088;
}

	// end inline asm
	and.b32  	%r1100, %r1088, %r1099;
	clz.b32 	%r1101, %r1100;
	sub.s32 	%r233, 31, %r1101;
	and.b32  	%r1102, %r646, %r1100;
	popc.b32 	%r234, %r1102;
	setp.ne.s32 	%p94, %r295, %r233;
	mov.b32 	%r1794, 0;
	@%p94 bra 	$L__BB21_139;
	shl.b32 	%r1103, %r1089, 2;
	add.s32 	%r1104, %r164, %r1103;
	atom.shared.add.u32 	%r1794, [%r1104], %r234;
$L__BB21_139:
	shfl.sync.idx.b32	%r1130|%p95, %r1794, %r233, 31, -1;
	add.s32 	%r237, %r234, %r1130;
	shr.u32 	%r1131, %r1776, %r293;
	and.b32  	%r1127, %r1131, %r82;
	mov.b32 	%r1107, 1;
	// begin inline asm
	{
    .reg .pred p;
    and.b32 %r1105, %r1127, %r1107;    setp.ne.u32 p, %r1105, 0;
    vote.ballot.sync.b32 %r1105, p, 0xffffffff;
    @!p not.b32 %r1105, %r1105;
}

	// end inline asm
	mov.b32 	%r1110, 2;
	// begin inline asm
	{
    .reg .pred p;
    and.b32 %r1108, %r1127, %r1110;    setp.ne.u32 p, %r1108, 0;
    vote.ballot.sync.b32 %r1108, p, 0xffffffff;
    @!p not.b32 %r1108, %r1108;
}

	// end inline asm
	and.b32  	%r1132, %r1108, %r1105;
	mov.b32 	%r1113, 4;
	// begin inline asm
	{
    .reg .pred p;
    and.b32 %r1111, %r1127, %r1113;    setp.ne.u32 p, %r1111, 0;
    vote.ballot.sync.b32 %r1111, p, 0xffffffff;
    @!p not.b32 %r1111, %r1111;
}

	// end inline asm
	and.b32  	%r1133, %r1111, %r1132;
	mov.b32 	%r1116, 8;
	// begin inline asm
	{
    .reg .pred p;
    and.b32 %r1114, %r1127, %r1116;    setp.ne.u32 p, %r1114, 0;
    vote.ballot.sync.b32 %r1114, p, 0xffffffff;
    @!p not.b32 %r1114, %r1114;
}

	// end inline asm
	and.b32  	%r1134, %r1114, %r1133;
	mov.b32 	%r1119, 16;
	// begin inline asm
	{
    .reg .pred p;
    and.b32 %r1117, %r1127, %r1119;    setp.ne.u32 p, %r1117, 0;
    vote.ballot.sync.b32 %r1117, p, 0xffffffff;
    @!p not.b32 %r1117, %r1117;
}

	// end inline asm
	and.b32  	%r1135, %r1117, %r1134;
	mov.b32 	%r1122, 32;
	// begin inline asm
	{
    .reg .pred p;
    and.b32 %r1120, %r1127, %r1122;    setp.ne.u32 p, %r1120, 0;
    vote.ballot.sync.b32 %r1120, p, 0xffffffff;
    @!p not.b32 %r1120, %r1120;
}

	// end inline asm
	and.b32  	%r1136, %r1120, %r1135;
	mov.b32 	%r1125, 64;
	// begin inline asm
	{
    .reg .pred p;
    and.b32 %r1123, %r1127, %r1125;    setp.ne.u32 p, %r1123, 0;
    vote.ballot.sync.b32 %r1123, p, 0xffffffff;
    @!p not.b32 %r1123, %r1123;
}

	// end inline asm
	and.b32  	%r1137, %r1123, %r1136;
	mov.b32 	%r1128, 128;
	// begin inline asm
	{
    .reg .pred p;
    and.b32 %r1126, %r1127, %r1128;    setp.ne.u32 p, %r1126, 0;
    vote.ballot.sync.b32 %r1126, p, 0xffffffff;
    @!p not.b32 %r1126, %r1126;
}

	// end inline asm
	and.b32  	%r1138, %r1126, %r1137;
	clz.b32 	%r1139, %r1138;
	sub.s32 	%r239, 31, %r1139;
	and.b32  	%r1140, %r646, %r1138;
	popc.b32 	%r240, %r1140;
	setp.ne.s32 	%p96, %r295, %r239;
	mov.b32 	%r1795, 0;
	@%p96 bra 	$L__BB21_141;
	shl.b32 	%r1141, %r1127, 2;
	add.s32 	%r1142, %r164, %r1141;
	atom.shared.add.u32 	%r1795, [%r1142], %r240;
$L__BB21_141:
	shfl.sync.idx.b32	%r1168|%p97, %r1795, %r239, 31, -1;
	add.s32 	%r243, %r240, %r1168;
	shr.u32 	%r1169, %r1777, %r293;
	and.b32  	%r1165, %r1169, %r82;
	mov.b32 	%r1145, 1;
	// begin inline asm
	{
    .reg .pred p;
    and.b32 %r1143, %r1165, %r1145;    setp.ne.u32 p, %r1143, 0;
    vote.ballot.sync.b32 %r1143, p, 0xffffffff;
    @!p not.b32 %r1143, %r1143;
}

	// end inline asm
	mov.b32 	%r1148, 2;
	// begin inline asm
	{
    .reg .pred p;
    and.b32 %r1146, %r1165, %r1148;    setp.ne.u32 p, %r1146, 0;
    vote.ballot.sync.b32 %r1146, p, 0xffffffff;
    @!p not.b32 %r1146, %r1146;
}

	// end inline asm
	and.b32  	%r1170, %r1146, %r1143;
	mov.b32 	%r1151, 4;
	// begin inline asm
	{
    .reg .pred p;
    and.b32 %r1149, %r1165, %r1151;    setp.ne.u32 p, %r1149, 0;
    vote.ballot.sync.b32 %r1149, p, 0xffffffff;
    @!p not.b32 %r1149, %r1149;
}

	// end inline asm
	and.b32  	%r1171, %r1149, %r1170;
	mov.b32 	%r1154, 8;
	// begin inline asm
	{
    .reg .pred p;
    and.b32 %r1152, %r1165, %r1154;    setp.ne.u32 p, %r1152, 0;
    vote.ballot.sync.b32 %r1152, p, 0xffffffff;
    @!p not.b32 %r1152, %r1152;
}

	// end inline asm
	and.b32  	%r1172, %r1152, %r1171;
	mov.b32 	%r1157, 16;
	// begin inline asm
	{
    .reg .pred p;
    and.b32 %r1155, %r1165, %r1157;    setp.ne.u32 p, %r1155, 0;
    vote.ballot.sync.b32 %r1155, p, 0xffffffff;
    @!p not.b32 %r1155, %r1155;
}

	// end inline asm
	and.b32  	%r1173, %r1155, %r1172;
	mov.b32 	%r1160, 32;
	// begin inline asm
	{
    .reg .pred p;
    and.b32 %r1158, %r1165, %r1160;    setp.ne.u32 p, %r1158, 0;
    vote.ballot.sync.b32 %r1158, p, 0xffffffff;
    @!p not.b32 %r1158, %r1158;
}

	// end inline asm
	and.b32  	%r1174, %r1158, %r1173;
	mov.b32 	%r1163, 64;
	// begin inline asm
	{
    .reg .pred p;
    and.b32 %r1161, %r1165, %r1163;    setp.ne.u32 p, %r1161, 0;
    vote.ballot.sync.b32 %r1161, p, 0xffffffff;
    @!p not.b32 %r1161, %r1161;
}

	// end inline asm
	and.b32  	%r1175, %r1161, %r1174;
	mov.b32 	%r1166, 128;
	// begin inline asm
	{
    .reg .pred p;
    and.b32 %r1164, %r1165, %r1166;    setp.ne.u32 p, %r1164, 0;
    vote.ballot.sync.b32 %r1164, p, 0xffffffff;
    @!p not.b32 %r1164, %r1164;
}

	// end inline asm
	and.b32  	%r1176, %r1164, %r1175;
	clz.b32 	%r1177, %r1176;
	sub.s32 	%r245, 31, %r1177;
	and.b32  	%r1178, %r646, %r1176;
	popc.b32 	%r246, %r1178;
	setp.ne.s32 	%p98, %r295, %r245;
	mov.b32 	%r1796, 0;
	@%p98 bra 	$L__BB21_143;
	shl.b32 	%r1179, %r1165, 2;
	add.s32 	%r1180, %r164, %r1179;
	atom.shared.add.u32 	%r1796, [%r1180], %r246;
$L__BB21_143:
	shfl.sync.idx.b32	%r1206|%p99, %r1796, %r245, 31, -1;
	add.s32 	%r249, %r246, %r1206;
	shr.u32 	%r1207, %r1778, %r293;
	and.b32  	%r1203, %r1207, %r82;
	mov.b32 	%r1183, 1;
	// begin inline asm
	{
    .reg .pred p;
    and.b32 %r1181, %r1203, %r1183;    setp.ne.u32 p, %r1181, 0;
    vote.ballot.sync.b32 %r1181, p, 0xffffffff;
    @!p not.b32 %r1181, %r1181;
}

	// end inline asm
	mov.b32 	%r1186, 2;
	// begin inline asm
	{
    .reg .pred p;
    and.b32 %r1184, %r1203, %r1186;    setp.ne.u32 p, %r1184, 0;
    vote.ballot.sync.b32 %r1184, p, 0xffffffff;
    @!p not.b32 %r1184, %r1184;
}

	// end inline asm
	and.b32  	%r1208, %r1184, %r1181;
	mov.b32 	%r1189, 4;
	// begin inline asm
	{
    .reg .pred p;
    and.b32 %r1187, %r1203, %r1189;    setp.ne.u32 p, %r1187, 0;
    vote.ballot.sync.b32 %r1187, p, 0xffffffff;
    @!p not.b32 %r1187, %r1187;
}

	// end inline asm
	and.b32  	%r1209, %r1187, %r1208;
	mov.b32 	%r1192, 8;
	// begin inline asm
	{
    .reg .pred p;
    and.b32 %r1190, %r1203, %r1192;    setp.ne.u32 p, %r1190, 0;
    vote.ballot.sync.b32 %r1190, p, 0xffffffff;
    @!p not.b32 %r1190, %r1190;
}

	// end inline asm
	and.b32  	%r1210, %r1190, %r1209;
	mov.b32 	%r1195, 16;
	// begin inline asm
	{
    .reg .pred p;
    and.b32 %r1193, %r1203, %r1195;    setp.ne.u32 p, %r1193, 0;
    vote.ballot.sync.b32 %r1193, p, 0xffffffff;
    @!p not.b32 %r1193, %r1193;
}

	// end inline asm
	and.b32  	%r1211, %r1193, %r1210;
	mov.b32 	%r1198, 32;
	// begin inline asm
	{
    .reg .pred p;
    and.b32 %r1196, %r1203, %r1198;    setp.ne.u32 p, %r1196, 0;
    vote.ballot.sync.b32 %r1196, p, 0xffffffff;
    @!p not.b32 %r1196, %r1196;
}

	// end inline asm
	and.b32  	%r1212, %r1196, %r1211;
	mov.b32 	%r1201, 64;
	// begin inline asm
	{
    .reg .pred p;
    and.b32 %r1199, %r1203, %r1201;    setp.ne.u32 p, %r1199, 0;
    vote.ballot.sync.b32 %r1199, p, 0xffffffff;
    @!p not.b32 %r1199, %r1199;
}

	// end inline asm
	and.b32  	%r1213, %r1199, %r1212;
	mov.b32 	%r1204, 128;
	// begin inline asm
	{
    .reg .pred p;
    and.b32 %r1202, %r1203, %r1204;    setp.ne.u32 p, %r1202, 0;
    vote.ballot.sync.b32 %r1202, p, 0xffffffff;
    @!p not.b32 %r1202, %r1202;
}

	// end inline asm
	and.b32  	%r1214, %r1202, %r1213;
	clz.b32 	%r1215, %r1214;
	sub.s32 	%r251, 31, %r1215;
	and.b32  	%r1216, %r646, %r1214;
	popc.b32 	%r252, %r1216;
	setp.ne.s32 	%p100, %r295, %r251;
	mov.b32 	%r1797, 0;
	@%p100 bra 	$L__BB21_145;
	shl.b32 	%r1217, %r1203, 2;
	add.s32 	%r1218, %r164, %r1217;
	atom.shared.add.u32 	%r1797, [%r1218], %r252;
$L__BB21_145:
	shfl.sync.idx.b32	%r1244|%p101, %r1797, %r251, 31, -1;
	add.s32 	%r255, %r252, %r1244;
	shr.u32 	%r1245, %r1779, %r293;
	and.b32  	%r1241, %r1245, %r82;
	mov.b32 	%r1221, 1;
	// begin inline asm
	{
    .reg .pred p;
    and.b32 %r1219, %r1241, %r1221;    setp.ne.u32 p, %r1219, 0;
    vote.ballot.sync.b32 %r1219, p, 0xffffffff;
    @!p not.b32 %r1219, %r1219;
}

	// end inline asm
	mov.b32 	%r1224, 2;
	// begin inline asm
	{
    .reg .pred p;
    and.b32 %r1222, %r1241, %r1224;    setp.ne.u32 p, %r1222, 0;
    vote.ballot.sync.b32 %r1222, p, 0xffffffff;
    @!p not.b32 %r1222, %r1222;
}

	// end inline asm
	and.b32  	%r1246, %r1222, %r1219;
	mov.b32 	%r1227, 4;
	// begin inline asm
	{
    .reg .pred p;
    and.b32 %r1225, %r1241, %r1227;    setp.ne.u32 p, %r1225, 0;
    vote.ballot.sync.b32 %r1225, p, 0xffffffff;
    @!p not.b32 %r1225, %r1225;
}

	// end inline asm
	and.b32  	%r1247, %r1225, %r1246;
	mov.b32 	%r1230, 8;
	// begin inline asm
	{
    .reg .pred p;
    and.b32 %r1228, %r1241, %r1230;    setp.ne.u32 p, %r1228, 0;
    vote.ballot.sync.b32 %r1228, p, 0xffffffff;
    @!p not.b32 %r1228, %r1228;
}

	// end inline asm
	and.b32  	%r1248, %r1228, %r1247;
	mov.b32 	%r1233, 16;
	// begin inline asm
	{
    .reg .pred p;
    and.b32 %r1231, %r1241, %r1233;    setp.ne.u32 p, %r1231, 0;
    vote.ballot.sync.b32 %r1231, p, 0xffffffff;
    @!p not.b32 %r1231, %r1231;
}

	// end inline asm
	and.b32  	%r1249, %r1231, %r1248;
	mov.b32 	%r1236, 32;
	// begin inline asm
	{
    .reg .pred p;
    and.b32 %r1234, %r1241, %r1236;    setp.ne.u32 p, %r1234, 0;
    vote.ballot.sync.b32 %r1234, p, 0xffffffff;
    @!p not.b32 %r1234, %r1234;
}

	// end inline asm
	and.b32  	%r1250, %r1234, %r1249;
	mov.b32 	%r1239, 64;
	// begin inline asm
	{
    .reg .pred p;
    and.b32 %r1237, %r1241, %r1239;    setp.ne.u32 p, %r1237, 0;
    vote.ballot.sync.b32 %r1237, p, 0xffffffff;
    @!p not.b32 %r1237, %r1237;
}

	// end inline asm
	and.b32  	%r1251, %r1237, %r1250;
	mov.b32 	%r1242, 128;
	// begin inline asm
	{
    .reg .pred p;
    and.b32 %r1240, %r1241, %r1242;    setp.ne.u32 p, %r1240, 0;
    vote.ballot.sync.b32 %r1240, p, 0xffffffff;
    @!p not.b32 %r1240, %r1240;
}

	// end inline asm
	and.b32  	%r1252, %r1240, %r1251;
	clz.b32 	%r1253, %r1252;
	sub.s32 	%r257, 31, %r1253;
	and.b32  	%r1254, %r646, %r1252;
	popc.b32 	%r258, %r1254;
	setp.ne.s32 	%p102, %r295, %r257;
	mov.b32 	%r1798, 0;
	@%p102 bra 	$L__BB21_147;
	shl.b32 	%r1259, %r1241, 2;
	add.s32 	%r1260, %r164, %r1259;
	atom.shared.add.u32 	%r1798, [%r1260], %r258;
$L__BB21_147:
	shfl.sync.idx.b32	%r1286|%p103, %r1798, %r257, 31, -1;
	add.s32 	%r261, %r258, %r1286;
	shr.u32 	%r1287, %r1780, %r293;
	and.b32  	%r1283, %r1287, %r82;
	mov.b32 	%r1263, 1;
	// begin inline asm
	{
    .reg .pred p;
    and.b32 %r1261, %r1283, %r1263;    setp.ne.u32 p, %r1261, 0;
    vote.ballot.sync.b32 %r1261, p, 0xffffffff;
    @!p not.b32 %r1261, %r1261;
}

	// end inline asm
	mov.b32 	%r1266, 2;
	// begin inline asm
	{
    .reg .pred p;
    and.b32 %r1264, %r1283, %r1266;    setp.ne.u32 p, %r1264, 0;
    vote.ballot.sync.b32 %r1264, p, 0xffffffff;
    @!p not.b32 %r1264, %r1264;
}

	// end inline asm
	and.b32  	%r1288, %r1264, %r1261;
	mov.b32 	%r1269, 4;
	// begin inline asm
	{
    .reg .pred p;
    and.b32 %r1267, %r1283, %r1269;    setp.ne.u32 p, %r1267, 0;
    vote.ballot.sync.b32 %r1267, p, 0xffffffff;
    @!p not.b32 %r1267, %r1267;
}

	// end inline asm
	and.b32  	%r1289, %r1267, %r1288;
	mov.b32 	%r1272, 8;
	// begin inline asm
	{
    .reg .pred p;
    and.b32 %r1270, %r1283, %r1272;    setp.ne.u32 p, %r1270, 0;
    vote.ballot.sync.b32 %r1270, p, 0xffffffff;
    @!p not.b32 %r1270, %r1270;
}

	// end inline asm
	and.b32  	%r1290, %r1270, %r1289;
	mov.b32 	%r1275, 16;
	// begin inline asm
	{
    .reg .pred p;
    and.b32 %r1273, %r1283, %r1275;    setp.ne.u32 p, %r1273, 0;
    vote.ballot.sync.b32 %r1273, p, 0xffffffff;
    @!p not.b32 %r1273, %r1273;
}

	// end inline asm
	and.b32  	%r1291, %r1273, %r1290;
	mov.b32 	%r1278, 32;
	// begin inline asm
	{
    .reg .pred p;
    and.b32 %r1276, %r1283, %r1278;    setp.ne.u32 p, %r1276, 0;
    vote.ballot.sync.b32 %r1276, p, 0xffffffff;
    @!p not.b32 %r1276, %r1276;
}

	// end inline asm
	and.b32  	%r1292, %r1276, %r1291;
	mov.b32 	%r1281, 64;
	// begin inline asm
	{
    .reg .pred p;
    and.b32 %r1279, %r1283, %r1281;    setp.ne.u32 p, %r1279, 0;
    vote.ballot.sync.b32 %r1279, p, 0xffffffff;
    @!p not.b32 %r1279, %r1279;
}

	// end inline asm
	and.b32  	%r1293, %r1279, %r1292;
	mov.b32 	%r1284, 128;
	// begin inline asm
	{
    .reg .pred p;
    and.b32 %r1282, %r1283, %r1284;    setp.ne.u32 p, %r1282, 0;
    vote.ballot.sync.b32 %r1282, p, 0xffffffff;
    @!p not.b32 %r1282, %r1282;
}

	// end inline asm
	and.b32  	%r1294, %r1282, %r1293;
	clz.b32 	%r1295, %r1294;
	sub.s32 	%r263, 31, %r1295;
	and.b32  	%r1296, %r646, %r1294;
	popc.b32 	%r264, %r1296;
	setp.ne.s32 	%p104, %r295, %r263;
	mov.b32 	%r1799, 0;
	@%p104 bra 	$L__BB21_149;
	shl.b32 	%r1301, %r1283, 2;
	add.s32 	%r1302, %r164, %r1301;
	atom.shared.add.u32 	%r1799, [%r1302], %r264;
$L__BB21_149:
	shfl.sync.idx.b32	%r1328|%p105, %r1799, %r263, 31, -1;
	add.s32 	%r267, %r264, %r1328;
	shr.u32 	%r1329, %r1781, %r293;
	and.b32  	%r1325, %r1329, %r82;
	mov.b32 	%r1305, 1;
	// begin inline asm
	{
    .reg .pred p;
    and.b32 %r1303, %r1325, %r1305;    setp.ne.u32 p, %r1303, 0;
    vote.ballot.sync.b32 %r1303, p, 0xffffffff;
    @!p not.b32 %r1303, %r1303;
}

	// end inline asm
	mov.b32 	%r1308, 2;
	// begin inline asm
	{
    .reg .pred p;
    and.b32 %r1306, %r1325, %r1308;    setp.ne.u32 p, %r1306, 0;
    vote.ballot.sync.b32 %r1306, p, 0xffffffff;
    @!p not.b32 %r1306, %r1306;
}

	// end inline asm
	and.b32  	%r1330, %r1306, %r1303;
	mov.b32 	%r1311, 4;
	// begin inline asm
	{
    .reg .pred p;
    and.b32 %r1309, %r1325, %r1311;    setp.ne.u32 p, %r1309, 0;
    vote.ballot.sync.b32 %r1309, p, 0xffffffff;
    @!p not.b32 %r1309, %r1309;
}

	// end inline asm
	and.b32  	%r1331, %r1309, %r1330;
	mov.b32 	%r1314, 8;
	// begin inline asm
	{
    .reg .pred p;
    and.b32 %r1312, %r1325, %r1314;    setp.ne.u32 p, %r1312, 0;
    vote.ballot.sync.b32 %r1312, p, 0xffffffff;
    @!p not.b32 %r1312, %r1312;
}

	// end inline asm
	and.b32  	%r1332, %r1312, %r1331;
	mov.b32 	%r1317, 16;
	// begin inline asm
	{
    .reg .pred p;
    and.b32 %r1315, %r1325, %r1317;    setp.ne.u32 p, %r1315, 0;
    vote.ballot.sync.b32 %r1315, p, 0xffffffff;
    @!p not.b32 %r1315, %r1315;
}

	// end inline asm
	and.b32  	%r1333, %r1315, %r1332;
	mov.b32 	%r1320, 32;
	// begin inline asm
	{
    .reg .pred p;
    and.b32 %r1318, %r1325, %r1320;    setp.ne.u32 p, %r1318, 0;
    vote.ballot.sync.b32 %r1318, p, 0xffffffff;
    @!p not.b32 %r1318, %r1318;
}

	// end inline asm
	and.b32  	%r1334, %r1318, %r1333;
	mov.b32 	%r1323, 64;
	// begin inline asm
	{
    .reg .pred p;
    and.b32 %r1321, %r1325, %r1323;    setp.ne.u32 p, %r1321, 0;
    vote.ballot.sync.b32 %r1321, p, 0xffffffff;
    @!p not.b32 %r1321, %r1321;
}

	// end inline asm
	and.b32  	%r1335, %r1321, %r1334;
	mov.b32 	%r1326, 128;
	// begin inline asm
	{
    .reg .pred p;
    and.b32 %r1324, %r1325, %r1326;    setp.ne.u32 p, %r1324, 0;
    vote.ballot.sync.b32 %r1324, p, 0xffffffff;
    @!p not.b32 %r1324, %r1324;
}

	// end inline asm
	and.b32  	%r1336, %r1324, %r1335;
	clz.b32 	%r1337, %r1336;
	sub.s32 	%r269, 31, %r1337;
	and.b32  	%r1338, %r646, %r1336;
	popc.b32 	%r270, %r1338;
	setp.ne.s32 	%p106, %r295, %r269;
	mov.b32 	%r1800, 0;
	@%p106 bra 	$L__BB21_151;
	shl.b32 	%r1339, %r1, 5;
	and.b32  	%r1340, %r1339, 31744;
	add.s32 	%r1342, %r551, %r1340;
	shl.b32 	%r1343, %r1325, 2;
	add.s32 	%r1344, %r1342, %r1343;
	atom.shared.add.u32 	%r1800, [%r1344], %r270;
$L__BB21_151:
	shfl.sync.idx.b32	%r1370|%p107, %r1800, %r269, 31, -1;
	add.s32 	%r273, %r270, %r1370;
	shr.u32 	%r1371, %r1782, %r293;
	and.b32  	%r1367, %r1371, %r82;
	mov.b32 	%r1347, 1;
	// begin inline asm
	{
    .reg .pred p;
    and.b32 %r1345, %r1367, %r1347;    setp.ne.u32 p, %r1345, 0;
    vote.ballot.sync.b32 %r1345, p, 0xffffffff;
    @!p not.b32 %r1345, %r1345;
}

	// end inline asm
	mov.b32 	%r1350, 2;
	// begin inline asm
	{
    .reg .pred p;
    and.b32 %r1348, %r1367, %r1350;    setp.ne.u32 p, %r1348, 0;
    vote.ballot.sync.b32 %r1348, p, 0xffffffff;
    @!p not.b32 %r1348, %r1348;
}

	// end inline asm
	and.b32  	%r1372, %r1348, %r1345;
	mov.b32 	%r1353, 4;
	// begin inline asm
	{
    .reg .pred p;
    and.b32 %r1351, %r1367, %r1353;    setp.ne.u32 p, %r1351, 0;
    vote.ballot.sync.b32 %r1351, p, 0xffffffff;
    @!p not.b32 %r1351, %r1351;
}

	// end inline asm
	and.b32  	%r1373, %r1351, %r1372;
	mov.b32 	%r1356, 8;
	// begin inline asm
	{
    .reg .pred p;
    and.b32 %r1354, %r1367, %r1356;    setp.ne.u32 p, %r1354, 0;
    vote.ballot.sync.b32 %r1354, p, 0xffffffff;
    @!p not.b32 %r1354, %r1354;
}

	// end inline asm
	and.b32  	%r1374, %r1354, %r1373;
	mov.b32 	%r1359, 16;
	// begin inline asm
	{
    .reg .pred p;
    and.b32 %r1357, %r1367, %r1359;    setp.ne.u32 p, %r1357, 0;
    vote.ballot.sync.b32 %r1357, p, 0xffffffff;
    @!p not.b32 %r1357, %r1357;
}

	// end inline asm
	and.b32  	%r1375, %r1357, %r1374;
	mov.b32 	%r1362, 32;
	// begin inline asm
	{
    .reg .pred p;
    and.b32 %r1360, %r1367, %r1362;    setp.ne.u32 p, %r1360, 0;
    vote.ballot.sync.b32 %r1360, p, 0xffffffff;
    @!p not.b32 %r1360, %r1360;
}

	// end inline asm
	and.b32  	%r1376, %r1360, %r1375;
	mov.b32 	%r1365, 64;
	// begin inline asm
	{
    .reg .pred p;
    and.b32 %r1363, %r1367, %r1365;    setp.ne.u32 p, %r1363, 0;
    vote.ballot.sync.b32 %r1363, p, 0xffffffff;
    @!p not.b32 %r1363, %r1363;
}

	// end inline asm
	and.b32  	%r1377, %r1363, %r1376;
	mov.b32 	%r1368, 128;
	// begin inline asm
	{
    .reg .pred p;
    and.b32 %r1366, %r1367, %r1368;    setp.ne.u32 p, %r1366, 0;
    vote.ballot.sync.b32 %r1366, p, 0xffffffff;
    @!p not.b32 %r1366, %r1366;
}

	// end inline asm
	and.b32  	%r1378, %r1366, %r1377;
	clz.b32 	%r1379, %r1378;
	sub.s32 	%r275, 31, %r1379;
	and.b32  	%r1380, %r646, %r1378;
	popc.b32 	%r276, %r1380;
	setp.ne.s32 	%p108, %r295, %r275;
	mov.b32 	%r1801, 0;
	@%p108 bra 	$L__BB21_153;
	shl.b32 	%r1385, %r1367, 2;
	add.s32 	%r1386, %r164, %r1385;
	atom.shared.add.u32 	%r1801, [%r1386], %r276;
$L__BB21_153:
	setp.gt.u32 	%p109, %r1, 255;
	shfl.sync.idx.b32	%r1387|%p110, %r1801, %r275, 31, -1;
	add.s32 	%r1388, %r276, %r1387;
	bar.sync 	0;
	shl.b32 	%r1389, %r171, 2;
	add.s32 	%r1391, %r551, %r1389;
	st.shared.u32 	[%r1391+-4], %r1764;
	shl.b32 	%r1392, %r177, 2;
	add.s32 	%r1393, %r551, %r1392;
	st.shared.u32 	[%r1393+-4], %r1765;
	shl.b32 	%r1394, %r183, 2;
	add.s32 	%r1395, %r551, %r1394;
	st.shared.u32 	[%r1395+-4], %r1766;
	shl.b32 	%r1396, %r189, 2;
	add.s32 	%r1397, %r551, %r1396;
	st.shared.u32 	[%r1397+-4], %r1767;
	shl.b32 	%r1398, %r195, 2;
	add.s32 	%r1399, %r551, %r1398;
	st.shared.u32 	[%r1399+-4], %r1768;
	shl.b32 	%r1400, %r201, 2;
	add.s32 	%r1401, %r551, %r1400;
	st.shared.u32 	[%r1401+-4], %r1769;
	shl.b32 	%r1402, %r207, 2;
	add.s32 	%r1403, %r551, %r1402;
	st.shared.u32 	[%r1403+-4], %r1770;
	shl.b32 	%r1404, %r213, 2;
	add.s32 	%r1405, %r551, %r1404;
	st.shared.u32 	[%r1405+-4], %r1771;
	shl.b32 	%r1406, %r219, 2;
	add.s32 	%r1407, %r551, %r1406;
	st.shared.u32 	[%r1407+-4], %r1772;
	shl.b32 	%r1408, %r225, 2;
	add.s32 	%r1409, %r551, %r1408;
	st.shared.u32 	[%r1409+-4], %r1773;
	shl.b32 	%r1410, %r231, 2;
	add.s32 	%r1411, %r551, %r1410;
	st.shared.u32 	[%r1411+-4], %r1774;
	shl.b32 	%r1412, %r237, 2;
	add.s32 	%r1413, %r551, %r1412;
	st.shared.u32 	[%r1413+-4], %r1775;
	shl.b32 	%r1414, %r243, 2;
	add.s32 	%r1415, %r551, %r1414;
	st.shared.u32 	[%r1415+-4], %r1776;
	shl.b32 	%r1416, %r249, 2;
	add.s32 	%r1417, %r551, %r1416;
	st.shared.u32 	[%r1417+-4], %r1777;
	shl.b32 	%r1418, %r255, 2;
	add.s32 	%r1419, %r551, %r1418;
	st.shared.u32 	[%r1419+-4], %r1778;
	shl.b32 	%r1420, %r261, 2;
	add.s32 	%r1421, %r551, %r1420;
	st.shared.u32 	[%r1421+-4], %r1779;
	shl.b32 	%r1422, %r267, 2;
	add.s32 	%r1423, %r551, %r1422;
	st.shared.u32 	[%r1423+-4], %r1780;
	shl.b32 	%r1424, %r273, 2;
	add.s32 	%r1425, %r551, %r1424;
	st.shared.u32 	[%r1425+-4], %r1781;
	shl.b32 	%r1426, %r1388, 2;
	add.s32 	%r1427, %r551, %r1426;
	st.shared.u32 	[%r1427+-4], %r1782;
	shl.b32 	%r1428, %r1, 3;
	add.s32 	%r1429, %r551, %r1428;
	add.s32 	%r279, %r1429, 29184;
	@%p109 bra 	$L__BB21_161;
	ld.param.u64 	%rd236, [_ZN3cub18CUB_300001_SM_10006detail10radix_sort29DeviceRadixSortOnesweepKernelINS1_5radix10policy_hubIiNS0_8NullTypeEyE10Policy1000ELNS0_9SortOrderE0EiS6_yiiNS1_21identity_decomposer_tEEEvPT5_SC_PT3_PKSD_PT1_PKSH_PT2_PKSL_T4_iiT6__param_3];
	cvta.to.global.u64 	%rd57, %rd236;
	shl.b64 	%rd58, %rd7, 3;
	add.s64 	%rd59, %rd57, %rd58;
	ld.global.u64 	%rd60, [%rd59];
	cvt.s64.s32 	%rd61, %r163;
	sub.s64 	%rd238, %rd60, %rd61;
	st.shared.u64 	[%r279], %rd238;
	setp.lt.s32 	%p111, %r3, 1;
	mov.u32 	%r1805, %r1759;
	@%p111 bra 	$L__BB21_160;
	mov.b32 	%r1803, -1;
	mov.u32 	%r1802, %r3;
	mov.u32 	%r1805, %r1759;
$L__BB21_156:
	ld.param.u64 	%rd229, [_ZN3cub18CUB_300001_SM_10006detail10radix_sort29DeviceRadixSortOnesweepKernelINS1_5radix10policy_hubIiNS0_8NullTypeEyE10Policy1000ELNS0_9SortOrderE0EiS6_yiiNS1_21identity_decomposer_tEEEvPT5_SC_PT3_PKSD_PT1_PKSH_PT2_PKSL_T4_iiT6__param_0];
	add.s32 	%r283, %r1802, -1;
	shl.b32 	%r1431, %r283, 8;
	add.s32 	%r1432, %r1431, %r1;
	cvta.to.global.u64 	%rd62, %rd229;
	mul.wide.s32 	%rd63, %r1432, 4;
	add.s64 	%rd16, %rd62, %rd63;
$L__BB21_157:
	membar.cta;
	ld.volatile.global.u32 	%r284, [%rd16];
	setp.eq.s32 	%p112, %r284, 0;
	@%p112 bra 	$L__BB21_157;
	and.b32  	%r1433, %r284, 1073741823;
	add.s32 	%r1805, %r1433, %r1805;
	setp.gt.s32 	%p113, %r284, -1;
	vote.sync.ballot.b32 	%r1803, %p113, %r1803;
	setp.gt.u32 	%p115, %r1802, 1;
	and.pred  	%p116, %p113, %p115;
	mov.u32 	%r1802, %r283;
	@%p116 bra 	$L__BB21_156;
	ld.shared.u64 	%rd238, [%r279];
$L__BB21_160:
	ld.param.u64 	%rd230, [_ZN3cub18CUB_300001_SM_10006detail10radix_sort29DeviceRadixSortOnesweepKernelINS1_5radix10policy_hubIiNS0_8NullTypeEyE10Policy1000ELNS0_9SortOrderE0EiS6_yiiNS1_21identity_decomposer_tEEEvPT5_SC_PT3_PKSD_PT1_PKSH_PT2_PKSL_T4_iiT6__param_0];
	or.b32  	%r1434, %r1805, -2147483648;
	cvta.to.global.u64 	%rd64, %rd230;
	shl.b32 	%r1435, %r3, 8;
	add.s32 	%r1436, %r1435, %r1;
	mul.wide.s32 	%rd65, %r1436, 4;
	add.s64 	%rd66, %rd64, %rd65;
	st.volatile.global.u32 	[%rd66], %r1434;
	sub.s32 	%r1437, %r1805, %r1759;
	cvt.s64.s32 	%rd67, %r1437;
	add.s64 	%rd68, %rd238, %rd67;
	st.shared.u64 	[%r279], %rd68;
$L__BB21_161:
	ld.param.u32 	%r1711, [_ZN3cub18CUB_300001_SM_10006detail10radix_sort29DeviceRadixSortOnesweepKernelINS1_5radix10policy_hubIiNS0_8NullTypeEyE10Policy1000ELNS0_9SortOrderE0EiS6_yiiNS1_21identity_decomposer_tEEEvPT5_SC_PT3_PKSD_PT1_PKSH_PT2_PKSL_T4_iiT6__param_8];
	ld.param.u64 	%rd233, [_ZN3cub18CUB_300001_SM_10006detail10radix_sort29DeviceRadixSortOnesweepKernelINS1_5radix10policy_hubIiNS0_8NullTypeEyE10Policy1000ELNS0_9SortOrderE0EiS6_yiiNS1_21identity_decomposer_tEEEvPT5_SC_PT3_PKSD_PT1_PKSH_PT2_PKSL_T4_iiT6__param_2];
	setp.gt.u32 	%p117, %r1, 255;
	mad.lo.s32 	%r288, %r3, 7296, 7296;
	setp.lt.s32 	%p118, %r288, %r1711;
	setp.eq.s64 	%p119, %rd233, 0;
	or.pred  	%p120, %p119, %p118;
	or.pred  	%p121, %p117, %p120;
	@%p121 bra 	$L__BB21_163;
	ld.param.u64 	%rd234, [_ZN3cub18CUB_300001_SM_10006detail10radix_sort29DeviceRadixSortOnesweepKernelINS1_5radix10policy_hubIiNS0_8NullTypeEyE10Policy1000ELNS0_9SortOrderE0EiS6_yiiNS1_21identity_decomposer_tEEEvPT5_SC_PT3_PKSD_PT1_PKSH_PT2_PKSL_T4_iiT6__param_2];
	ld.shared.u64 	%rd69, [%r279];
	cvt.s64.s32 	%rd70, %r1759;
	cvt.s64.s32 	%rd71, %r163;
	add.s64 	%rd72, %rd71, %rd70;
	add.s64 	%rd73, %rd72, %rd69;
	cvta.to.global.u64 	%rd74, %rd234;
	shl.b64 	%rd75, %rd7, 3;
	add.s64 	%rd76, %rd74, %rd75;
	st.global.u64 	[%rd76], %rd73;
$L__BB21_163:
	ld.param.u32 	%r1712, [_ZN3cub18CUB_300001_SM_10006detail10radix_sort29DeviceRadixSortOnesweepKernelINS1_5radix10policy_hubIiNS0_8NullTypeEyE10Policy1000ELNS0_9SortOrderE0EiS6_yiiNS1_21identity_decomposer_tEEEvPT5_SC_PT3_PKSD_PT1_PKSH_PT2_PKSL_T4_iiT6__param_8];
	shl.b32 	%r1438, %r1, 2;
	add.s32 	%r289, %r551, %r1438;
	setp.gt.s32 	%p122, %r288, %r1712;
	bar.sync 	0;
	@%p122 bra 	$L__BB21_165;
	ld.shared.u32 	%r1440, [%r289];
	shr.u32 	%r1441, %r1440, %r293;
	and.b32  	%r1442, %r1441, %r82;
	shl.b32 	%r1443, %r1442, 3;
	add.s32 	%r1445, %r551, 29184;
	add.s32 	%r1446, %r1445, %r1443;
	ld.shared.u64 	%rd77, [%r1446];
	add.s64 	%rd78, %rd77, %rd7;
	xor.b32  	%r1447, %r1440, -2147483648;
	shl.b64 	%rd79, %rd78, 2;
	add.s64 	%rd80, %rd1, %rd79;
	st.global.u32 	[%rd80], %r1447;
	bar.warp.sync 	-1;
	ld.shared.u32 	%r1448, [%r289+1536];
	shr.u32 	%r1449, %r1448, %r293;
	and.b32  	%r1450, %r1449, %r82;
	shl.b32 	%r1451, %r1450, 3;
	add.s32 	%r1452, %r1445, %r1451;
	ld.shared.u64 	%rd81, [%r1452];
	add.s64 	%rd82, %rd81, %rd7;
	xor.b32  	%r1453, %r1448, -2147483648;
	shl.b64 	%rd83, %rd82, 2;
	add.s64 	%rd84, %rd1, %rd83;
	st.global.u32 	[%rd84+1536], %r1453;
	bar.warp.sync 	-1;
	ld.shared.u32 	%r1454, [%r289+3072];
	shr.u32 	%r1455, %r1454, %r293;
	and.b32  	%r1456, %r1455, %r82;
	shl.b32 	%r1457, %r1456, 3;
	add.s32 	%r1458, %r1445, %r1457;
	ld.shared.u64 	%rd85, [%r1458];
	add.s64 	%rd86, %rd85, %rd7;
	xor.b32  	%r1459, %r1454, -2147483648;
	shl.b64 	%rd87, %rd86, 2;
	add.s64 	%rd88, %rd1, %rd87;
	st.global.u32 	[%rd88+3072], %r1459;
	bar.warp.sync 	-1;
	ld.shared.u32 	%r1460, [%r289+4608];
	shr.u32 	%r1461, %r1460, %r293;
	and.b32  	%r1462, %r1461, %r82;
	shl.b32 	%r1463, %r1462, 3;
	add.s32 	%r1464, %r1445, %r1463;
	ld.shared.u64 	%rd89, [%r1464];
	add.s64 	%rd90, %rd89, %rd7;
	xor.b32  	%r1465, %r1460, -2147483648;
	shl.b64 	%rd91, %rd90, 2;
	add.s64 	%rd92, %rd1, %rd91;
	st.global.u32 	[%rd92+4608], %r1465;
	bar.warp.sync 	-1;
	ld.shared.u32 	%r1466, [%r289+6144];
	shr.u32 	%r1467, %r1466, %r293;
	and.b32  	%r1468, %r1467, %r82;
	shl.b32 	%r1469, %r1468, 3;
	add.s32 	%r1470, %r1445, %r1469;
	ld.shared.u64 	%rd93, [%r1470];
	add.s64 	%rd94, %rd93, %rd7;
	xor.b32  	%r1471, %r1466, -2147483648;
	shl.b64 	%rd95, %rd94, 2;
	add.s64 	%rd96, %rd1, %rd95;
	st.global.u32 	[%rd96+6144], %r1471;
	bar.warp.sync 	-1;
	ld.shared.u32 	%r1472, [%r289+7680];
	shr.u32 	%r1473, %r1472, %r293;
	and.b32  	%r1474, %r1473, %r82;
	shl.b32 	%r1475, %r1474, 3;
	add.s32 	%r1476, %r1445, %r1475;
	ld.shared.u64 	%rd97, [%r1476];
	add.s64 	%rd98, %rd97, %rd7;
	xor.b32  	%r1477, %r1472, -2147483648;
	shl.b64 	%rd99, %rd98, 2;
	add.s64 	%rd100, %rd1, %rd99;
	st.global.u32 	[%rd100+7680], %r1477;
	bar.warp.sync 	-1;
	ld.shared.u32 	%r1478, [%r289+9216];
	shr.u32 	%r1479, %r1478, %r293;
	and.b32  	%r1480, %r1479, %r82;
	shl.b32 	%r1481, %r1480, 3;
	add.s32 	%r1482, %r1445, %r1481;
	ld.shared.u64 	%rd101, [%r1482];
	add.s64 	%rd102, %rd101, %rd7;
	xor.b32  	%r1483, %r1478, -2147483648;
	shl.b64 	%rd103, %rd102, 2;
	add.s64 	%rd104, %rd1, %rd103;
	st.global.u32 	[%rd104+9216], %r1483;
	bar.warp.sync 	-1;
	ld.shared.u32 	%r1484, [%r289+10752];
	shr.u32 	%r1485, %r1484, %r293;
	and.b32  	%r1486, %r1485, %r82;
	shl.b32 	%r1487, %r1486, 3;
	add.s32 	%r1488, %r1445, %r1487;
	ld.shared.u64 	%rd105, [%r1488];
	add.s64 	%rd106, %rd105, %rd7;
	xor.b32  	%r1489, %r1484, -2147483648;
	shl.b64 	%rd107, %rd106, 2;
	add.s64 	%rd108, %rd1, %rd107;
	st.global.u32 	[%rd108+10752], %r1489;
	bar.warp.sync 	-1;
	ld.shared.u32 	%r1490, [%r289+12288];
	shr.u32 	%r1491, %r1490, %r293;
	and.b32  	%r1492, %r1491, %r82;
	shl.b32 	%r1493, %r1492, 3;
	add.s32 	%r1494, %r1445, %r1493;
	ld.shared.u64 	%rd109, [%r1494];
	add.s64 	%rd110, %rd109, %rd7;
	xor.b32  	%r1495, %r1490, -2147483648;
	shl.b64 	%rd111, %rd110, 2;
	add.s64 	%rd112, %rd1, %rd111;
	st.global.u32 	[%rd112+12288], %r1495;
	bar.warp.sync 	-1;
	ld.shared.u32 	%r1496, [%r289+13824];
	shr.u32 	%r1497, %r1496, %r293;
	and.b32  	%r1498, %r1497, %r82;
	shl.b32 	%r1499, %r1498, 3;
	add.s32 	%r1500, %r1445, %r1499;
	ld.shared.u64 	%rd113, [%r1500];
	add.s64 	%rd114, %rd113, %rd7;
	xor.b32  	%r1501, %r1496, -2147483648;
	shl.b64 	%rd115, %rd114, 2;
	add.s64 	%rd116, %rd1, %rd115;
	st.global.u32 	[%rd116+13824], %r1501;
	bar.warp.sync 	-1;
	ld.shared.u32 	%r1502, [%r289+15360];
	shr.u32 	%r1503, %r1502, %r293;
	and.b32  	%r1504, %r1503, %r82;
	shl.b32 	%r1505, %r1504, 3;
	add.s32 	%r1506, %r1445, %r1505;
	ld.shared.u64 	%rd117, [%r1506];
	add.s64 	%rd118, %rd117, %rd7;
	xor.b32  	%r1507, %r1502, -2147483648;
	shl.b64 	%rd119, %rd118, 2;
	add.s64 	%rd120, %rd1, %rd119;
	st.global.u32 	[%rd120+15360], %r1507;
	bar.warp.sync 	-1;
	ld.shared.u32 	%r1508, [%r289+16896];
	shr.u32 	%r1509, %r1508, %r293;
	and.b32  	%r1510, %r1509, %r82;
	shl.b32 	%r1511, %r1510, 3;
	add.s32 	%r1512, %r1445, %r1511;
	ld.shared.u64 	%rd121, [%r1512];
	add.s64 	%rd122, %rd121, %rd7;
	xor.b32  	%r1513, %r1508, -2147483648;
	shl.b64 	%rd123, %rd122, 2;
	add.s64 	%rd124, %rd1, %rd123;
	st.global.u32 	[%rd124+16896], %r1513;
	bar.warp.sync 	-1;
	ld.shared.u32 	%r1514, [%r289+18432];
	shr.u32 	%r1515, %r1514, %r293;
	and.b32  	%r1516, %r1515, %r82;
	shl.b32 	%r1517, %r1516, 3;
	add.s32 	%r1518, %r1445, %r1517;
	ld.shared.u64 	%rd125, [%r1518];
	add.s64 	%rd126, %rd125, %rd7;
	xor.b32  	%r1519, %r1514, -2147483648;
	shl.b64 	%rd127, %rd126, 2;
	add.s64 	%rd128, %rd1, %rd127;
	st.global.u32 	[%rd128+18432], %r1519;
	bar.warp.sync 	-1;
	ld.shared.u32 	%r1520, [%r289+19968];
	shr.u32 	%r1521, %r1520, %r293;
	and.b32  	%r1522, %r1521, %r82;
	shl.b32 	%r1523, %r1522, 3;
	add.s32 	%r1524, %r1445, %r1523;
	ld.shared.u64 	%rd129, [%r1524];
	add.s64 	%rd130, %rd129, %rd7;
	xor.b32  	%r1525, %r1520, -2147483648;
	shl.b64 	%rd131, %rd130, 2;
	add.s64 	%rd132, %rd1, %rd131;
	st.global.u32 	[%rd132+19968], %r1525;
	bar.warp.sync 	-1;
	ld.shared.u32 	%r1526, [%r289+21504];
	shr.u32 	%r1527, %r1526, %r293;
	and.b32  	%r1528, %r1527, %r82;
	shl.b32 	%r1529, %r1528, 3;
	add.s32 	%r1530, %r1445, %r1529;
	ld.shared.u64 	%rd133, [%r1530];
	add.s64 	%rd134, %rd133, %rd7;
	xor.b32  	%r1531, %r1526, -2147483648;
	shl.b64 	%rd135, %rd134, 2;
	add.s64 	%rd136, %rd1, %rd135;
	st.global.u32 	[%rd136+21504], %r1531;
	bar.warp.sync 	-1;
	ld.shared.u32 	%r1532, [%r289+23040];
	shr.u32 	%r1533, %r1532, %r293;
	and.b32  	%r1534, %r1533, %r82;
	shl.b32 	%r1535, %r1534, 3;
	add.s32 	%r1536, %r1445, %r1535;
	ld.shared.u64 	%rd137, [%r1536];
	add.s64 	%rd138, %rd137, %rd7;
	xor.b32  	%r1537, %r1532, -2147483648;
	shl.b64 	%rd139, %rd138, 2;
	add.s64 	%rd140, %rd1, %rd139;
	st.global.u32 	[%rd140+23040], %r1537;
	bar.warp.sync 	-1;
	ld.shared.u32 	%r1538, [%r289+24576];
	shr.u32 	%r1539, %r1538, %r293;
	and.b32  	%r1540, %r1539, %r82;
	shl.b32 	%r1541, %r1540, 3;
	add.s32 	%r1542, %r1445, %r1541;
	ld.shared.u64 	%rd141, [%r1542];
	add.s64 	%rd142, %rd141, %rd7;
	xor.b32  	%r1543, %r1538, -2147483648;
	shl.b64 	%rd143, %rd142, 2;
	add.s64 	%rd144, %rd1, %rd143;
	st.global.u32 	[%rd144+24576], %r1543;
	bar.warp.sync 	-1;
	ld.shared.u32 	%r1544, [%r289+26112];
	shr.u32 	%r1545, %r1544, %r293;
	and.b32  	%r1546, %r1545, %r82;
	shl.b32 	%r1547, %r1546, 3;
	add.s32 	%r1548, %r1445, %r1547;
	ld.shared.u64 	%rd145, [%r1548];
	add.s64 	%rd146, %rd145, %rd7;
	xor.b32  	%r1549, %r1544, -2147483648;
	shl.b64 	%rd147, %rd146, 2;
	add.s64 	%rd148, %rd1, %rd147;
	st.global.u32 	[%rd148+26112], %r1549;
	bar.warp.sync 	-1;
	ld.shared.u32 	%r1550, [%r289+27648];
	shr.u32 	%r1551, %r1550, %r293;
	and.b32  	%r1552, %r1551, %r82;
	shl.b32 	%r1553, %r1552, 3;
	add.s32 	%r1554, %r1445, %r1553;
	ld.shared.u64 	%rd149, [%r1554];
	add.s64 	%rd150, %rd149, %rd7;
	xor.b32  	%r1555, %r1550, -2147483648;
	shl.b64 	%rd151, %rd150, 2;
	add.s64 	%rd152, %rd1, %rd151;
	st.global.u32 	[%rd152+27648], %r1555;
	bar.warp.sync 	-1;
	bra.uni 	$L__BB21_204;
$L__BB21_165:
	ld.param.u32 	%r1713, [_ZN3cub18CUB_300001_SM_10006detail10radix_sort29DeviceRadixSortOnesweepKernelINS1_5radix10policy_hubIiNS0_8NullTypeEyE10Policy1000ELNS0_9SortOrderE0EiS6_yiiNS1_21identity_decomposer_tEEEvPT5_SC_PT3_PKSD_PT1_PKSH_PT2_PKSL_T4_iiT6__param_8];
	mad.lo.s32 	%r290, %r3, -7296, %r1713;
	setp.ge.s32 	%p123, %r1, %r290;
	@%p123 bra 	$L__BB21_167;
	ld.shared.u32 	%r1556, [%r289];
	shr.u32 	%r1557, %r1556, %r293;
	and.b32  	%r1558, %r1557, %r82;
	shl.b32 	%r1559, %r1558, 3;
	add.s32 	%r1561, %r551, %r1559;
	ld.shared.u64 	%rd153, [%r1561+29184];
	xor.b32  	%r1562, %r1556, -2147483648;
	add.s64 	%rd154, %rd153, %rd7;
	shl.b64 	%rd155, %rd154, 2;
	add.s64 	%rd156, %rd1, %rd155;
	st.global.u32 	[%rd156], %r1562;
$L__BB21_167:
	bar.warp.sync 	-1;
	add.s32 	%r1563, %r1, 384;
	setp.ge.s32 	%p124, %r1563, %r290;
	@%p124 bra 	$L__BB21_169;
	ld.shared.u32 	%r1564, [%r289+1536];
	shr.u32 	%r1565, %r1564, %r293;
	and.b32  	%r1566, %r1565, %r82;
	shl.b32 	%r1567, %r1566, 3;
	add.s32 	%r1569, %r551, %r1567;
	ld.shared.u64 	%rd157, [%r1569+29184];
	xor.b32  	%r1570, %r1564, -2147483648;
	add.s64 	%rd158, %rd157, %rd7;
	shl.b64 	%rd159, %rd158, 2;
	add.s64 	%rd160, %rd1, %rd159;
	st.global.u32 	[%rd160+1536], %r1570;
$L__BB21_169:
	bar.warp.sync 	-1;
	add.s32 	%r1571, %r1, 768;
	setp.ge.s32 	%p125, %r1571, %r290;
	@%p125 bra 	$L__BB21_171;
	ld.shared.u32 	%r1572, [%r289+3072];
	shr.u32 	%r1573, %r1572, %r293;
	and.b32  	%r1574, %r1573, %r82;
	shl.b32 	%r1575, %r1574, 3;
	add.s32 	%r1577, %r551, %r1575;
	ld.shared.u64 	%rd161, [%r1577+29184];
	xor.b32  	%r1578, %r1572, -2147483648;
	add.s64 	%rd162, %rd161, %rd7;
	shl.b64 	%rd163, %rd162, 2;
	add.s64 	%rd164, %rd1, %rd163;
	st.global.u32 	[%rd164+3072], %r1578;
$L__BB21_171:
	bar.warp.sync 	-1;
	add.s32 	%r1579, %r1, 1152;
	setp.ge.s32 	%p126, %r1579, %r290;
	@%p126 bra 	$L__BB21_173;
	ld.shared.u32 	%r1580, [%r289+4608];
	shr.u32 	%r1581, %r1580, %r293;
	and.b32  	%r1582, %r1581, %r82;
	shl.b32 	%r1583, %r1582, 3;
	add.s32 	%r1585, %r551, %r1583;
	ld.shared.u64 	%rd165, [%r1585+29184];
	xor.b32  	%r1586, %r1580, -2147483648;
	add.s64 	%rd166, %rd165, %rd7;
	shl.b64 	%rd167, %rd166, 2;
	add.s64 	%rd168, %rd1, %rd167;
	st.global.u32 	[%rd168+4608], %r1586;
$L__BB21_173:
	bar.warp.sync 	-1;
	add.s32 	%r1587, %r1, 1536;
	setp.ge.s32 	%p127, %r1587, %r290;
	@%p127 bra 	$L__BB21_175;
	ld.shared.u32 	%r1588, [%r289+6144];
	shr.u32 	%r1589, %r1588, %r293;
	and.b32  	%r1590, %r1589, %r82;
	shl.b32 	%r1591, %r1590, 3;
	add.s32 	%r1593, %r551, %r1591;
	ld.shared.u64 	%rd169, [%r1593+29184];
	xor.b32  	%r1594, %r1588, -2147483648;
	add.s64 	%rd170, %rd169, %rd7;
	shl.b64 	%rd171, %rd170, 2;
	add.s64 	%rd172, %rd1, %rd171;
	st.global.u32 	[%rd172+6144], %r1594;
$L__BB21_175:
	bar.warp.sync 	-1;
	add.s32 	%r1595, %r1, 1920;
	setp.ge.s32 	%p128, %r1595, %r290;
	@%p128 bra 	$L__BB21_177;
	ld.shared.u32 	%r1596, [%r289+7680];
	shr.u32 	%r1597, %r1596, %r293;
	and.b32  	%r1598, %r1597, %r82;
	shl.b32 	%r1599, %r1598, 3;
	add.s32 	%r1601, %r551, %r1599;
	ld.shared.u64 	%rd173, [%r1601+29184];
	xor.b32  	%r1602, %r1596, -2147483648;
	add.s64 	%rd174, %rd173, %rd7;
	shl.b64 	%rd175, %rd174, 2;
	add.s64 	%rd176, %rd1, %rd175;
	st.global.u32 	[%rd176+7680], %r1602;
$L__BB21_177:
	bar.warp.sync 	-1;
	add.s32 	%r1603, %r1, 2304;
	setp.ge.s32 	%p129, %r1603, %r290;
	@%p129 bra 	$L__BB21_179;
	ld.shared.u32 	%r1604, [%r289+9216];
	shr.u32 	%r1605, %r1604, %r293;
	and.b32  	%r1606, %r1605, %r82;
	shl.b32 	%r1607, %r1606, 3;
	add.s32 	%r1609, %r551, %r1607;
	ld.shared.u64 	%rd177, [%r1609+29184];
	xor.b32  	%r1610, %r1604, -2147483648;
	add.s64 	%rd178, %rd177, %rd7;
	shl.b64 	%rd179, %rd178, 2;
	add.s64 	%rd180, %rd1, %rd179;
	st.global.u32 	[%rd180+9216], %r1610;
$L__BB21_179:
	bar.warp.sync 	-1;
	add.s32 	%r1611, %r1, 2688;
	setp.ge.s32 	%p130, %r1611, %r290;
	@%p130 bra 	$L__BB21_181;
	ld.shared.u32 	%r1612, [%r289+10752];
	shr.u32 	%r1613, %r1612, %r293;
	and.b32  	%r1614, %r1613, %r82;
	shl.b32 	%r1615, %r1614, 3;
	add.s32 	%r1617, %r551, %r1615;
	ld.shared.u64 	%rd181, [%r1617+29184];
	xor.b32  	%r1618, %r1612, -2147483648;
	add.s64 	%rd182, %rd181, %rd7;
	shl.b64 	%rd183, %rd182, 2;
	add.s64 	%rd184, %rd1, %rd183;
	st.global.u32 	[%rd184+10752], %r1618;
$L__BB21_181:
	bar.warp.sync 	-1;
	or.b32  	%r1619, %r1, 3072;
	setp.ge.s32 	%p131, %r1619, %r290;
	@%p131 bra 	$L__BB21_183;
	ld.shared.u32 	%r1620, [%r289+12288];
	shr.u32 	%r1621, %r1620, %r293;
	and.b32  	%r1622, %r1621, %r82;
	shl.b32 	%r1623, %r1622, 3;
	add.s32 	%r1625, %r551, %r1623;
	ld.shared.u64 	%rd185, [%r1625+29184];
	xor.b32  	%r1626, %r1620, -2147483648;
	add.s64 	%rd186, %rd185, %rd7;
	shl.b64 	%rd187, %rd186, 2;
	add.s64 	%rd188, %rd1, %rd187;
	st.global.u32 	[%rd188+12288], %r1626;
$L__BB21_183:
	bar.warp.sync 	-1;
	add.s32 	%r1627, %r1, 3456;
	setp.ge.s32 	%p132, %r1627, %r290;
	@%p132 bra 	$L__BB21_185;
	ld.shared.u32 	%r1628, [%r289+13824];
	shr.u32 	%r1629, %r1628, %r293;
	and.b32  	%r1630, %r1629, %r82;
	shl.b32 	%r1631, %r1630, 3;
	add.s32 	%r1633, %r551, %r1631;
	ld.shared.u64 	%rd189, [%r1633+29184];
	xor.b32  	%r1634, %r1628, -2147483648;
	add.s64 	%rd190, %rd189, %rd7;
	shl.b64 	%rd191, %rd190, 2;
	add.s64 	%rd192, %rd1, %rd191;
	st.global.u32 	[%rd192+13824], %r1634;
$L__BB21_185:
	bar.warp.sync 	-1;
	add.s32 	%r1635, %r1, 3840;
	setp.ge.s32 	%p133, %r1635, %r290;
	@%p133 bra 	$L__BB21_187;
	ld.shared.u32 	%r1636, [%r289+15360];
	shr.u32 	%r1637, %r1636, %r293;
	and.b32  	%r1638, %r1637, %r82;
	shl.b32 	%r1639, %r1638, 3;
	add.s32 	%r1641, %r551, %r1639;
	ld.shared.u64 	%rd193, [%r1641+29184];
	xor.b32  	%r1642, %r1636, -2147483648;
	add.s64 	%rd194, %rd193, %rd7;
	shl.b64 	%rd195, %rd194, 2;
	add.s64 	%rd196, %rd1, %rd195;
	st.global.u32 	[%rd196+15360], %r1642;
$L__BB21_187:
	bar.warp.sync 	-1;
	add.s32 	%r1643, %r1, 4224;
	setp.ge.s32 	%p134, %r1643, %r290;
	@%p134 bra 	$L__BB21_189;
	ld.shared.u32 	%r1644, [%r289+16896];
	shr.u32 	%r1645, %r1644, %r293;
	and.b32  	%r1646, %r1645, %r82;
	shl.b32 	%r1647, %r1646, 3;
	add.s32 	%r1649, %r551, %r1647;
	ld.shared.u64 	%rd197, [%r1649+29184];
	xor.b32  	%r1650, %r1644, -2147483648;
	add.s64 	%rd198, %rd197, %rd7;
	shl.b64 	%rd199, %rd198, 2;
	add.s64 	%rd200, %rd1, %rd199;
	st.global.u32 	[%rd200+16896], %r1650;
$L__BB21_189:
	bar.warp.sync 	-1;
	add.s32 	%r1651, %r1, 4608;
	setp.ge.s32 	%p135, %r1651, %r290;
	@%p135 bra 	$L__BB21_191;
	ld.shared.u32 	%r1652, [%r289+18432];
	shr.u32 	%r1653, %r1652, %r293;
	and.b32  	%r1654, %r1653, %r82;
	shl.b32 	%r1655, %r1654, 3;
	add.s32 	%r1657, %r551, %r1655;
	ld.shared.u64 	%rd201, [%r1657+29184];
	xor.b32  	%r1658, %r1652, -2147483648;
	add.s64 	%rd202, %rd201, %rd7;
	shl.b64 	%rd203, %rd202, 2;
	add.s64 	%rd204, %rd1, %rd203;
	st.global.u32 	[%rd204+18432], %r1658;
$L__BB21_191:
	bar.warp.sync 	-1;
	add.s32 	%r1659, %r1, 4992;
	setp.ge.s32 	%p136, %r1659, %r290;
	@%p136 bra 	$L__BB21_193;
	ld.shared.u32 	%r1660, [%r289+19968];
	shr.u32 	%r1661, %r1660, %r293;
	and.b32  	%r1662, %r1661, %r82;
	shl.b32 	%r1663, %r1662, 3;
	add.s32 	%r1665, %r551, %r1663;
	ld.shared.u64 	%rd205, [%r1665+29184];
	xor.b32  	%r1666, %r1660, -2147483648;
	add.s64 	%rd206, %rd205, %rd7;
	shl.b64 	%rd207, %rd206, 2;
	add.s64 	%rd208, %rd1, %rd207;
	st.global.u32 	[%rd208+19968], %r1666;
$L__BB21_193:
	bar.warp.sync 	-1;
	add.s32 	%r1667, %r1, 5376;
	setp.ge.s32 	%p137, %r1667, %r290;
	@%p137 bra 	$L__BB21_195;
	ld.shared.u32 	%r1668, [%r289+21504];
	shr.u32 	%r1669, %r1668, %r293;
	and.b32  	%r1670, %r1669, %r82;
	shl.b32 	%r1671, %r1670, 3;
	add.s32 	%r1673, %r551, %r1671;
	ld.shared.u64 	%rd209, [%r1673+29184];
	xor.b32  	%r1674, %r1668, -2147483648;
	add.s64 	%rd210, %rd209, %rd7;
	shl.b64 	%rd211, %rd210, 2;
	add.s64 	%rd212, %rd1, %rd211;
	st.global.u32 	[%rd212+21504], %r1674;
$L__BB21_195:
	bar.warp.sync 	-1;
	add.s32 	%r1675, %r1, 5760;
	setp.ge.s32 	%p138, %r1675, %r290;
	@%p138 bra 	$L__BB21_197;
	ld.shared.u32 	%r1676, [%r289+23040];
	shr.u32 	%r1677, %r1676, %r293;
	and.b32  	%r1678, %r1677, %r82;
	shl.b32 	%r1679, %r1678, 3;
	add.s32 	%r1681, %r551, %r1679;
	ld.shared.u64 	%rd213, [%r1681+29184];
	xor.b32  	%r1682, %r1676, -2147483648;
	add.s64 	%rd214, %rd213, %rd7;
	shl.b64 	%rd215, %rd214, 2;
	add.s64 	%rd216, %rd1, %rd215;
	st.global.u32 	[%rd216+23040], %r1682;
$L__BB21_197:
	bar.warp.sync 	-1;
	or.b32  	%r1683, %r1, 6144;
	setp.ge.s32 	%p139, %r1683, %r290;
	@%p139 bra 	$L__BB21_199;
	ld.shared.u32 	%r1684, [%r289+24576];
	shr.u32 	%r1685, %r1684, %r293;
	and.b32  	%r1686, %r1685, %r82;
	shl.b32 	%r1687, %r1686, 3;
	add.s32 	%r1689, %r551, %r1687;
	ld.shared.u64 	%rd217, [%r1689+29184];
	xor.b32  	%r1690, %r1684, -2147483648;
	add.s64 	%rd218, %rd217, %rd7;
	shl.b64 	%rd219, %rd218, 2;
	add.s64 	%rd220, %rd1, %rd219;
	st.global.u32 	[%rd220+24576], %r1690;
$L__BB21_199:
	bar.warp.sync 	-1;
	add.s32 	%r1691, %r1, 6528;
	setp.ge.s32 	%p140, %r1691, %r290;
	@%p140 bra 	$L__BB21_201;
	ld.shared.u32 	%r1692, [%r289+26112];
	shr.u32 	%r1693, %r1692, %r293;
	and.b32  	%r1694, %r1693, %r82;
	shl.b32 	%r1695, %r1694, 3;
	add.s32 	%r1697, %r551, %r1695;
	ld.shared.u64 	%rd221, [%r1697+29184];
	xor.b32  	%r1698, %r1692, -2147483648;
	add.s64 	%rd222, %rd221, %rd7;
	shl.b64 	%rd223, %rd222, 2;
	add.s64 	%rd224, %rd1, %rd223;
	st.global.u32 	[%rd224+26112], %r1698;
$L__BB21_201:
	bar.warp.sync 	-1;
	add.s32 	%r1699, %r1, 6912;
	ld.shared.u32 	%r291, [%r289+27648];
	shr.u32 	%r1700, %r291, %r293;
	and.b32  	%r1701, %r1700, %r82;
	shl.b32 	%r1702, %r1701, 3;
	add.s32 	%r1704, %r551, %r1702;
	ld.shared.u64 	%rd225, [%r1704+29184];
	add.s64 	%rd19, %rd225, %rd7;
	setp.ge.s32 	%p141, %r1699, %r290;
	@%p141 bra 	$L__BB21_203;
	xor.b32  	%r1705, %r291, -2147483648;
	shl.b64 	%rd226, %rd19, 2;
	add.s64 	%rd227, %rd1, %rd226;
	st.global.u32 	[%rd227+27648], %r1705;
$L__BB21_203:
	bar.warp.sync 	-1;
$L__BB21_204:
	ret;

}


// ===== COMPILED SASS (sm_100) =====

	.target	sm_100

	.elftype	@"ET_EXEC"


//--------------------- .note.nv.tkinfo           --------------------------
	.section	.note.nv.tkinfo,"",@"SHT_NOTE"
	.sectionflags	@"SHF_NOTE_NV_TKINFO"
	.tkinfo
        /*0018*/ 	.word	0x00000002
        /*0030*/ 	.string	""
        /*0030*/ 	.string	"ptxas"
        /*0030*/ 	.string	"Cuda compilation tools, release 13.0, V13.0.88"
        /*0030*/ 	.string	"Build cuda_13.0.r13.0/compiler.36424714_0"
        /*0030*/ 	.string	"-arch sm_100 -m 64 "



//--------------------- .note.nv.cuinfo           --------------------------
	.section	.note.nv.cuinfo,"",@"SHT_NOTE"
	.sectionflags	@"SHF_NOTE_NV_CUINFO"
        /*0018*/ 	.short	0x0002
        /*001a*/ 	.short	0x0064
        /*001c*/ 	.short	0x0082
	.zero		2


//--------------------- .nv.info                  --------------------------
	.section	.nv.info,"",@"SHT_CUDA_INFO"
	.align	4


	//----- nvinfo : EIATTR_REGCOUNT
	.align		4
        /*0000*/ 	.byte	0x04, 0x2f
        /*0002*/ 	.short	(.L_46 - .L_45)
	.align		4
.L_45:
        /*0004*/ 	.word	index@(_Z17calculateEGG_GKNNPfS_S_Pifiiii)
        /*0008*/ 	.word	0x00000024


	//----- nvinfo : EIATTR_FRAME_SIZE
	.align		4
.L_46:
        /*000c*/ 	.byte	0x04, 0x11
        /*000e*/ 	.short	(.L_48 - .L_47)
	.align		4
.L_47:
        /*0010*/ 	.word	index@($__internal_4_$__cuda_sm3x_div_rn_noftz_f32_slowpath)
        /*0014*/ 	.word	0x00000000


	//----- nvinfo : EIATTR_FRAME_SIZE
	.align		4
.L_48:
        /*0018*/ 	.byte	0x04, 0x11
        /*001a*/ 	.short	(.L_50 - .L_49)
	.align		4
.L_49:
        /*001c*/ 	.word	index@($__internal_3_$__cuda_sm20_sqrt_rn_f32_slowpath)
        /*0020*/ 	.word	0x00000000


	//----- nvinfo : EIATTR_FRAME_SIZE
	.align		4
.L_50:
        /*0024*/ 	.byte	0x04, 0x11
        /*0026*/ 	.short	(.L_52 - .L_51)
	.align		4
.L_51:
        /*0028*/ 	.word	index@(_Z17calculateEGG_GKNNPfS_S_Pifiiii)
        /*002c*/ 	.word	0x00000000


	//----- nvinfo : EIATTR_REGCOUNT
	.align		4
.L_52:
        /*0030*/ 	.byte	0x04, 0x2f
        /*0032*/ 	.short	(.L_54 - .L_53)
	.align		4
.L_53:
        /*0034*/ 	.word	index@(_Z16taubin_step_GKNNPfS_S_S_S_S_fPiiiiiiS0_S_S0_iiiS0_)
        /*0038*/ 	.word	0x00000019


	//----- nvinfo : EIATTR_FRAME_SIZE
	.align		4
.L_54:
        /*003c*/ 	.byte	0x04, 0x11
        /*003e*/ 	.short	(.L_56 - .L_55)
	.align		4
.L_55:
        /*0040*/ 	.word	index@($__internal_2_$__cuda_sm3x_div_rn_noftz_f32_slowpath)
        /*0044*/ 	.word	0x00000000


	//----- nvinfo : EIATTR_FRAME_SIZE
	.align		4
.L_56:
        /*0048*/ 	.byte	0x04, 0x11
        /*004a*/ 	.short	(.L_58 - .L_57)
	.align		4
.L_57:
        /*004c*/ 	.word	index@($__internal_1_$__cuda_sm20_rcp_rn_f32_slowpath)
        /*0050*/ 	.word	0x00000000


	//----- nvinfo : EIATTR_FRAME_SIZE
	.align		4
.L_58:
        /*0054*/ 	.byte	0x04, 0x11
        /*0056*/ 	.short	(.L_60 - .L_59)
	.align		4
.L_59:
        /*0058*/ 	.word	index@(_Z16taubin_step_GKNNPfS_S_S_S_S_fPiiiiiiS0_S_S0_iiiS0_)
        /*005c*/ 	.word	0x00000000


	//----- nvinfo : EIATTR_REGCOUNT
	.align		4
.L_60:
        /*0060*/ 	.byte	0x04, 0x2f
        /*0062*/ 	.short	(.L_62 - .L_61)
	.align		4
.L_61:
        /*0064*/ 	.word	index@(_Z26scale_points_to_unity_GKNNPfS_S_ffi)
        /*0068*/ 	.word	0x00000013


	//----- nvinfo : EIATTR_FRAME_SIZE
	.align		4
.L_62:
        /*006c*/ 	.byte	0x04, 0x11
        /*006e*/ 	.short	(.L_64 - .L_63)
	.align		4
.L_63:
        /*0070*/ 	.word	index@($__internal_0_$__cuda_sm3x_div_rn_noftz_f32_slowpath)
        /*0074*/ 	.word	0x00000000


	//----- nvinfo : EIATTR_FRAME_SIZE
	.align		4
.L_64:
        /*0078*/ 	.byte	0x04, 0x11
        /*007a*/ 	.short	(.L_66 - .L_65)
	.align		4
.L_65:
        /*007c*/ 	.word	index@(_Z26scale_points_to_unity_GKNNPfS_S_ffi)
        /*0080*/ 	.word	0x00000000


	//----- nvinfo : EIATTR_REGCOUNT
	.align		4
.L_66:
        /*0084*/ 	.byte	0x04, 0x2f
        /*0086*/ 	.short	(.L_68 - .L_67)
	.align		4
.L_67:
        /*0088*/ 	.word	index@(_Z19produce_output_GKNNPfS_S_S_S_S_ffi)
        /*008c*/ 	.word	0x00000014


	//----- nvinfo : EIATTR_FRAME_SIZE
	.align		4
.L_68:
        /*0090*/ 	.byte	0x04, 0x11
        /*0092*/ 	.short	(.L_70 - .L_69)
	.align		4
.L_69:
        /*0094*/ 	.word	index@(_Z19produce_output_GKNNPfS_S_S_S_S_ffi)
        /*0098*/ 	.word	0x00000000


	//----- nvinfo : EIATTR_REGCOUNT
	.align		4
.L_70:
        /*009c*/ 	.byte	0x04, 0x2f
        /*009e*/ 	.short	(.L_72 - .L_71)
	.align		4
.L_71:
        /*00a0*/ 	.word	index@(_Z19create_halo_indexesiPiiS_iii)
        /*00a4*/ 	.word	0x0000000c


	//----- nvinfo : EIATTR_FRAME_SIZE
	.align		4
.L_72:
        /*00a8*/ 	.byte	0x04, 0x11
        /*00aa*/ 	.short	(.L_74 - .L_73)
	.align		4
.L_73:
        /*00ac*/ 	.word	index@(_Z19create_halo_indexesiPiiS_iii)
        /*00b0*/ 	.word	0x00000000


	//----- nvinfo : EIATTR_REGCOUNT
	.align		4
.L_74:
        /*00b4*/ 	.byte	0x04, 0x2f
        /*00b6*/ 	.short	(.L_76 - .L_75)
	.align		4
.L_75:
        /*00b8*/ 	.word	index@(_Z20gather_halo_elementsPiS_iS_)
        /*00bc*/ 	.word	0x0000000a


	//----- nvinfo : EIATTR_FRAME_SIZE
	.align		4
.L_76:
        /*00c0*/ 	.byte	0x04, 0x11
        /*00c2*/ 	.short	(.L_78 - .L_77)
	.align		4
.L_77:
        /*00c4*/ 	.word	index@(_Z20gather_halo_elementsPiS_iS_)
        /*00c8*/ 	.word	0x00000000


	//----- nvinfo : EIATTR_REGCOUNT
	.align		4
.L_78:
        /*00cc*/ 	.byte	0x04, 0x2f
        /*00ce*/ 	.short	(.L_80 - .L_79)
	.align		4
.L_79:
        /*00d0*/ 	.word	index@(_Z20gather_halo_elementsPfS_S_PiS_i)
        /*00d4*/ 	.word	0x00000010


	//----- nvinfo : EIATTR_FRAME_SIZE
	.align		4
.L_80:
        /*00d8*/ 	.byte	0x04, 0x11
        /*00da*/ 	.short	(.L_82 - .L_81)
	.align		4
.L_81:
        /*00dc*/ 	.word	index@(_Z20gather_halo_elementsPfS_S_PiS_i)
        /*00e0*/ 	.word	0x00000000


	//----- nvinfo : EIATTR_REGCOUNT
	.align		4
.L_82:
        /*00e4*/ 	.byte	0x04, 0x2f
        /*00e6*/ 	.short	(.L_84 - .L_83)
	.align		4
.L_83:
        /*00e8*/ 	.word	index@(_Z16rearrange_outputPfS_S_S_S_S_iPi)
        /*00ec*/ 	.word	0x00000016


	//----- nvinfo : EIATTR_FRAME_SIZE
	.align		4
.L_84:
        /*00f0*/ 	.byte	0x04, 0x11
        /*00f2*/ 	.short	(.L_86 - .L_85)
	.align		4
.L_85:
        /*00f4*/ 	.word	index@(_Z16rearrange_outputPfS_S_S_S_S_iPi)
        /*00f8*/ 	.word	0x00000000


	//----- nvinfo : EIATTR_REGCOUNT
	.align		4
.L_86:
        /*00fc*/ 	.byte	0x04, 0x2f
        /*00fe*/ 	.short	(.L_88 - .L_87)
	.align		4
.L_87:
        /*0100*/ 	.word	index@(_ZN3cub18CUB_300001_SM_10006detail11EmptyKernelIvEEvv)
        /*0104*/ 	.word	0x00000004


	//----- nvinfo : EIATTR_FRAME_SIZE
	.align		4
.L_88:
        /*0108*/ 	.byte	0x04, 0x11
        /*010a*/ 	.short	(.L_90 - .L_89)
	.align		4
.L_89:
        /*010c*/ 	.word	index@(_ZN3cub18CUB_300001_SM_10006detail11EmptyKernelIvEEvv)
        /*0110*/ 	.word	0x00000000


	//----- nvinfo : EIATTR_REGCOUNT
	.align		4
.L_90:
        /*0114*/ 	.byte	0x04, 0x2f
        /*0116*/ 	.short	(.L_92 - .L_91)
	.align		4
.L_91:
        /*0118*/ 	.word	index@(_ZN3cub18CUB_300001_SM_10006detail6reduce28DeviceReduceSingleTileKernelINS2_10policy_hubIijN4cuda3std3__44plusIiEEE10Policy1000EPiSC_jS9_iiNS7_10__identityEEEvT0_T1_T2_T3_T4_T6_)
        /*011c*/ 	.word	0x0000001e


	//----- nvinfo : EIATTR_FRAME_SIZE
	.align		4
.L_92:
        /*0120*/ 	.byte	0x04, 0x11
        /*0122*/ 	.short	(.L_94 - .L_93)
	.align		4
.L_93:
        /*0124*/ 	.word	index@(_ZN3cub18CUB_300001_SM_10006detail6reduce28DeviceReduceSingleTileKernelINS2_10policy_hubIijN4cuda3std3__44plusIiEEE10Policy1000EPiSC_jS9_iiNS7_10__identityEEEvT0_T1_T2_T3_T4_T6_)
        /*0128*/ 	.word	0x00000000


	//----- nvinfo : EIATTR_REGCOUNT
	.align		4
.L_94:
        /*012c*/ 	.byte	0x04, 0x2f
        /*012e*/ 	.short	(.L_96 - .L_95)
	.align		4
.L_95:
        /*0130*/ 	.word	index@(_ZN3cub18CUB_300001_SM_10006detail6reduce18DeviceReduceKernelINS2_10policy_hubIijN4cuda3std3__44plusIiEEE10Policy1000EPijS9_iNS7_10__identityEEEvT0_PT3_T1_NS0_13GridEvenShareISH_EET2_T4_)
        /*0134*/ 	.word	0x00000020


	//----- nvinfo : EIATTR_FRAME_SIZE
	.align		4
.L_96:
        /*0138*/ 	.byte	0x04, 0x11
        /*013a*/ 	.short	(.L_98 - .L_97)
	.align		4
.L_97:
        /*013c*/ 	.word	index@(_ZN3cub18CUB_300001_SM_10006detail6reduce18DeviceReduceKernelINS2_10policy_hubIijN4cuda3std3__44plusIiEEE10Policy1000EPijS9_iNS7_10__identityEEEvT0_PT3_T1_NS0_13GridEvenShareISH_EET2_T4_)
        /*0140*/ 	.word	0x00000000


	//----- nvinfo : EIATTR_REGCOUNT
	.align		4
.L_98:
        /*0144*/ 	.byte	0x04, 0x2f
        /*0146*/ 	.short	(.L_100 - .L_99)
	.align		4
.L_99:
        /*0148*/ 	.word	index@(_ZN3cub18CUB_300001_SM_10006detail6reduce28DeviceReduceSingleTileKernelINS2_10policy_hubIijN4cuda3std3__44plusIiEEE10Policy1000EPiSC_iS9_iiNS7_10__identityEEEvT0_T1_T2_T3_T4_T6_)
        /*014c*/ 	.word	0x00000020


	//----- nvinfo : EIATTR_FRAME_SIZE
	.align		4
.L_100:
        /*0150*/ 	.byte	0x04, 0x11
        /*0152*/ 	.short	(.L_102 - .L_101)
	.align		4
.L_101:
        /*0154*/ 	.word	index@(_ZN3cub18CUB_300001_SM_10006detail6reduce28DeviceReduceSingleTileKernelINS2_10policy_hubIijN4cuda3std3__44plusIiEEE10Policy1000EPiSC_iS9_iiNS7_10__identityEEEvT0_T1_T2_T3_T4_T6_)
        /*0158*/ 	.word	0x00000000


	//----- nvinfo : EIATTR_REGCOUNT
	.align		4
.L_102:
        /*015c*/ 	.byte	0x04, 0x2f
        /*015e*/ 	.short	(.L_104 - .L_103)
	.align		4
.L_103:
        /*0160*/ 	.word	index@(_ZN3cub18CUB_300001_SM_10006detail6reduce28DeviceReduceSingleTileKernelINS2_10policy_hubIiyN4cuda3std3__44plusIiEEE10Policy1000EPiSC_yS9_iiNS7_10__identityEEEvT0_T1_T2_T3_T4_T6_)
        /*0164*/ 	.word	0x00000020


	//----- nvinfo : EIATTR_FRAME_SIZE
	.align		4
.L_104:
        /*0168*/ 	.byte	0x04, 0x11
        /*016a*/ 	.short	(.L_106 - .L_105)
	.align		4
.L_105:
        /*016c*/ 	.word	index@(_ZN3cub18CUB_300001_SM_10006detail6reduce28DeviceReduceSingleTileKernelINS2_10policy_hubIiyN4cuda3std3__44plusIiEEE10Policy1000EPiSC_yS9_iiNS7_10__identityEEEvT0_T1_T2_T3_T4_T6_)
        /*0170*/ 	.word	0x00000000


	//----- nvinfo : EIATTR_REGCOUNT
	.align		4
.L_106:
        /*0174*/ 	.byte	0x04, 0x2f
        /*0176*/ 	.short	(.L_108 - .L_107)
	.align		4
.L_107:
        /*0178*/ 	.word	index@(_ZN3cub18CUB_300001_SM_10006detail6reduce18DeviceReduceKernelINS2_10policy_hubIiyN4cuda3std3__44plusIiEEE10Policy1000EPiyS9_iNS7_10__identityEEEvT0_PT3_T1_NS0_13GridEvenShareISH_EET2_T4_)
        /*017c*/ 	.word	0x0000001d


	//----- nvinfo : EIATTR_FRAME_SIZE
	.align		4
.L_108:
        /*0180*/ 	.byte	0x04, 0x11
        /*0182*/ 	.short	(.L_110 - .L_109)
	.align		4
.L_109:
        /*0184*/ 	.word	index@(_ZN3cub18CUB_300001_SM_10006detail6reduce18DeviceReduceKernelINS2_10policy_hubIiyN4cuda3std3__44plusIiEEE10Policy1000EPiyS9_iNS7_10__identityEEEvT0_PT3_T1_NS0_13GridEvenShareISH_EET2_T4_)
        /*0188*/ 	.word	0x00000000


	//----- nvinfo : EIATTR_REGCOUNT
	.align		4
.L_110:
        /*018c*/ 	.byte	0x04, 0x2f
        /*018e*/ 	.short	(.L_112 - .L_111)
	.align		4
.L_111:
        /*0190*/ 	.word	index@(_ZN3cub18CUB_300001_SM_10006detail6reduce28DeviceReduceSingleTileKernelINS2_10policy_hubIiyN4cuda3std3__44plusIiEEE10Policy1000EPiSC_iS9_iiNS7_10__identityEEEvT0_T1_T2_T3_T4_T6_)
        /*0194*/ 	.word	0x00000020


	//----- nvinfo : EIATTR_FRAME_SIZE
	.align		4
.L_112:
        /*0198*/ 	.byte	0x04, 0x11
        /*019a*/ 	.short	(.L_114 - .L_113)
	.align		4
.L_113:
        /*019c*/ 	.word	index@(_ZN3cub18CUB_300001_SM_10006detail6reduce28DeviceReduceSingleTileKernelINS2_10policy_hubIiyN4cuda3std3__44plusIiEEE10Policy1000EPiSC_iS9_iiNS7_10__identityEEEvT0_T1_T2_T3_T4_T6_)
        /*01a0*/ 	.word	0x00000000


	//----- nvinfo : EIATTR_REGCOUNT
	.align		4
.L_114:
        /*01a4*/ 	.byte	0x04, 0x2f
        /*01a6*/ 	.short	(.L_116 - .L_115)
	.align		4
.L_115:
        /*01a8*/ 	.word	index@(_ZN3cub18CUB_300001_SM_10006detail4scan20DeviceScanInitKernelINS0_13ScanTileStateIiLb1EEEEEvT_i)
        /*01ac*/ 	.word	0x00000008


	//----- nvinfo : EIATTR_FRAME_SIZE
	.align		4
.L_116:
        /*01b0*/ 	.byte	0x04, 0x11
        /*01b2*/ 	.short	(.L_118 - .L_117)
	.align		4
.L_117:
        /*01b4*/ 	.word	index@(_ZN3cub18CUB_300001_SM_10006detail4scan20DeviceScanInitKernelINS0_13ScanTileStateIiLb1EEEEEvT_i)
        /*01b8*/ 	.word	0x00000000


	//----- nvinfo : EIATTR_REGCOUNT
	.align		4
.L_118:
        /*01bc*/ 	.byte	0x04, 0x2f
        /*01be*/ 	.short	(.L_120 - .L_119)
	.align		4
.L_119:
        /*01c0*/ 	.word	index@(_ZN3cub18CUB_300001_SM_10006detail4scan16DeviceScanKernelINS2_10policy_hubIiiijN4cuda3std3__44plusIvEEE10Policy1000EPiSC_NS0_13ScanTileStateIiLb1EEES9_NS1_10InputValueIiSC_EEjiLb0EiEEvT0_T1_T2_iT3_T4_T5_)
        /*01c4*/ 	.word	0x00000038


	//----- nvinfo : EIATTR_FRAME_SIZE
	.align		4
.L_120:
        /*01c8*/ 	.byte	0x04, 0x11
        /*01ca*/ 	.short	(.L_122 - .L_121)
	.align		4
.L_121:
        /*01cc*/ 	.word	index@(_ZN3cub18CUB_300001_SM_10006detail4scan16DeviceScanKernelINS2_10policy_hubIiiijN4cuda3std3__44plusIvEEE10Policy1000EPiSC_NS0_13ScanTileStateIiLb1EEES9_NS1_10InputValueIiSC_EEjiLb0EiEEvT0_T1_T2_iT3_T4_T5_)
        /*01d0*/ 	.word	0x00000000


	//----- nvinfo : EIATTR_REGCOUNT
	.align		4
.L_122:
        /*01d4*/ 	.byte	0x04, 0x2f
        /*01d6*/ 	.short	(.L_124 - .L_123)
	.align		4
.L_123:
        /*01d8*/ 	.word	index@(_ZN3cub18CUB_300001_SM_10006detail4scan16DeviceScanKernelINS2_10policy_hubIiiimN4cuda3std3__44plusIvEEE10Policy1000EPiSC_NS0_13ScanTileStateIiLb1EEES9_NS1_10InputValueIiSC_EEmiLb0EiEEvT0_T1_T2_iT3_T4_T5_)
        /*01dc*/ 	.word	0x00000030


	//----- nvinfo : EIATTR_FRAME_SIZE
	.align		4
.L_124:
        /*01e0*/ 	.byte	0x04, 0x11
        /*01e2*/ 	.short	(.L_126 - .L_125)
	.align		4
.L_125:
        /*01e4*/ 	.word	index@(_ZN3cub18CUB_300001_SM_10006detail4scan16DeviceScanKernelINS2_10policy_hubIiiimN4cuda3std3__44plusIvEEE10Policy1000EPiSC_NS0_13ScanTileStateIiLb1EEES9_NS1_10InputValueIiSC_EEmiLb0EiEEvT0_T1_T2_iT3_T4_T5_)
        /*01e8*/ 	.word	0x00000000


	//----- nvinfo : EIATTR_REGCOUNT
	.align		4
.L_126:
        /*01ec*/ 	.byte	0x04, 0x2f
        /*01ee*/ 	.short	(.L_128 - .L_127)
	.align		4
.L_127:
        /*01f0*/ 	.word	index@(_ZN3cub18CUB_300001_SM_10006detail10radix_sort31DeviceRadixSortSingleTileKernelINS1_5radix10policy_hubIiNS0_8NullTypeEyE10Policy1000ELNS0_9SortOrderE0EiS6_yNS1_21identity_decomposer_tEEEvPKT1_PSB_PKT2_PSF_T3_iiT4_)
        /*01f4*/ 	.word	0x0000007f


	//----- nvinfo : EIATTR_FRAME_SIZE
	.align		4
.L_128:
        /*01f8*/ 	.byte	0x04, 0x11
        /*01fa*/ 	.short	(.L_130 - .L_129)
	.align		4
.L_129:
        /*01fc*/ 	.word	index@(_ZN3cub18CUB_300001_SM_10006detail10radix_sort31DeviceRadixSortSingleTileKernelINS1_5radix10policy_hubIiNS0_8NullTypeEyE10Policy1000ELNS0_9SortOrderE0EiS6_yNS1_21identity_decomposer_tEEEvPKT1_PSB_PKT2_PSF_T3_iiT4_)
        /*0200*/ 	.word	0x00000000


	//----- nvinfo : EIATTR_REGCOUNT
	.align		4
.L_130:
        /*0204*/ 	.byte	0x04, 0x2f
        /*0206*/ 	.short	(.L_132 - .L_131)
	.align		4
.L_131:
        /*0208*/ 	.word	index@(_ZN3cub18CUB_300001_SM_10006detail10radix_sort30DeviceRadixSortHistogramKernelINS1_5radix10policy_hubIiNS0_8NullTypeEyE10Policy1000ELNS0_9SortOrderE0EiyNS1_21identity_decomposer_tEEEvPT2_PKT1_SB_iiT3_)
        /*020c*/ 	.word	0x00000020


	//----- nvinfo : EIATTR_FRAME_SIZE
	.align		4
.L_132:
        /*0210*/ 	.byte	0x04, 0x11
        /*0212*/ 	.short	(.L_134 - .L_133)
	.align		4
.L_133:
        /*0214*/ 	.word	index@(_ZN3cub18CUB_300001_SM_10006detail10radix_sort30DeviceRadixSortHistogramKernelINS1_5radix10policy_hubIiNS0_8NullTypeEyE10Policy1000ELNS0_9SortOrderE0EiyNS1_21identity_decomposer_tEEEvPT2_PKT1_SB_iiT3_)
        /*0218*/ 	.word	0x00000000


	//----- nvinfo : EIATTR_REGCOUNT
	.align		4
.L_134:
        /*021c*/ 	.byte	0x04, 0x2f
        /*021e*/ 	.short	(.L_136 - .L_135)
	.align		4
.L_135:
        /*0220*/ 	.word	index@(_ZN3cub18CUB_300001_SM_10006detail10radix_sort33DeviceRadixSortExclusiveSumKernelINS1_5radix10policy_hubIiNS0_8NullTypeEyE10Policy1000EyEEvPT0_)
        /*0224*/ 	.word	0x00000020


	//----- nvinfo : EIATTR_FRAME_SIZE
	.align		4
.L_136:
        /*0228*/ 	.byte	0x04, 0x11
        /*022a*/ 	.short	(.L_138 - .L_137)
	.align		4
.L_137:
        /*022c*/ 	.word	index@(_ZN3cub18CUB_300001_SM_10006detail10radix_sort33DeviceRadixSortExclusiveSumKernelINS1_5radix10policy_hubIiNS0_8NullTypeEyE10Policy1000EyEEvPT0_)
        /*0230*/ 	.word	0x00000000


	//----- nvinfo : EIATTR_REGCOUNT
	.align		4
.L_138:
        /*0234*/ 	.byte	0x04, 0x2f
        /*0236*/ 	.short	(.L_140 - .L_139)
	.align		4
.L_139:
        /*0238*/ 	.word	index@(_ZN3cub18CUB_300001_SM_10006detail10radix_sort29DeviceRadixSortOnesweepKernelINS1_5radix10policy_hubIiNS0_8NullTypeEyE10Policy1000ELNS0_9SortOrderE0EiS6_yiiNS1_21identity_decomposer_tEEEvPT5_SC_PT3_PKSD_PT1_PKSH_PT2_PKSL_T4_iiT6_)
        /*023c*/ 	.word	0x00000038


	//----- nvinfo : EIATTR_FRAME_SIZE
	.align		4
.L_140:
        /*0240*/ 	.byte	0x04, 0x11
        /*0242*/ 	.short	(.L_142 - .L_141)
	.align		4
.L_141:
        /*0244*/ 	.word	index@(_ZN3cub18CUB_300001_SM_10006detail10radix_sort29DeviceRadixSortOnesweepKernelINS1_5radix10policy_hubIiNS0_8NullTypeEyE10Policy1000ELNS0_9SortOrderE0EiS6_yiiNS1_21identity_decomposer_tEEEvPT5_SC_PT3_PKSD_PT1_PKSH_PT2_PKSL_T4_iiT6_)
        /*0248*/ 	.word	0x00000000


	//----- nvinfo : EIATTR_MIN_STACK_SIZE
	.align		4
.L_142:
        /*024c*/ 	.byte	0x04, 0x12
        /*024e*/ 	.short	(.L_144 - .L_143)
	.align		4
.L_143:
        /*0250*/ 	.word	index@(_ZN3cub18CUB_300001_SM_10006detail10radix_sort29DeviceRadixSortOnesweepKernelINS1_5radix10policy_hubIiNS0_8NullTypeEyE10Policy1000ELNS0_9SortOrderE0EiS6_yiiNS1_21identity_decomposer_tEEEvPT5_SC_PT3_PKSD_PT1_PKSH_PT2_PKSL_T4_iiT6_)
        /*0254*/ 	.word	0x00000000


	//----- nvinfo : EIATTR_MIN_STACK_SIZE
	.align		4
.L_144:
        /*0258*/ 	.byte	0x04, 0x12
        /*025a*/ 	.short	(.L_146 - .L_145)
	.align		4
.L_145:
        /*025c*/ 	.word	index@(_ZN3cub18CUB_300001_SM_10006detail10radix_sort33DeviceRadixSortExclusiveSumKernelINS1_5radix10policy_hubIiNS0_8NullTypeEyE10Policy1000EyEEvPT0_)
        /*0260*/ 	.word	0x00000000


	//----- nvinfo : EIATTR_MIN_STACK_SIZE
	.align		4
.L_146:
        /*0264*/ 	.byte	0x04, 0x12
        /*0266*/ 	.short	(.L_148 - .L_147)
	.align		4
.L_147:
        /*0268*/ 	.word	index@(_ZN3cub18CUB_300001_SM_10006detail10radix_sort30DeviceRadixSortHistogramKernelINS1_5radix10policy_hubIiNS0_8NullTypeEyE10Policy1000ELNS0_9SortOrderE0EiyNS1_21identity_decomposer_tEEEvPT2_PKT1_SB_iiT3_)
        /*026c*/ 	.word	0x00000000


	//----- nvinfo : EIATTR_MIN_STACK_SIZE
	.align		4
.L_148:
        /*0270*/ 	.byte	0x04, 0x12
        /*0272*/ 	.short	(.L_150 - .L_149)
	.align		4
.L_149:
        /*0274*/ 	.word	index@(_ZN3cub18CUB_300001_SM_10006detail10radix_sort31DeviceRadixSortSingleTileKernelINS1_5radix10policy_hubIiNS0_8NullTypeEyE10Policy1000ELNS0_9SortOrderE0EiS6_yNS1_21identity_decomposer_tEEEvPKT1_PSB_PKT2_PSF_T3_iiT4_)
        /*0278*/ 	.word	0x00000000


	//----- nvinfo : EIATTR_MIN_STACK_SIZE
	.align		4
.L_150:
        /*027c*/ 	.byte	0x04, 0x12
        /*027e*/ 	.short	(.L_152 - .L_151)
	.align		4
.L_151:
        /*0280*/ 	.word	index@(_ZN3cub18CUB_300001_SM_10006detail4scan16DeviceScanKernelINS2_10policy_hubIiiimN4cuda3std3__44plusIvEEE10Policy1000EPiSC_NS0_13ScanTileStateIiLb1EEES9_NS1_10InputValueIiSC_EEmiLb0EiEEvT0_T1_T2_iT3_T4_T5_)
        /*0284*/ 	.word	0x00000000


	//----- nvinfo : EIATTR_MIN_STACK_SIZE
	.align		4
.L_152:
        /*0288*/ 	.byte	0x04, 0x12
        /*028a*/ 	.short	(.L_154 - .L_153)
	.align		4
.L_153:
        /*028c*/ 	.word	index@(_ZN3cub18CUB_300001_SM_10006detail4scan16DeviceScanKernelINS2_10policy_hubIiiijN4cuda3std3__44plusIvEEE10Policy1000EPiSC_NS0_13ScanTileStateIiLb1EEES9_NS1_10InputValueIiSC_EEjiLb0EiEEvT0_T1_T2_iT3_T4_T5_)
        /*0290*/ 	.word	0x00000000


	//----- nvinfo : EIATTR_MIN_STACK_SIZE
	.align		4
.L_154:
        /*0294*/ 	.byte	0x04, 0x12
        /*0296*/ 	.short	(.L_156 - .L_155)
	.align		4
.L_155:
        /*0298*/ 	.word	index@(_ZN3cub18CUB_300001_SM_10006detail4scan20DeviceScanInitKernelINS0_13ScanTileStateIiLb1EEEEEvT_i)
        /*029c*/ 	.word	0x00000000


	//----- nvinfo : EIATTR_MIN_STACK_SIZE
	.align		4
.L_156:
        /*02a0*/ 	.byte	0x04, 0x12
        /*02a2*/ 	.short	(.L_158 - .L_157)
	.align		4
.L_157:
        /*02a4*/ 	.word	index@(_ZN3cub18CUB_300001_SM_10006detail6reduce28DeviceReduceSingleTileKernelINS2_10policy_hubIiyN4cuda3std3__44plusIiEEE10Policy1000EPiSC_iS9_iiNS7_10__identityEEEvT0_T1_T2_T3_T4_T6_)
        /*02a8*/ 	.word	0x00000000


	//----- nvinfo : EIATTR_MIN_STACK_SIZE
	.align		4
.L_158:
        /*02ac*/ 	.byte	0x04, 0x12
        /*02ae*/ 	.short	(.L_160 - .L_159)
	.align		4
.L_159:
        /*02b0*/ 	.word	index@(_ZN3cub18CUB_300001_SM_10006detail6reduce18DeviceReduceKernelINS2_10policy_hubIiyN4cuda3std3__44plusIiEEE10Policy1000EPiyS9_iNS7_10__identityEEEvT0_PT3_T1_NS0_13GridEvenShareISH_EET2_T4_)
        /*02b4*/ 	.word	0x00000000


	//----- nvinfo : EIATTR_MIN_STACK_SIZE
	.align		4
.L_160:
        /*02b8*/ 	.byte	0x04, 0x12
        /*02ba*/ 	.short	(.L_162 - .L_161)
	.align		4
.L_161:
        /*02bc*/ 	.word	index@(_ZN3cub18CUB_300001_SM_10006detail6reduce28DeviceReduceSingleTileKernelINS2_10policy_hubIiyN4cuda3std3__44plusIiEEE10Policy1000EPiSC_yS9_iiNS7_10__identityEEEvT0_T1_T2_T3_T4_T6_)
        /*02c0*/ 	.word	0x00000000


	//----- nvinfo : EIATTR_MIN_STACK_SIZE
	.align		4
.L_162:
        /*02c4*/ 	.byte	0x04, 0x12
        /*02c6*/ 	.short	(.L_164 - .L_163)
	.align		4
.L_163:
        /*02c8*/ 	.word	index@(_ZN3cub18CUB_300001_SM_10006detail6reduce28DeviceReduceSingleTileKernelINS2_10policy_hubIijN4cuda3std3__44plusIiEEE10Policy1000EPiSC_iS9_iiNS7_10__identityEEEvT0_T1_T2_T3_T4_T6_)
        /*02cc*/ 	.word	0x00000000


	//----- nvinfo : EIATTR_MIN_STACK_SIZE
	.align		4
.L_164:
        /*02d0*/ 	.byte	0x04, 0x12
        /*02d2*/ 	.short	(.L_166 - .L_165)
	.align		4
.L_165:
        /*02d4*/ 	.word	index@(_ZN3cub18CUB_300001_SM_10006detail6reduce18DeviceReduceKernelINS2_10policy_hubIijN4cuda3std3__44plusIiEEE10Policy1000EPijS9_iNS7_10__identityEEEvT0_PT3_T1_NS0_13GridEvenShareISH_EET2_T4_)
        /*02d8*/ 	.word	0x00000000


	//----- nvinfo : EIATTR_MIN_STACK_SIZE
	.align		4
.L_166:
        /*02dc*/ 	.byte	0x04, 0x12
        /*02de*/ 	.short	(.L_168 - .L_167)
	.align		4
.L_167:
        /*02e0*/ 	.word	index@(_ZN3cub18CUB_300001_SM_10006detail6reduce28DeviceReduceSingleTileKernelINS2_10policy_hubIijN4cuda3std3__44plusIiEEE10Policy1000EPiSC_jS9_iiNS7_10__identityEEEvT0_T1_T2_T3_T4_T6_)
        /*02e4*/ 	.word	0x00000000


	//----- nvinfo : EIATTR_MIN_STACK_SIZE
	.align		4
.L_168:
        /*02e8*/ 	.byte	0x04, 0x12
        /*02ea*/ 	.short	(.L_170 - .L_169)
	.align		4
.L_169:
        /*02ec*/ 	.word	index@(_ZN3cub18CUB_300001_SM_10006detail11EmptyKernelIvEEvv)
        /*02f0*/ 	.word	0x00000000


	//----- nvinfo : EIATTR_MIN_STACK_SIZE
	.align		4
.L_170:
        /*02f4*/ 	.byte	0x04, 0x12
        /*02f6*/ 	.short	(.L_172 - .L_171)
	.align		4
.L_171:
        /*02f8*/ 	.word	index@(_Z16rearrange_outputPfS_S_S_S_S_iPi)
        /*02fc*/ 	.word	0x00000000


	//----- nvinfo : EIATTR_MIN_STACK_SIZE
	.align		4
.L_172:
        /*0300*/ 	.byte	0x04, 0x12
        /*0302*/ 	.short	(.L_174 - .L_173)
	.align		4
.L_173:
        /*0304*/ 	.word	index@(_Z20gather_halo_elementsPfS_S_PiS_i)
        /*0308*/ 	.word	0x00000000


	//----- nvinfo : EIATTR_MIN_STACK_SIZE
	.align		4
.L_174:
        /*030c*/ 	.byte	0x04, 0x12
        /*030e*/ 	.short	(.L_176 - .L_175)
	.align		4
.L_175:
        /*0310*/ 	.word	index@(_Z20gather_halo_elementsPiS_iS_)
        /*0314*/ 	.word	0x00000000


	//----- nvinfo : EIATTR_MIN_STACK_SIZE
	.align		4
.L_176:
        /*0318*/ 	.byte	0x04, 0x12
        /*031a*/ 	.short	(.L_178 - .L_177)
	.align		4
.L_177:
        /*031c*/ 	.word	index@(_Z19create_halo_indexesiPiiS_iii)
        /*0320*/ 	.word	0x00000000


	//----- nvinfo : EIATTR_MIN_STACK_SIZE
	.align		4
.L_178:
        /*0324*/ 	.byte	0x04, 0x12
        /*0326*/ 	.short	(.L_180 - .L_179)
	.align		4
.L_179:
        /*0328*/ 	.word	index@(_Z19produce_output_GKNNPfS_S_S_S_S_ffi)
        /*032c*/ 	.word	0x00000000


	//----- nvinfo : EIATTR_MIN_STACK_SIZE
	.align		4
.L_180:
        /*0330*/ 	.byte	0x04, 0x12
        /*0332*/ 	.short	(.L_182 - .L_181)
	.align		4
.L_181:
        /*0334*/ 	.word	index@(_Z26scale_points_to_unity_GKNNPfS_S_ffi)
        /*0338*/ 	.word	0x00000000


	//----- nvinfo : EIATTR_MIN_STACK_SIZE
	.align		4
.L_182:
        /*033c*/ 	.byte	0x04, 0x12
        /*033e*/ 	.short	(.L_184 - .L_183)
	.align		4
.L_183:
        /*0340*/ 	.word	index@(_Z16taubin_step_GKNNPfS_S_S_S_S_fPiiiiiiS0_S_S0_iiiS0_)
        /*0344*/ 	.word	0x00000000


	//----- nvinfo : EIATTR_MIN_STACK_SIZE
	.align		4
.L_184:
        /*0348*/ 	.byte	0x04, 0x12
        /*034a*/ 	.short	(.L_186 - .L_185)
	.align		4
.L_185:
        /*034c*/ 	.word	index@(_Z17calculateEGG_GKNNPfS_S_Pifiiii)
        /*0350*/ 	.word	0x00000000
.L_186:


//--------------------- .nv.compat                --------------------------
	.section	.nv.compat,"",@"SHT_CUDA_COMPAT_INFO"
	.align	4
        /*0000*/ 	.byte	0x02, 0x09, 0x00, 0x00, 0x02, 0x02, 0x01, 0x00, 0x02, 0x05, 0x05, 0x00, 0x03, 0x07, 0x01, 0x01
        /*0010*/ 	.byte	0x02, 0x03, 0x00, 0x00, 0x02, 0x06, 0x01, 0x00, 0x04, 0x0b, 0x08, 0x00, 0x01, 0x00, 0x00, 0x00
        /*0020*/ 	.byte	0x00, 0x00, 0x00, 0x00


//--------------------- .nv.info._ZN3cub18CUB_300001_SM_10006detail10radix_sort29DeviceRadixSortOnesweepKernelINS1_5radix10policy_hubIiNS0_8NullTypeEyE10Policy1000ELNS0_9SortOrderE0EiS6_yiiNS1_21identity_decomposer_tEEEvPT5_SC_PT3_PKSD_PT1_PKSH_PT2_PKSL_T4_iiT6_ --------------------------
	.section	.nv.info._ZN3cub18CUB_300001_SM_10006detail10radix_sort29DeviceRadixSortOnesweepKernelINS1_5radix10policy_hubIiNS0_8NullTypeEyE10Policy1000ELNS0_9SortOrderE0EiS6_yiiNS1_21identity_decomposer_tEEEvPT5_SC_PT3_PKSD_PT1_PKSH_PT2_PKSL_T4_iiT6_,"",@"SHT_CUDA_INFO"
	.sectionflags	@""
	.align	4


	//----- nvinfo : EIATTR_CUDA_API_VERSION
	.align		4
        /*0000*/ 	.byte	0x04, 0x37
        /*0002*/ 	.short	(.L_188 - .L_187)
.L_187:
        /*0004*/ 	.word	0x00000082


	//----- nvinfo : EIATTR_KPARAM_INFO
	.align		4
.L_188:
        /*0008*/ 	.byte	0x04, 0x17
        /*000a*/ 	.short	(.L_190 - .L_189)
.L_189:
        /*000c*/ 	.word	0x00000000
        /*0010*/ 	.short	0x000b
        /*0012*/ 	.short	0x004c
        /*0014*/ 	.byte	0x00, 0xf0, 0x05, 0x00


	//----- nvinfo : EIATTR_KPARAM_INFO
	.align		4
.L_190:
        /*0018*/ 	.byte	0x04, 0x17
        /*001a*/ 	.short	(.L_192 - .L_191)
.L_191:
        /*001c*/ 	.word	0x00000000
        /*0020*/ 	.short	0x000a
        /*0022*/ 	.short	0x0048
        /*0024*/ 	.byte	0x00, 0xf0, 0x11, 0x00


	//----- nvinfo : EIATTR_KPARAM_INFO
	.align		4
.L_192:
        /*0028*/ 	.byte	0x04, 0x17
        /*002a*/ 	.short	(.L_194 - .L_193)
.L_193:
        /*002c*/ 	.word	0x00000000
        /*0030*/ 	.short	0x0009
        /*0032*/ 	.short	0x0044
        /*0034*/ 	.byte	0x00, 0xf0, 0x11, 0x00


	//----- nvinfo : EIATTR_KPARAM_INFO
	.align		4
.L_194:
        /*0038*/ 	.byte	0x04, 0x17
        /*003a*/ 	.short	(.L_196 - .L_195)
.L_195:
        /*003c*/ 	.word	0x00000000
        /*0040*/ 	.short	0x0008
        /*0042*/ 	.short	0x0040
        /*0044*/ 	.byte	0x00, 0xf0, 0x11, 0x00


	//----- nvinfo : EIATTR_KPARAM_INFO
	.align		4
.L_196:
        /*0048*/ 	.byte	0x04, 0x17
        /*004a*/ 	.short	(.L_198 - .L_197)
.L_197:
        /*004c*/ 	.word	0x00000000
        /*0050*/ 	.short	0x0007
        /*0052*/ 	.short	0x0038
        /*0054*/ 	.byte	0x00, 0xf5, 0x21, 0x00


	//----- nvinfo : EIATTR_KPARAM_INFO
	.align		4
.L_198:
        /*0058*/ 	.byte	0x04, 0x17
        /*005a*/ 	.short	(.L_200 - .L_199)
.L_199:
        /*005c*/ 	.word	0x00000000
        /*0060*/ 	.short	0x0006
        /*0062*/ 	.short	0x0030
        /*0064*/ 	.byte	0x00, 0xf5, 0x21, 0x00


	//----- nvinfo : EIATTR_KPARAM_INFO
	.align		4
.L_200:
        /*0068*/ 	.byte	0x04, 0x17
        /*006a*/ 	.short	(.L_202 - .L_201)
.L_201:
        /*006c*/ 	.word	0x00000000
        /*0070*/ 	.short	0x0005
        /*0072*/ 	.short	0x0028
        /*0074*/ 	.byte	0x00, 0xf5, 0x21, 0x00


	//----- nvinfo : EIATTR_KPARAM_INFO
	.align		4
.L_202:
        /*0078*/ 	.byte	0x04, 0x17
        /*007a*/ 	.short	(.L_204 - .L_203)
.L_203:
        /*007c*/ 	.word	0x00000000
        /*0080*/ 	.short	0x0004
        /*0082*/ 	.short	0x0020
        /*0084*/ 	.byte	0x00, 0xf5, 0x21, 0x00


	//----- nvinfo : EIATTR_KPARAM_INFO
	.align		4
.L_204:
        /*0088*/ 	.byte	0x04, 0x17
        /*008a*/ 	.short	(.L_206 - .L_205)
.L_205:
        /*008c*/ 	.word	0x00000000
        /*0090*/ 	.short	0x0003
        /*0092*/ 	.short	0x0018
        /*0094*/ 	.byte	0x00, 0xf5, 0x21, 0x00


	//----- nvinfo : EIATTR_KPARAM_INFO
	.align		4
.L_206:
        /*0098*/ 	.byte	0x04, 0x17
        /*009a*/ 	.short	(.L_208 - .L_207)
.L_207:
        /*009c*/ 	.word	0x00000000
        /*00a0*/ 	.short	0x0002
        /*00a2*/ 	.short	0x0010
        /*00a4*/ 	.byte	0x00, 0xf5, 0x21, 0x00


	//----- nvinfo : EIATTR_KPARAM_INFO
	.align		4
.L_208:
        /*00a8*/ 	.byte	0x04, 0x17
        /*00aa*/ 	.short	(.L_210 - .L_209)
.L_209:
        /*00ac*/ 	.word	0x00000000
        /*00b0*/ 	.short	0x0001
        /*00b2*/ 	.short	0x0008
        /*00b4*/ 	.byte	0x00, 0xf5, 0x21, 0x00


	//----- nvinfo : EIATTR_KPARAM_INFO
	.align		4
.L_210:
        /*00b8*/ 	.byte	0x04, 0x17
        /*00ba*/ 	.short	(.L_212 - .L_211)
.L_211:
        /*00bc*/ 	.word	0x00000000
        /*00c0*/ 	.short	0x0000
        /*00c2*/ 	.short	0x0000
        /*00c4*/ 	.byte	0x00, 0xf5, 0x21, 0x00


	//----- nvinfo : EIATTR_SPARSE_MMA_MASK
	.align		4
.L_212:
        /*00c8*/ 	.byte	0x03, 0x50
        /*00ca*/ 	.short	0x0000


	//----- nvinfo : EIATTR_MAXREG_COUNT
	.align		4
        /*00cc*/ 	.byte	0x03, 0x1b
        /*00ce*/ 	.short	0x00a8


	//----- nvinfo : EIATTR_NUM_BARRIERS
	.align		4
        /*00d0*/ 	.byte	0x02, 0x4c
        /*00d2*/ 	.byte	0x01
	.zero		1


	//----- nvinfo : EIATTR_MERCURY_ISA_VERSION
	.align		4
        /*00d4*/ 	.byte	0x03, 0x5f
        /*00d6*/ 	.short	0x0101


	//----- nvinfo : EIATTR_COOP_GROUP_MASK_REGIDS
	.align		4
        /*00d8*/ 	.byte	0x04, 0x29
        /*00da*/ 	.short	(.L_214 - .L_213)


	//   ....[0]....
.L_213:
        /*00dc*/ 	.word	0xffffffff


	//   ....[1]....
        /*00e0*/ 	.word	0x05000019


	//   ....[2]....
        /*00e4*/ 	.word	0xffffffff


	//   ....[3]....
        /*00e8*/ 	.word	0xffffffff


	//   ....[4]....
        /*00ec*/ 	.word	0xffffffff


	//   ....[5]....
        /*00f0*/ 	.word	0xffffffff


	//   ....[6]....
        /*00f4*/ 	.word	0xffffffff


	//   ....[7]....
        /*00f8*/ 	.word	0xffffffff


	//   ....[8]....
        /*00fc*/ 	.word	0xffffffff


	//   ....[9]....
        /*0100*/ 	.word	0xffffffff


	//   ....[10]....
        /*0104*/ 	.word	0xffffffff


	//   ....[11]....
        /*0108*/ 	.word	0xffffffff


	//   ....[12]....
        /*010c*/ 	.word	0xffffffff


	//   ....[13]....
        /*0110*/ 	.word	0xffffffff


	//   ....[14]....
        /*0114*/ 	.word	0xffffffff


	//   ....[15]....
        /*0118*/ 	.word	0xffffffff


	//   ....[16]....
        /*011c*/ 	.word	0xffffffff


	//   ....[17]....
        /*0120*/ 	.word	0xffffffff


	//   ....[18]....
        /*0124*/ 	.word	0xffffffff


	//   ....[19]....
        /*0128*/ 	.word	0xffffffff


	//   ....[20]....
        /*012c*/ 	.word	0xffffffff


	//   ....[21]....
        /*0130*/ 	.word	0xffffffff


	//   ....[22]....
        /*0134*/ 	.word	0xffffffff


	//   ....[23]....
        /*0138*/ 	.word	0xffffffff


	//   ....[24]....
        /*013c*/ 	.word	0xffffffff


	//   ....[25]....
        /*0140*/ 	.word	0xffffffff


	//   ....[26]....
        /*0144*/ 	.word	0xffffffff


	//   ....[27]....
        /*0148*/ 	.word	0xffffffff


	//   ....[28]....
        /*014c*/ 	.word	0xffffffff


	//   ....[29]....
        /*0150*/ 	.word	0xffffffff


	//   ....[30]....
        /*0154*/ 	.word	0xffffffff


	//   ....[31]....
        /*0158*/ 	.word	0xffffffff


	//   ....[32]....
        /*015c*/ 	.word	0xffffffff


	//   ....[33]....
        /*0160*/ 	.word	0xffffffff


	//   ....[34]....
        /*0164*/ 	.word	0xffffffff


	//   ....[35]....
        /*0168*/ 	.word	0xffffffff


	//   ....[36]....
        /*016c*/ 	.word	0xffffffff


	//   ....[37]....
        /*0170*/ 	.word	0xffffffff


	//   ....[38]....
        /*0174*/ 	.word	0xffffffff


	//   ....[39]....
        /*0178*/ 	.word	0xffffffff


	//   ....[40]....
        /*017c*/ 	.word	0xffffffff


	//   ....[41]....
        /*0180*/ 	.word	0xffffffff


	//   ....[42]....
        /*0184*/ 	.word	0xffffffff


	//   ....[43]....
        /*0188*/ 	.word	0xffffffff


	//   ....[44]....
        /*018c*/ 	.word	0xffffffff


	//   ....[45]....
        /*0190*/ 	.word	0xffffffff


	//   ....[46]....
        /*0194*/ 	.word	0xffffffff


	//   ....[47]....
        /*0198*/ 	.word	0xffffffff


	//   ....[48]....
        /*019c*/ 	.word	0xffffffff


	//   ....[49]....
        /*01a0*/ 	.word	0xffffffff


	//   ....[50]....
        /*01a4*/ 	.word	0xffffffff


	//   ....[51]....
        /*01a8*/ 	.word	0xffffffff


	//   ....[52]....
        /*01ac*/ 	.word	0xffffffff


	//   ....[53]....
        /*01b0*/ 	.word	0xffffffff


	//   ....[54]....
        /*01b4*/ 	.word	0xffffffff


	//   ....[55]....
        /*01b8*/ 	.word	0xffffffff


	//   ....[56]....
        /*01bc*/ 	.word	0xffffffff


	//   ....[57]....
        /*01c0*/ 	.word	0xffffffff


	//   ....[58]....
        /*01c4*/ 	.word	0xffffffff


	//   ....[59]....
        /*01c8*/ 	.word	0xffffffff


	//   ....[60]....
        /*01cc*/ 	.word	0xffffffff


	//   ....[61]....
        /*01d0*/ 	.word	0xffffffff


	//   ....[62]....
        /*01d4*/ 	.word	0xffffffff


	//   ....[63]....
        /*01d8*/ 	.word	0xffffffff


	//   ....[64]....
        /*01dc*/ 	.word	0xffffffff


	//   ....[65]....
        /*01e0*/ 	.word	0xffffffff


	//   ....[66]....
        /*01e4*/ 	.word	0xffffffff


	//   ....[67]....
        /*01e8*/ 	.word	0xffffffff


	//   ....[68]....
        /*01ec*/ 	.word	0xffffffff


	//   ....[69]....
        /*01f0*/ 	.word	0xffffffff


	//   ....[70]....
        /*01f4*/ 	.word	0xffffffff


	//   ....[71]....
        /*01f8*/ 	.word	0xffffffff


	//   ....[72]....
        /*01fc*/ 	.word	0xffffffff


	//   ....[73]....
        /*0200*/ 	.word	0xffffffff


	//   ....[74]....
        /*0204*/ 	.word	0xffffffff


	//   ....[75]....
        /*0208*/ 	.word	0xffffffff


	//   ....[76]....
        /*020c*/ 	.word	0xffffffff


	//   ....[77]....
        /*0210*/ 	.word	0xffffffff


	//   ....[78]....
        /*0214*/ 	.word	0xffffffff


	//   ....[79]....
        /*0218*/ 	.word	0xffffffff


	//   ....[80]....
        /*021c*/ 	.word	0xffffffff


	//   ....[81]....
        /*0220*/ 	.word	0xffffffff


	//   ....[82]....
        /*0224*/ 	.word	0xffffffff


	//   ....[83]....
        /*0228*/ 	.word	0xffffffff


	//   ....[84]....
        /*022c*/ 	.word	0xffffffff


	//   ....[85]....
        /*0230*/ 	.word	0xffffffff


	//   ....[86]....
        /*0234*/ 	.word	0xffffffff


	//   ....[87]....
        /*0238*/ 	.word	0xffffffff


	//   ....[88]....
        /*023c*/ 	.word	0xffffffff


	//   ....[89]....
        /*0240*/ 	.word	0xffffffff


	//   ....[90]....
        /*0244*/ 	.word	0xffffffff


	//   ....[91]....
        /*0248*/ 	.word	0xffffffff


	//   ....[92]....
        /*024c*/ 	.word	0xffffffff


	//   ....[93]....
        /*0250*/ 	.word	0xffffffff


	//   ....[94]....
        /*0254*/ 	.word	0xffffffff


	//   ....[95]....
        /*0258*/ 	.word	0xffffffff


	//   ....[96]....
        /*025c*/ 	.word	0xffffffff


	//   ....[97]....
        /*0260*/ 	.word	0xffffffff


	//   ....[98]....
        /*0264*/ 	.word	0xffffffff


	//   ....[99]....
        /*0268*/ 	.word	0xffffffff


	//   ....[100]....
        /*026c*/ 	.word	0xffffffff


	//   ....[101]....
        /*0270*/ 	.word	0xffffffff


	//   ....[102]....
        /*0274*/ 	.word	0xffffffff


	//   ....[103]....
        /*0278*/ 	.word	0xffffffff


	//   ....[104]....
        /*027c*/ 	.word	0xffffffff


	//   ....[105]....
        /*0280*/ 	.word	0xffffffff


	//   ....[106]....
        /*0284*/ 	.word	0xffffffff


	//   ....[107]....
        /*0288*/ 	.word	0xffffffff


	//   ....[108]....
        /*028c*/ 	.word	0xffffffff


	//   ....[109]....
        /*0290*/ 	.word	0xffffffff


	//   ....[110]....
        /*0294*/ 	.word	0xffffffff


	//   ....[111]....
        /*0298*/ 	.word	0xffffffff


	//   ....[112]....
        /*029c*/ 	.word	0xffffffff


	//   ....[113]....
        /*02a0*/ 	.word	0xffffffff


	//   ....[114]....
        /*02a4*/ 	.word	0xffffffff


	//   ....[115]....
        /*02a8*/ 	.word	0xffffffff


	//   ....[116]....
        /*02ac*/ 	.word	0xffffffff


	//   ....[117]....
        /*02b0*/ 	.word	0xffffffff


	//   ....[118]....
        /*02b4*/ 	.word	0xffffffff


	//   ....[119]....
        /*02b8*/ 	.word	0xffffffff


	//   ....[120]....
        /*02bc*/ 	.word	0xffffffff


	//   ....[121]....
        /*02c0*/ 	.word	0xffffffff


	//   ....[122]....
        /*02c4*/ 	.word	0xffffffff


	//   ....[123]....
        /*02c8*/ 	.word	0xffffffff


	//   ....[124]....
        /*02cc*/ 	.word	0xffffffff


	//   ....[125]....
        /*02d0*/ 	.word	0xffffffff


	//   ....[126]....
        /*02d4*/ 	.word	0xffffffff


	//   ....[127]....
        /*02d8*/ 	.word	0xffffffff


	//   ....[128]....
        /*02dc*/ 	.word	0xffffffff


	//   ....[129]....
        /*02e0*/ 	.word	0xffffffff


	//   ....[130]....
        /*02e4*/ 	.word	0xffffffff


	//   ....[131]....
        /*02e8*/ 	.word	0xffffffff


	//   ....[132]....
        /*02ec*/ 	.word	0xffffffff


	//   ....[133]....
        /*02f0*/ 	.word	0xffffffff


	//   ....[134]....
        /*02f4*/ 	.word	0xffffffff


	//   ....[135]....
        /*02f8*/ 	.word	0xffffffff


	//   ....[136]....
        /*02fc*/ 	.word	0xffffffff


	//   ....[137]....
        /*0300*/ 	.word	0xffffffff


	//   ....[138]....
        /*0304*/ 	.word	0xffffffff


	//   ....[139]....
        /*0308*/ 	.word	0xffffffff


	//   ....[140]....
        /*030c*/ 	.word	0xffffffff


	//   ....[141]....
        /*0310*/ 	.word	0xffffffff


	//   ....[142]....
        /*0314*/ 	.word	0xffffffff


	//   ....[143]....
        /*0318*/ 	.word	0xffffffff


	//   ....[144]....
        /*031c*/ 	.word	0xffffffff


	//   ....[145]....
        /*0320*/ 	.word	0xffffffff


	//   ....[146]....
        /*0324*/ 	.word	0xffffffff


	//   ....[147]....
        /*0328*/ 	.word	0xffffffff


	//   ....[148]....
        /*032c*/ 	.word	0xffffffff


	//   ....[149]....
        /*0330*/ 	.word	0xffffffff


	//   ....[150]....
        /*0334*/ 	.word	0xffffffff


	//   ....[151]....
        /*0338*/ 	.word	0xffffffff


	//   ....[152]....
        /*033c*/ 	.word	0xffffffff


	//   ....[153]....
        /*0340*/ 	.word	0xffffffff


	//   ....[154]....
        /*0344*/ 	.word	0xffffffff


	//   ....[155]....
        /*0348*/ 	.word	0xffffffff


	//   ....[156]....
        /*034c*/ 	.word	0xffffffff


	//   ....[157]....
        /*0350*/ 	.word	0xffffffff


	//   ....[158]....
        /*0354*/ 	.word	0xffffffff


	//   ....[159]....
        /*0358*/ 	.word	0xffffffff


	//   ....[160]....
        /*035c*/ 	.word	0xffffffff


	//   ....[161]....
        /*0360*/ 	.word	0xffffffff


	//   ....[162]....
        /*0364*/ 	.word	0xffffffff


	//   ....[163]....
        /*0368*/ 	.word	0xffffffff


	//   ....[164]....
        /*036c*/ 	.word	0xffffffff


	//   ....[165]....
        /*0370*/ 	.word	0xffffffff


	//   ....[166]....
        /*0374*/ 	.word	0xffffffff


	//   ....[167]....
        /*0378*/ 	.word	0xffffffff


	//   ....[168]....
        /*037c*/ 	.word	0xffffffff


	//   ....[169]....
        /*0380*/ 	.word	0xffffffff


	//   ....[170]....
        /*0384*/ 	.word	0xffffffff


	//   ....[171]....
        /*0388*/ 	.word	0xffffffff


	//   ....[172]....
        /*038c*/ 	.word	0xffffffff


	//   ....[173]....
        /*0390*/ 	.word	0xffffffff


	//   ....[174]....
        /*0394*/ 	.word	0xffffffff


	//   ....[175]....
        /*0398*/ 	.word	0xffffffff


	//   ....[176]....
        /*039c*/ 	.word	0xffffffff


	//   ....[177]....
        /*03a0*/ 	.word	0xffffffff


	//   ....[178]....
        /*03a4*/ 	.word	0x05000006


	//   ....[179]....
        /*03a8*/ 	.word	0xffffffff


	//   ....[180]....
        /*03ac*/ 	.word	0xffffffff


	//   ....[181]....
        /*03b0*/ 	.word	0xffffffff


	//   ....[182]....
        /*03b4*/ 	.word	0xffffffff


	//   ....[183]....
        /*03b8*/ 	.word	0xffffffff


	//   ....[184]....
        /*03bc*/ 	.word	0xffffffff


	//   ....[185]....
        /*03c0*/ 	.word	0xffffffff


	//   ....[186]....
        /*03c4*/ 	.word	0xffffffff


	//   ....[187]....
        /*03c8*/ 	.word	0xffffffff


	//   ....[188]....
        /*03cc*/ 	.word	0xffffffff


	//   ....[189]....
        /*03d0*/ 	.word	0xffffffff


	//   ....[190]....
        /*03d4*/ 	.word	0xffffffff


	//   ....[191]....
        /*03d8*/ 	.word	0xffffffff


	//   ....[192]....
        /*03dc*/ 	.word	0xffffffff


	//   ....[193]....
        /*03e0*/ 	.word	0xffffffff


	//   ....[194]....
        /*03e4*/ 	.word	0xffffffff


	//   ....[195]....
        /*03e8*/ 	.word	0xffffffff


	//   ....[196]....
        /*03ec*/ 	.word	0xffffffff


	//   ....[197]....
        /*03f0*/ 	.word	0xffffffff


	//   ....[198]....
        /*03f4*/ 	.word	0xffffffff


	//   ....[199]....
        /*03f8*/ 	.word	0xffffffff


	//   ....[200]....
        /*03fc*/ 	.word	0xffffffff


	//   ....[201]....
        /*0400*/ 	.word	0xffffffff


	//   ....[202]....
        /*0404*/ 	.word	0xffffffff


	//   ....[203]....
        /*0408*/ 	.word	0xffffffff


	//   ....[204]....
        /*040c*/ 	.word	0xffffffff


	//   ....[205]....
        /*0410*/ 	.word	0xffffffff


	//   ....[206]....
        /*0414*/ 	.word	0xffffffff


	//   ....[207]....
        /*0418*/ 	.word	0xffffffff


	//   ....[208]....
        /*041c*/ 	.word	0xffffffff


	//   ....[209]....
        /*0420*/ 	.word	0xffffffff


	//   ....[210]....
        /*0424*/ 	.word	0xffffffff


	//   ....[211]....
        /*0428*/ 	.word	0xffffffff


	//   ....[212]....
        /*042c*/ 	.word	0xffffffff


	//   ....[213]....
        /*0430*/ 	.word	0xffffffff


	//   ....[214]....
        /*0434*/ 	.word	0xffffffff


	//   ....[215]....
        /*0438*/ 	.word	0xffffffff


	//   ....[216]....
        /*043c*/ 	.word	0xffffffff


	//   ....[217]....
        /*0440*/ 	.word	0x0500002f


	//   ....[218]....
        /*0444*/ 	.word	0x0500002f


	//   ....[219]....
        /*0448*/ 	.word	0x0500002f


	//   ....[220]....
        /*044c*/ 	.word	0x0500002f


	//   ....[221]....
        /*0450*/ 	.word	0x0500002f


	//----- nvinfo : EIATTR_COOP_GROUP_INSTR_OFFSETS
	.align		4
.L_214:
        /*0454*/ 	.byte	0x04, 0x28
        /*0456*/ 	.short	(.L_216 - .L_215)


	//   ....[0]....
.L_215:
        /*0458*/ 	.word	0x00000ee0


	//   ....[1]....
        /*045c*/ 	.word	0x00001970


	//   ....[2]....
        /*0460*/ 	.word	0x00002370


	//   ....[3]....
        /*0464*/ 	.word	0x00002390


	//   ....[4]....
        /*0468*/ 	.word	0x000023b0


	//   ....[5]....
        /*046c*/ 	.word	0x000023d0


	//   ....[6]....
        /*0470*/ 	.word	0x000023f0


	//   ....[7]....
        /*0474*/ 	.word	0x000028c0


	//   ....[8]....
        /*0478*/ 	.word	0x000028d0


	//   ....[9]....
        /*047c*/ 	.word	0x000028f0


	//   ....[10]....
        /*0480*/ 	.word	0x00002910


	//   ....[11]....
        /*0484*/ 	.word	0x00002960


	//   ....[12]....
        /*0488*/ 	.word	0x00002990


	//   ....[13]....
        /*048c*/ 	.word	0x000029d0


	//   ....[14]....
        /*0490*/ 	.word	0x000029f0


	//   ....[15]....
        /*0494*/ 	.word	0x00002b20


	//   ....[16]....
        /*0498*/ 	.word	0x00002b50


	//   ....[17]....
        /*049c*/ 	.word	0x00002b60


	//   ....[18]....
        /*04a0*/ 	.word	0x00002b80


	//   ....[19]....
        /*04a4*/ 	.word	0x00002bc0


	//   ....[20]....
        /*04a8*/ 	.word	0x00002bf0


	//   ....[21]....
        /*04ac*/ 	.word	0x00002c30


	//   ....[22]....
        /*04b0*/ 	.word	0x00002c50


	//   ....[23]....
        /*04b4*/ 	.word	0x00002c70


	//   ....[24]....
        /*04b8*/ 	.word	0x00002d80


	//   ....[25]....
        /*04bc*/ 	.word	0x00002da0


	//   ....[26]....
        /*04c0*/ 	.word	0x00002db0


	//   ....[27]....
        /*04c4*/ 	.word	0x00002dd0


	//   ....[28]....
        /*04c8*/ 	.word	0x00002e10


	//   ....[29]....
        /*04cc*/ 	.word	0x00002e40


	//   ....[30]....
        /*04d0*/ 	.word	0x00002e80


	//   ....[31]....
        /*04d4*/ 	.word	0x00002ea0


	//   ....[32]....
        /*04d8*/ 	.word	0x00002ec0


	//   ....[33]....
        /*04dc*/ 	.word	0x00002fe0


	//   ....[34]....
        /*04e0*/ 	.word	0x00003000


	//   ....[35]....
        /*04e4*/ 	.word	0x00003010


	//   ....[36]....
        /*04e8*/ 	.word	0x00003030


	//   ....[37]....
        /*04ec*/ 	.word	0x00003070


	//   ....[38]....
        /*04f0*/ 	.word	0x000030a0


	//   ....[39]....
        /*04f4*/ 	.word	0x000030e0


	//   ....[40]....
        /*04f8*/ 	.word	0x00003100


	//   ....[41]....
        /*04fc*/ 	.word	0x00003120


	//   ....[42]....
        /*0500*/ 	.word	0x00003240


	//   ....[43]....
        /*0504*/ 	.word	0x00003270


	//   ....[44]....
        /*0508*/ 	.word	0x00003280


	//   ....[45]....
        /*050c*/ 	.word	0x000032a0


	//   ....[46]....
        /*0510*/ 	.word	0x000032e0


	//   ....[47]....
        /*0514*/ 	.word	0x00003310


	//   ....[48]....
        /*0518*/ 	.word	0x00003350


	//   ....[49]....
        /*051c*/ 	.word	0x00003370


	//   ....[50]....
        /*0520*/ 	.word	0x00003390


	//   ....[51]....
        /*0524*/ 	.word	0x000034a0


	//   ....[52]....
        /*0528*/ 	.word	0x000034c0


	//   ....[53]....
        /*052c*/ 	.word	0x000034d0


	//   ....[54]....
        /*0530*/ 	.word	0x000034f0


	//   ....[55]....
        /*0534*/ 	.word	0x00003530


	//   ....[56]....
        /*0538*/ 	.word	0x00003560


	//   ....[57]....
        /*053c*/ 	.word	0x000035a0


	//   ....[58]....
        /*0540*/ 	.word	0x000035c0


	//   ....[59]....
        /*0544*/ 	.word	0x000035e0


	//   ....[60]....
        /*0548*/ 	.word	0x00003700


	//   ....[61]....
        /*054c*/ 	.word	0x00003720


	//   ....[62]....
        /*0550*/ 	.word	0x00003730


	//   ....[63]....
        /*0554*/ 	.word	0x00003750


	//   ....[64]....
        /*0558*/ 	.word	0x00003790


	//   ....[65]....
        /*055c*/ 	.word	0x000037c0


	//   ....[66]....
        /*0560*/ 	.word	0x00003800


	//   ....[67]....
        /*0564*/ 	.word	0x00003820


	//   ....[68]....
        /*0568*/ 	.word	0x00003840


	//   ....[69]....
        /*056c*/ 	.word	0x00003940


	//   ....[70]....
        /*0570*/ 	.word	0x00003970


	//   ....[71]....
        /*0574*/ 	.word	0x00003980


	//   ....[72]....
        /*0578*/ 	.word	0x000039a0


	//   ....[73]....
        /*057c*/ 	.word	0x000039e0


	//   ....[74]....
        /*0580*/ 	.word	0x00003a10


	//   ....[75]....
        /*0584*/ 	.word	0x00003a50


	//   ....[76]....
        /*0588*/ 	.word	0x00003a70


	//   ....[77]....
        /*058c*/ 	.word	0x00003a90


	//   ....[78]....
        /*0590*/ 	.word	0x00003b80


	//   ....[79]....
        /*0594*/ 	.word	0x00003bb0


	//   ....[80]....
        /*0598*/ 	.word	0x00003bc0


	//   ....[81]....
        /*059c*/ 	.word	0x00003bf0


	//   ....[82]....
        /*05a0*/ 	.word	0x00003c10


	//   ....[83]....
        /*05a4*/ 	.word	0x00003c60


	//   ....[84]....
        /*05a8*/ 	.word	0x00003c80


	//   ....[85]....
        /*05ac*/ 	.word	0x00003cc0


	//   ....[86]....
        /*05b0*/ 	.word	0x00003ce0


	//   ....[87]....
        /*05b4*/ 	.word	0x00003de0


	//   ....[88]....
        /*05b8*/ 	.word	0x00003e30


	//   ....[89]....
        /*05bc*/ 	.word	0x00003e40


	//   ....[90]....
        /*05c0*/ 	.word	0x00003e90


	//   ....[91]....
        /*05c4*/ 	.word	0x00003ec0


	//   ....[92]....
        /*05c8*/ 	.word	0x00003ef0


	//   ....[93]....
        /*05cc*/ 	.word	0x00003f20


	//   ....[94]....
        /*05d0*/ 	.word	0x00003f50


	//   ....[95]....
        /*05d4*/ 	.word	0x00003f80


	//   ....[96]....
        /*05d8*/ 	.word	0x00004040


	//   ....[97]....
        /*05dc*/ 	.word	0x00004060


	//   ....[98]....
        /*05e0*/ 	.word	0x00004070


	//   ....[99]....
        /*05e4*/ 	.word	0x000040c0


	//   ....[100]....
        /*05e8*/ 	.word	0x000040f0


	//   ....[101]....
        /*05ec*/ 	.word	0x00004120


	//   ....[102]....
        /*05f0*/ 	.word	0x00004150


	//   ....[103]....
        /*05f4*/ 	.word	0x00004180


	//   ....[104]....
        /*05f8*/ 	.word	0x000041b0


	//   ....[105]....
        /*05fc*/ 	.word	0x000042d0


	//   ....[106]....
        /*0600*/ 	.word	0x000042e0


	//   ....[107]....
        /*0604*/ 	.word	0x000042f0


	//   ....[108]....
        /*0608*/ 	.word	0x00004350


	//   ....[109]....
        /*060c*/ 	.word	0x00004380


	//   ....[110]....
        /*0610*/ 	.word	0x000043b0


	//   ....[111]....
        /*0614*/ 	.word	0x000043e0


	//   ....[112]....
        /*0618*/ 	.word	0x00004410


	//   ....[113]....
        /*061c*/ 	.word	0x00004440


	//   ....[114]....
        /*0620*/ 	.word	0x00004530


	//   ....[115]....
        /*0624*/ 	.word	0x00004570


	//   ....[116]....
        /*0628*/ 	.word	0x00004580


	//   ....[117]....
        /*062c*/ 	.word	0x000045d0


	//   ....[118]....
        /*0630*/ 	.word	0x00004600


	//   ....[119]....
        /*0634*/ 	.word	0x00004630


	//   ....[120]....
        /*0638*/ 	.word	0x00004660


	//   ....[121]....
        /*063c*/ 	.word	0x00004690


	//   ....[122]....
        /*0640*/ 	.word	0x000046c0


	//   ....[123]....
        /*0644*/ 	.word	0x000047b0


	//   ....[124]....
        /*0648*/ 	.word	0x00004800


	//   ....[125]....
        /*064c*/ 	.word	0x00004810


	//   ....[126]....
        /*0650*/ 	.word	0x00004860


	//   ....[127]....
        /*0654*/ 	.word	0x00004890


	//   ....[128]....
        /*0658*/ 	.word	0x000048a0


	//   ....[129]....
        /*065c*/ 	.word	0x000048e0


	//   ....[130]....
        /*0660*/ 	.word	0x00004910


	//   ....[131]....
        /*0664*/ 	.word	0x00004940


	//   ....[132]....
        /*0668*/ 	.word	0x00004a30


	//   ....[133]....
        /*066c*/ 	.word	0x00004a90


	//   ....[134]....
        /*0670*/ 	.word	0x00004aa0


	//   ....[135]....
        /*0674*/ 	.word	0x00004af0


	//   ....[136]....
        /*0678*/ 	.word	0x00004b20


	//   ....[137]....
        /*067c*/ 	.word	0x00004b30


	//   ....[138]....
        /*0680*/ 	.word	0x00004b70


	//   ....[139]....
        /*0684*/ 	.word	0x00004ba0


	//   ....[140]....
        /*0688*/ 	.word	0x00004bd0


	//   ....[141]....
        /*068c*/ 	.word	0x00004cb0


	//   ....[142]....
        /*0690*/ 	.word	0x00004d10


	//   ....[143]....
        /*0694*/ 	.word	0x00004d20


	//   ....[144]....
        /*0698*/ 	.word	0x00004d70


	//   ....[145]....
        /*069c*/ 	.word	0x00004da0


	//   ....[146]....
        /*06a0*/ 	.word	0x00004db0


	//   ....[147]....
        /*06a4*/ 	.word	0x00004df0


	//   ....[148]....
        /*06a8*/ 	.word	0x00004e20


	//   ....[149]....
        /*06ac*/ 	.word	0x00004e50


	//   ....[150]....
        /*06b0*/ 	.word	0x00004f30


	//   ....[151]....
        /*06b4*/ 	.word	0x00004f90


	//   ....[152]....
        /*06b8*/ 	.word	0x00004fa0


	//   ....[153]....
        /*06bc*/ 	.word	0x00004ff0


	//   ....[154]....
        /*06c0*/ 	.word	0x00005020


	//   ....[155]....
        /*06c4*/ 	.word	0x00005050


	//   ....[156]....
        /*06c8*/ 	.word	0x00005080


	//   ....[157]....
        /*06cc*/ 	.word	0x000050b0


	//   ....[158]....
        /*06d0*/ 	.word	0x000050e0


	//   ....[159]....
        /*06d4*/ 	.word	0x000051b0


	//   ....[160]....
        /*06d8*/ 	.word	0x00005200


	//   ....[161]....
        /*06dc*/ 	.word	0x00005210


	//   ....[162]....
        /*06e0*/ 	.word	0x00005260


	//   ....[163]....
        /*06e4*/ 	.word	0x00005290


	//   ....[164]....
        /*06e8*/ 	.word	0x000052a0


	//   ....[165]....
        /*06ec*/ 	.word	0x000052e0


	//   ....[166]....
        /*06f0*/ 	.word	0x00005310


	//   ....[167]....
        /*06f4*/ 	.word	0x00005340


	//   ....[168]....
        /*06f8*/ 	.word	0x00005420


	//   ....[169]....
        /*06fc*/ 	.word	0x00005440


	//   ....[170]....
        /*0700*/ 	.word	0x00005450


	//   ....[171]....
        /*0704*/ 	.word	0x00005480


	//   ....[172]....
        /*0708*/ 	.word	0x000054a0


	//   ....[173]....
        /*070c*/ 	.word	0x000054f0


	//   ....[174]....
        /*0710*/ 	.word	0x00005520


	//   ....[175]....
        /*0714*/ 	.word	0x00005560


	//   ....[176]....
        /*0718*/ 	.word	0x00005590


	//   ....[177]....
        /*071c*/ 	.word	0x00005650


	//   ....[178]....
        /*0720*/ 	.word	0x00005b80


	//   ....[179]....
        /*0724*/ 	.word	0x00005ee0


	//   ....[180]....
        /*0728*/ 	.word	0x00005fa0


	//   ....[181]....
        /*072c*/ 	.word	0x00006060


	//   ....[182]....
        /*0730*/ 	.word	0x00006120


	//   ....[183]....
        /*0734*/ 	.word	0x000061e0


	//   ....[184]....
        /*0738*/ 	.word	0x000062a0


	//   ....[185]....
        /*073c*/ 	.word	0x00006360


	//   ....[186]....
        /*0740*/ 	.word	0x00006420


	//   ....[187]....
        /*0744*/ 	.word	0x000064e0


	//   ....[188]....
        /*0748*/ 	.word	0x000065a0


	//   ....[189]....
        /*074c*/ 	.word	0x00006660


	//   ....[190]....
        /*0750*/ 	.word	0x00006720


	//   ....[191]....
        /*0754*/ 	.word	0x000067e0


	//   ....[192]....
        /*0758*/ 	.word	0x000068a0


	//   ....[193]....
        /*075c*/ 	.word	0x00006960


	//   ....[194]....
        /*0760*/ 	.word	0x00006a20


	//   ....[195]....
        /*0764*/ 	.word	0x00006ae0


	//   ....[196]....
        /*0768*/ 	.word	0x00006ba0


	//   ....[197]....
        /*076c*/ 	.word	0x00006c60


	//   ....[198]....
        /*0770*/ 	.word	0x00006e80


	//   ....[199]....
        /*0774*/ 	.word	0x00006fb0


	//   ....[200]....
        /*0778*/ 	.word	0x000070e0


	//   ....[201]....
        /*077c*/ 	.word	0x00007210


	//   ....[202]....
        /*0780*/ 	.word	0x00007340


	//   ....[203]....
        /*0784*/ 	.word	0x00007470


	//   ....[204]....
        /*0788*/ 	.word	0x000075a0


	//   ....[205]....
        /*078c*/ 	.word	0x000076d0


	//   ....[206]....
        /*0790*/ 	.word	0x00007800


	//   ....[207]....
        /*0794*/ 	.word	0x00007930


	//   ....[208]....
        /*0798*/ 	.word	0x00007a60


	//   ....[209]....
        /*079c*/ 	.word	0x00007b80


	//   ....[210]....
        /*07a0*/ 	.word	0x00007c90


	//   ....[211]....
        /*07a4*/ 	.word	0x00007da0


	//   ....[212]....
        /*07a8*/ 	.word	0x00007eb0


	//   ....[213]....
        /*07ac*/ 	.word	0x00007fc0


	//   ....[214]....
        /*07b0*/ 	.word	0x000080d0


	//   ....[215]....
        /*07b4*/ 	.word	0x000081e0


	//   ....[216]....
        /*07b8*/ 	.word	0x000082e0


	//   ....[217]....
        /*07bc*/ 	.word	0x00008350


	//   ....[218]....
        /*07c0*/ 	.word	0x000083c0


	//   ....[219]....
        /*07c4*/ 	.word	0x00008430


	//   ....[220]....
        /*07c8*/ 	.word	0x000084a0


	//   ....[221]....
        /*07cc*/ 	.word	0x00008510


	//----- nvinfo : EIATTR_VRC_CTA_INIT_COUNT
	.align		4
.L_216:
        /*07d0*/ 	.byte	0x02, 0x4a
	.zero		1
	.zero		1


	//----- nvinfo : EIATTR_EXIT_INSTR_OFFSETS
	.align		4
        /*07d4*/ 	.byte	0x04, 0x1c
        /*07d6*/ 	.short	(.L_218 - .L_217)


	//   ....[0]....
.L_217:
        /*07d8*/ 	.word	0x00001d40


	//   ....[1]....
        /*07dc*/ 	.word	0x00002160


	//   ....[2]....
        /*07e0*/ 	.word	0x00002180


	//   ....[3]....
        /*07e4*/ 	.word	0x00006c70


	//   ....[4]....
        /*07e8*/ 	.word	0x000082f0


	//----- nvinfo : EIATTR_MAX_THREADS
	.align		4
.L_218:
        /*07ec*/ 	.byte	0x04, 0x05
        /*07ee*/ 	.short	(.L_220 - .L_219)
.L_219:
        /*07f0*/ 	.word	0x00000180
        /*07f4*/ 	.word	0x00000001
        /*07f8*/ 	.word	0x00000001


	//----- nvinfo : EIATTR_CRS_STACK_SIZE
	.align		4
.L_220:
        /*07fc*/ 	.byte	0x04, 0x1e
        /*07fe*/ 	.short	(.L_222 - .L_221)
.L_221:
        /*0800*/ 	.word	0x00000000


	//----- nvinfo : EIATTR_CBANK_PARAM_SIZE
	.align		4
.L_222:
        /*0804*/ 	.byte	0x03, 0x19
        /*0806*/ 	.short	0x004d


	//----- nvinfo : EIATTR_PARAM_CBANK
	.align		4
        /*0808*/ 	.byte	0x04, 0x0a
        /*080a*/ 	.short	(.L_224 - .L_223)
	.align		4
.L_223:
        /*080c*/ 	.word	index@(.nv.constant0._ZN3cub18CUB_300001_SM_10006detail10radix_sort29DeviceRadixSortOnesweepKernelINS1_5radix10policy_hubIiNS0_8NullTypeEyE10Policy1000ELNS0_9SortOrderE0EiS6_yiiNS1_21identity_decomposer_tEEEvPT5_SC_PT3_PKSD_PT1_PKSH_PT2_PKSL_T4_iiT6_)
        /*0810*/ 	.short	0x0380
        /*0812*/ 	.short	0x004d


	//----- nvinfo : EIATTR_SW_WAR
	.align		4
.L_224:
        /*0814*/ 	.byte	0x04, 0x36
        /*0816*/ 	.short	(.L_226 - .L_225)
.L_225:
        /*0818*/ 	.word	0x00000008
.L_226:


//--------------------- .nv.info._ZN3cub18CUB_300001_SM_10006detail10radix_sort33DeviceRadixSortExclusiveSumKernelINS1_5radix10policy_hubIiNS0_8NullTypeEyE10Policy1000EyEEvPT0_ --------------------------
	.section	.nv.info._ZN3cub18CUB_300001_SM_10006detail10radix_sort33DeviceRadixSortExclusiveSumKernelINS1_5radix10policy_hubIiNS0_8NullTypeEyE10Policy1000EyEEvPT0_,"",@"SHT_CUDA_INFO"
	.sectionflags	@""
	.align	4


	//----- nvinfo : EIATTR_CUDA_API_VERSION
	.align		4
        /*0000*/ 	.byte	0x04, 0x37
        /*0002*/ 	.short	(.L_228 - .L_227)
.L_227:
        /*0004*/ 	.word	0x00000082


	//----- nvinfo : EIATTR_KPARAM_INFO
	.align		4
.L_228:
        /*0008*/ 	.byte	0x04, 0x17
        /*000a*/ 	.short	(.L_230 - .L_229)
.L_229:
        /*000c*/ 	.word	0x00000000
        /*0010*/ 	.short	0x0000
        /*0012*/ 	.short	0x0000
        /*0014*/ 	.byte	0x00, 0xf5, 0x21, 0x00


	//----- nvinfo : EIATTR_SPARSE_MMA_MASK
	.align		4
.L_230:
        /*0018*/ 	.byte	0x03, 0x50
        /*001a*/ 	.short	0x0000


	//----- nvinfo : EIATTR_MAXREG_COUNT
	.align		4
        /*001c*/ 	.byte	0x03, 0x1b
        /*001e*/ 	.short	0x00ff


	//----- nvinfo : EIATTR_NUM_BARRIERS
	.align		4
        /*0020*/ 	.byte	0x02, 0x4c
        /*0022*/ 	.byte	0x01
	.zero		1


	//----- nvinfo : EIATTR_MERCURY_ISA_VERSION
	.align		4
        /*0024*/ 	.byte	0x03, 0x5f
        /*0026*/ 	.short	0x0101


	//----- nvinfo : EIATTR_COOP_GROUP_MASK_REGIDS
	.align		4
        /*0028*/ 	.byte	0x04, 0x29
        /*002a*/ 	.short	(.L_232 - .L_231)


	//   ....[0]....
.L_231:
        /*002c*/ 	.word	0xffffffff


	//   ....[1]....
        /*0030*/ 	.word	0xffffffff


	//   ....[2]....
        /*0034*/ 	.word	0xffffffff


	//   ....[3]....
        /*0038*/ 	.word	0xffffffff


	//   ....[4]....
        /*003c*/ 	.word	0xffffffff


	//   ....[5]....
        /*0040*/ 	.word	0xffffffff


	//   ....[6]....
        /*0044*/ 	.word	0xffffffff


	//   ....[7]....
        /*0048*/ 	.word	0xffffffff


	//   ....[8]....
        /*004c*/ 	.word	0xffffffff


	//   ....[9]....
        /*0050*/ 	.word	0xffffffff


	//   ....[10]....
        /*0054*/ 	.word	0x05000015


	//   ....[11]....
        /*0058*/ 	.word	0x05000015


	//   ....[12]....
        /*005c*/ 	.word	0x05000015


	//   ....[13]....
        /*0060*/ 	.word	0x05000015


	//   ....[14]....
        /*0064*/ 	.word	0x05000015


	//   ....[15]....
        /*0068*/ 	.word	0x05000015


	//   ....[16]....
        /*006c*/ 	.word	0x05000015


	//   ....[17]....
        /*0070*/ 	.word	0x05000015


	//   ....[18]....
        /*0074*/ 	.word	0x05000015


	//   ....[19]....
        /*0078*/ 	.word	0x05000015


	//----- nvinfo : EIATTR_COOP_GROUP_INSTR_OFFSETS
	.align		4
.L_232:
        /*007c*/ 	.byte	0x04, 0x28
        /*007e*/ 	.short	(.L_234 - .L_233)


	//   ....[0]....
.L_233:
        /*0080*/ 	.word	0x00000250


	//   ....[1]....
        /*0084*/ 	.word	0x00000260


	//   ....[2]....
        /*0088*/ 	.word	0x000002a0


	//   ....[3]....
        /*008c*/ 	.word	0x000002c0


	//   ....[4]....
        /*0090*/ 	.word	0x00000310


	//   ....[5]....
        /*0094*/ 	.word	0x00000320


	//   ....[6]....
        /*0098*/ 	.word	0x00000360


	//   ....[7]....
        /*009c*/ 	.word	0x00000380


	//   ....[8]....
        /*00a0*/ 	.word	0x000003d0


	//   ....[9]....
        /*00a4*/ 	.word	0x000003e0


	//   ....[10]....
        /*00a8*/ 	.word	0x00000660


	//   ....[11]....
        /*00ac*/ 	.word	0x000006b0


	//   ....[12]....
        /*00b0*/ 	.word	0x00000740


	//   ....[13]....
        /*00b4*/ 	.word	0x00000790


	//   ....[14]....
        /*00b8*/ 	.word	0x00000820


	//   ....[15]....
        /*00bc*/ 	.word	0x00000870


	//   ....[16]....
        /*00c0*/ 	.word	0x00000900


	//   ....[17]....
        /*00c4*/ 	.word	0x00000950


	//   ....[18]....
        /*00c8*/ 	.word	0x000009e0


	//   ....[19]....
        /*00cc*/ 	.word	0x00000a30


	//----- nvinfo : EIATTR_VRC_CTA_INIT_COUNT
	.align		4
.L_234:
        /*00d0*/ 	.byte	0x02, 0x4a
	.zero		1
	.zero		1


	//----- nvinfo : EIATTR_EXIT_INSTR_OFFSETS
	.align		4
        /*00d4*/ 	.byte	0x04, 0x1c
        /*00d6*/ 	.short	(.L_236 - .L_235)


	//   ....[0]....
.L_235:
        /*00d8*/ 	.word	0x000005d0


	//   ....[1]....
        /*00dc*/ 	.word	0x00000600


	//----- nvinfo : EIATTR_CRS_STACK_SIZE
	.align		4
.L_236:
        /*00e0*/ 	.byte	0x04, 0x1e
        /*00e2*/ 	.short	(.L_238 - .L_237)
.L_237:
        /*00e4*/ 	.word	0x00000000


	//----- nvinfo : EIATTR_CBANK_PARAM_SIZE
	.align		4
.L_238:
        /*00e8*/ 	.byte	0x03, 0x19
        /*00ea*/ 	.short	0x0008


	//----- nvinfo : EIATTR_PARAM_CBANK
	.align		4
        /*00ec*/ 	.byte	0x04, 0x0a
        /*00ee*/ 	.short	(.L_240 - .L_239)
	.align		4
.L_239:
        /*00f0*/ 	.word	index@(.nv.constant0._ZN3cub18CUB_300001_SM_10006detail10radix_sort33DeviceRadixSortExclusiveSumKernelINS1_5radix10policy_hubIiNS0_8NullTypeEyE10Policy1000EyEEvPT0_)
        /*00f4*/ 	.short	0x0380
        /*00f6*/ 	.short	0x0008


	//----- nvinfo : EIATTR_SW_WAR
	.align		4
.L_240:
        /*00f8*/ 	.byte	0x04, 0x36
        /*00fa*/ 	.short	(.L_242 - .L_241)
.L_241:
        /*00fc*/ 	.word	0x00000008
.L_242:


//--------------------- .nv.info._ZN3cub18CUB_300001_SM_10006detail10radix_sort30DeviceRadixSortHistogramKernelINS1_5radix10policy_hubIiNS0_8NullTypeEyE10Policy1000ELNS0_9SortOrderE0EiyNS1_21identity_decomposer_tEEEvPT2_PKT1_SB_iiT3_ --------------------------
	.section	.nv.info._ZN3cub18CUB_300001_SM_10006detail10radix_sort30DeviceRadixSortHistogramKernelINS1_5radix10policy_hubIiNS0_8NullTypeEyE10Policy1000ELNS0_9SortOrderE0EiyNS1_21identity_decomposer_tEEEvPT2_PKT1_SB_iiT3_,"",@"SHT_CUDA_INFO"
	.sectionflags	@""
	.align	4


	//----- nvinfo : EIATTR_CUDA_API_VERSION
	.align		4
        /*0000*/ 	.byte	0x04, 0x37
        /*0002*/ 	.short	(.L_244 - .L_243)
.L_243:
        /*0004*/ 	.word	0x00000082


	//----- nvinfo : EIATTR_KPARAM_INFO
	.align		4
.L_244:
        /*0008*/ 	.byte	0x04, 0x17
        /*000a*/ 	.short	(.L_246 - .L_245)
.L_245:
        /*000c*/ 	.word	0x00000000
        /*0010*/ 	.short	0x0005
        /*0012*/ 	.short	0x0020
        /*0014*/ 	.byte	0x00, 0xf0, 0x05, 0x00


	//----- nvinfo : EIATTR_KPARAM_INFO
	.align		4
.L_246:
        /*0018*/ 	.byte	0x04, 0x17
        /*001a*/ 	.short	(.L_248 - .L_247)
.L_247:
        /*001c*/ 	.word	0x00000000
        /*0020*/ 	.short	0x0004
        /*0022*/ 	.short	0x001c
        /*0024*/ 	.byte	0x00, 0xf0, 0x11, 0x00


	//----- nvinfo : EIATTR_KPARAM_INFO
	.align		4
.L_248:
        /*0028*/ 	.byte	0x04, 0x17
        /*002a*/ 	.short	(.L_250 - .L_249)
.L_249:
        /*002c*/ 	.word	0x00000000
        /*0030*/ 	.short	0x0003
        /*0032*/ 	.short	0x0018
        /*0034*/ 	.byte	0x00, 0xf0, 0x11, 0x00


	//----- nvinfo : EIATTR_KPARAM_INFO
	.align		4
.L_250:
        /*0038*/ 	.byte	0x04, 0x17
        /*003a*/ 	.short	(.L_252 - .L_251)
.L_251:
        /*003c*/ 	.word	0x00000000
        /*0040*/ 	.short	0x0002
        /*0042*/ 	.short	0x0010
        /*0044*/ 	.byte	0x00, 0xf0, 0x21, 0x00


	//----- nvinfo : EIATTR_KPARAM_INFO
	.align		4
.L_252:
        /*0048*/ 	.byte	0x04, 0x17
        /*004a*/ 	.short	(.L_254 - .L_253)
.L_253:
        /*004c*/ 	.word	0x00000000
        /*0050*/ 	.short	0x0001
        /*0052*/ 	.short	0x0008
        /*0054*/ 	.byte	0x00, 0xf5, 0x21, 0x00


	//----- nvinfo : EIATTR_KPARAM_INFO
	.align		4
.L_254:
        /*0058*/ 	.byte	0x04, 0x17
        /*005a*/ 	.short	(.L_256 - .L_255)
.L_255:
        /*005c*/ 	.word	0x00000000
        /*0060*/ 	.short	0x0000
        /*0062*/ 	.short	0x0000
        /*0064*/ 	.byte	0x00, 0xf5, 0x21, 0x00


	//----- nvinfo : EIATTR_SPARSE_MMA_MASK
	.align		4
.L_256:
        /*0068*/ 	.byte	0x03, 0x50
        /*006a*/ 	.short	0x0000


	//----- nvinfo : EIATTR_MAXREG_COUNT
	.align		4
        /*006c*/ 	.byte	0x03, 0x1b
        /*006e*/ 	.short	0x00ff


	//----- nvinfo : EIATTR_NUM_BARRIERS
	.align		4
        /*0070*/ 	.byte	0x02, 0x4c
        /*0072*/ 	.byte	0x01
	.zero		1


	//----- nvinfo : EIATTR_MERCURY_ISA_VERSION
	.align		4
        /*0074*/ 	.byte	0x03, 0x5f
        /*0076*/ 	.short	0x0101


	//----- nvinfo : EIATTR_VRC_CTA_INIT_COUNT
	.align		4
        /*0078*/ 	.byte	0x02, 0x4a
	.zero		1
	.zero		1


	//----- nvinfo : EIATTR_EXIT_INSTR_OFFSETS
	.align		4
        /*007c*/ 	.byte	0x04, 0x1c
        /*007e*/ 	.short	(.L_258 - .L_257)


	//   ....[0]....
.L_257:
        /*0080*/ 	.word	0x00000040


	//   ....[1]....
        /*0084*/ 	.word	0x00002ee0


	//----- nvinfo : EIATTR_MAX_THREADS
	.align		4
.L_258:
        /*0088*/ 	.byte	0x04, 0x05
        /*008a*/ 	.short	(.L_260 - .L_259)
.L_259:
        /*008c*/ 	.word	0x00000080
        /*0090*/ 	.word	0x00000001
        /*0094*/ 	.word	0x00000001


	//----- nvinfo : EIATTR_CRS_STACK_SIZE
	.align		4
.L_260:
        /*0098*/ 	.byte	0x04, 0x1e
        /*009a*/ 	.short	(.L_262 - .L_261)
.L_261:
        /*009c*/ 	.word	0x00000000


	//----- nvinfo : EIATTR_CBANK_PARAM_SIZE
	.align		4
.L_262:
        /*00a0*/ 	.byte	0x03, 0x19
        /*00a2*/ 	.short	0x0021


	//----- nvinfo : EIATTR_PARAM_CBANK
	.align		4
        /*00a4*/ 	.byte	0x04, 0x0a
        /*00a6*/ 	.short	(.L_264 - .L_263)
	.align		4
.L_263:
        /*00a8*/ 	.word	index@(.nv.constant0._ZN3cub18CUB_300001_SM_10006detail10radix_sort30DeviceRadixSortHistogramKernelINS1_5radix10policy_hubIiNS0_8NullTypeEyE10Policy1000ELNS0_9SortOrderE0EiyNS1_21identity_decomposer_tEEEvPT2_PKT1_SB_iiT3_)
        /*00ac*/ 	.short	0x0380
        /*00ae*/ 	.short	0x0021


	//----- nvinfo : EIATTR_SW_WAR
	.align		4
.L_264:
        /*00b0*/ 	.byte	0x04, 0x36
        /*00b2*/ 	.short	(.L_266 - .L_265)
.L_265:
        /*00b4*/ 	.word	0x00000008
.L_266:


//--------------------- .nv.info._ZN3cub18CUB_300001_SM_10006detail10radix_sort31DeviceRadixSortSingleTileKernelINS1_5radix10policy_hubIiNS0_8NullTypeEyE10Policy1000ELNS0_9SortOrderE0EiS6_yNS1_21identity_decomposer_tEEEvPKT1_PSB_PKT2_PSF_T3_iiT4_ --------------------------
	.section	.nv.info._ZN3cub18CUB_300001_SM_10006detail10radix_sort31DeviceRadixSortSingleTileKernelINS1_5radix10policy_hubIiNS0_8NullTypeEyE10Policy1000ELNS0_9SortOrderE0EiS6_yNS1_21identity_decomposer_tEEEvPKT1_PSB_PKT2_PSF_T3_iiT4_,"",@"SHT_CUDA_INFO"
	.sectionflags	@""
	.align	4


	//----- nvinfo : EIATTR_CUDA_API_VERSION
	.align		4
        /*0000*/ 	.byte	0x04, 0x37
        /*0002*/ 	.short	(.L_268 - .L_267)
.L_267:
        /*0004*/ 	.word	0x00000082


	//----- nvinfo : EIATTR_KPARAM_INFO
	.align		4
.L_268:
        /*0008*/ 	.byte	0x04, 0x17
        /*000a*/ 	.short	(.L_270 - .L_269)
.L_269:
        /*000c*/ 	.word	0x00000000
        /*0010*/ 	.short	0x0007
        /*0012*/ 	.short	0x0030
        /*0014*/ 	.byte	0x00, 0xf0, 0x05, 0x00


	//----- nvinfo : EIATTR_KPARAM_INFO
	.align		4
.L_270:
        /*0018*/ 	.byte	0x04, 0x17
        /*001a*/ 	.short	(.L_272 - .L_271)
.L_271:
        /*001c*/ 	.word	0x00000000
        /*0020*/ 	.short	0x0006
        /*0022*/ 	.short	0x002c
        /*0024*/ 	.byte	0x00, 0xf0, 0x11, 0x00


	//----- nvinfo : EIATTR_KPARAM_INFO
	.align		4
.L_272:
        /*0028*/ 	.byte	0x04, 0x17
        /*002a*/ 	.short	(.L_274 - .L_273)
.L_273:
        /*002c*/ 	.word	0x00000000
        /*0030*/ 	.short	0x0005
        /*0032*/ 	.short	0x0028
        /*0034*/ 	.byte	0x00, 0xf0, 0x11, 0x00


	//----- nvinfo : EIATTR_KPARAM_INFO
	.align		4
.L_274:
        /*0038*/ 	.byte	0x04, 0x17
        /*003a*/ 	.short	(.L_276 - .L_275)
.L_275:
        /*003c*/ 	.word	0x00000000
        /*0040*/ 	.short	0x0004
        /*0042*/ 	.short	0x0020
        /*0044*/ 	.byte	0x00, 0xf0, 0x21, 0x00


	//----- nvinfo : EIATTR_KPARAM_INFO
	.align		4
.L_276:
        /*0048*/ 	.byte	0x04, 0x17
        /*004a*/ 	.short	(.L_278 - .L_277)
.L_277:
        /*004c*/ 	.word	0x00000000
        /*0050*/ 	.short	0x0003
        /*0052*/ 	.short	0x0018
        /*0054*/ 	.byte	0x00, 0xf5, 0x21, 0x00


	//----- nvinfo : EIATTR_KPARAM_INFO
	.align		4
.L_278:
        /*0058*/ 	.byte	0x04, 0x17
        /*005a*/ 	.short	(.L_280 - .L_279)
.L_279:
        /*005c*/ 	.word	0x00000000
        /*0060*/ 	.short	0x0002
        /*0062*/ 	.short	0x0010
        /*0064*/ 	.byte	0x00, 0xf5, 0x21, 0x00


	//----- nvinfo : EIATTR_KPARAM_INFO
	.align		4
.L_280:
        /*0068*/ 	.byte	0x04, 0x17
        /*006a*/ 	.short	(.L_282 - .L_281)
.L_281:
        /*006c*/ 	.word	0x00000000
        /*0070*/ 	.short	0x0001
        /*0072*/ 	.short	0x0008
        /*0074*/ 	.byte	0x00, 0xf5, 0x21, 0x00


	//----- nvinfo : EIATTR_KPARAM_INFO
	.align		4
.L_282:
        /*0078*/ 	.byte	0x04, 0x17
        /*007a*/ 	.short	(.L_284 - .L_283)
.L_283:
        /*007c*/ 	.word	0x00000000
        /*0080*/ 	.short	0x0000
        /*0082*/ 	.short	0x0000
        /*0084*/ 	.byte	0x00, 0xf5, 0x21, 0x00


	//----- nvinfo : EIATTR_SPARSE_MMA_MASK
	.align		4
.L_284:
        /*0088*/ 	.byte	0x03, 0x50
        /*008a*/ 	.short	0x0000


	//----- nvinfo : EIATTR_MAXREG_COUNT
	.align		4
        /*008c*/ 	.byte	0x03, 0x1b
        /*008e*/ 	.short	0x00ff


	//----- nvinfo : EIATTR_NUM_BARRIERS
	.align		4
        /*0090*/ 	.byte	0x02, 0x4c
        /*0092*/ 	.byte	0x01
	.zero		1


	//----- nvinfo : EIATTR_MERCURY_ISA_VERSION
	.align		4
        /*0094*/ 	.byte	0x03, 0x5f
        /*0096*/ 	.short	0x0101


	//----- nvinfo : EIATTR_COOP_GROUP_MASK_REGIDS
	.align		4
        /*0098*/ 	.byte	0x04, 0x29
        /*009a*/ 	.short	(.L_286 - .L_285)


	//   ....[0]....
.L_285:
        /*009c*/ 	.word	0xffffffff


	//   ....[1]....
        /*00a0*/ 	.word	0xffffffff


	//   ....[2]....
        /*00a4*/ 	.word	0xffffffff


	//   ....[3]....
        /*00a8*/ 	.word	0xffffffff


	//   ....[4]....
        /*00ac*/ 	.word	0xffffffff


	//----- nvinfo : EIATTR_COOP_GROUP_INSTR_OFFSETS
	.align		4
.L_286:
        /*00b0*/ 	.byte	0x04, 0x28
        /*00b2*/ 	.short	(.L_288 - .L_287)


	//   ....[0]....
.L_287:
        /*00b4*/ 	.word	0x000019f0


	//   ....[1]....
        /*00b8*/ 	.word	0x00001a10


	//   ....[2]....
        /*00bc*/ 	.word	0x00001a30


	//   ....[3]....
        /*00c0*/ 	.word	0x00001a50


	//   ....[4]....
        /*00c4*/ 	.word	0x00001a70


	//----- nvinfo : EIATTR_VRC_CTA_INIT_COUNT
	.align		4
.L_288:
        /*00c8*/ 	.byte	0x02, 0x4a
	.zero		1
	.zero		1


	//----- nvinfo : EIATTR_EXIT_INSTR_OFFSETS
	.align		4
        /*00cc*/ 	.byte	0x04, 0x1c
        /*00ce*/ 	.short	(.L_290 - .L_289)


	//   ....[0]....
.L_289:
        /*00d0*/ 	.word	0x000030e0


	//   ....[1]....
        /*00d4*/ 	.word	0x00003120


	//----- nvinfo : EIATTR_MAX_THREADS
	.align		4
.L_290:
        /*00d8*/ 	.byte	0x04, 0x05
        /*00da*/ 	.short	(.L_292 - .L_291)
.L_291:
        /*00dc*/ 	.word	0x00000100
        /*00e0*/ 	.word	0x00000001
        /*00e4*/ 	.word	0x00000001


	//----- nvinfo : EIATTR_CBANK_PARAM_SIZE
	.align		4
.L_292:
        /*00e8*/ 	.byte	0x03, 0x19
        /*00ea*/ 	.short	0x0031


	//----- nvinfo : EIATTR_PARAM_CBANK
	.align		4
        /*00ec*/ 	.byte	0x04, 0x0a
        /*00ee*/ 	.short	(.L_294 - .L_293)
	.align		4
.L_293:
        /*00f0*/ 	.word	index@(.nv.constant0._ZN3cub18CUB_300001_SM_10006detail10radix_sort31DeviceRadixSortSingleTileKernelINS1_5radix10policy_hubIiNS0_8NullTypeEyE10Policy1000ELNS0_9SortOrderE0EiS6_yNS1_21identity_decomposer_tEEEvPKT1_PSB_PKT2_PSF_T3_iiT4_)
        /*00f4*/ 	.short	0x0380
        /*00f6*/ 	.short	0x0031


	//----- nvinfo : EIATTR_SW_WAR
	.align		4
.L_294:
        /*00f8*/ 	.byte	0x04, 0x36
        /*00fa*/ 	.short	(.L_296 - .L_295)
.L_295:
        /*00fc*/ 	.word	0x00000008
.L_296:


//--------------------- .nv.info._ZN3cub18CUB_300001_SM_10006detail4scan16DeviceScanKernelINS2_10policy_hubIiiimN4cuda3std3__44plusIvEEE10Policy1000EPiSC_NS0_13ScanTileStateIiLb1EEES9_NS1_10InputValueIiSC_EEmiLb0EiEEvT0_T1_T2_iT3_T4_T5_ --------------------------
	.section	.nv.info._ZN3cub18CUB_300001_SM_10006detail4scan16DeviceScanKernelINS2_10policy_hubIiiimN4cuda3std3__44plusIvEEE10Policy1000EPiSC_NS0_13ScanTileStateIiLb1EEES9_NS1_10InputValueIiSC_EEmiLb0EiEEvT0_T1_T2_iT3_T4_T5_,"",@"SHT_CUDA_INFO"
	.sectionflags	@""
	.align	4


	//----- nvinfo : EIATTR_CUDA_API_VERSION
	.align		4
        /*0000*/ 	.byte	0x04, 0x37
        /*0002*/ 	.short	(.L_298 - .L_297)
.L_297:
        /*0004*/ 	.word	0x00000082


	//----- nvinfo : EIATTR_KPARAM_INFO
	.align		4
.L_298:
        /*0008*/ 	.byte	0x04, 0x17
        /*000a*/ 	.short	(.L_300 - .L_299)
.L_299:
        /*000c*/ 	.word	0x00000000
        /*0010*/ 	.short	0x0006
        /*0012*/ 	.short	0x0030
        /*0014*/ 	.byte	0x00, 0xf0, 0x21, 0x00


	//----- nvinfo : EIATTR_KPARAM_INFO
	.align		4
.L_300:
        /*0018*/ 	.byte	0x04, 0x17
        /*001a*/ 	.short	(.L_302 - .L_301)
.L_301:
        /*001c*/ 	.word	0x00000000
        /*0020*/ 	.short	0x0005
        /*0022*/ 	.short	0x0020
        /*0024*/ 	.byte	0x00, 0xf0, 0x41, 0x00


	//----- nvinfo : EIATTR_KPARAM_INFO
	.align		4
.L_302:
        /*0028*/ 	.byte	0x04, 0x17
        /*002a*/ 	.short	(.L_304 - .L_303)
.L_303:
        /*002c*/ 	.word	0x00000000
        /*0030*/ 	.short	0x0004
        /*0032*/ 	.short	0x001c
        /*0034*/ 	.byte	0x00, 0xf0, 0x05, 0x00


	//----- nvinfo : EIATTR_KPARAM_INFO
	.align		4
.L_304:
        /*0038*/ 	.byte	0x04, 0x17
        /*003a*/ 	.short	(.L_306 - .L_305)
.L_305:
        /*003c*/ 	.word	0x00000000
        /*0040*/ 	.short	0x0003
        /*0042*/ 	.short	0x0018
        /*0044*/ 	.byte	0x00, 0xf0, 0x11, 0x00


	//----- nvinfo : EIATTR_KPARAM_INFO
	.align		4
.L_306:
        /*0048*/ 	.byte	0x04, 0x17
        /*004a*/ 	.short	(.L_308 - .L_307)
.L_307:
        /*004c*/ 	.word	0x00000000
        /*0050*/ 	.short	0x0002
        /*0052*/ 	.short	0x0010
        /*0054*/ 	.byte	0x00, 0xf0, 0x21, 0x00


	//----- nvinfo : EIATTR_KPARAM_INFO
	.align		4
.L_308:
        /*0058*/ 	.byte	0x04, 0x17
        /*005a*/ 	.short	(.L_310 - .L_309)
.L_309:
        /*005c*/ 	.word	0x00000000
        /*0060*/ 	.short	0x0001
        /*0062*/ 	.short	0x0008
        /*0064*/ 	.byte	0x00, 0xf5, 0x21, 0x00


	//----- nvinfo : EIATTR_KPARAM_INFO
	.align		4
.L_310:
        /*0068*/ 	.byte	0x04, 0x17
        /*006a*/ 	.short	(.L_312 - .L_311)
.L_311:
        /*006c*/ 	.word	0x00000000
        /*0070*/ 	.short	0x0000
        /*0072*/ 	.short	0x0000
        /*0074*/ 	.byte	0x00, 0xf5, 0x21, 0x00


	//----- nvinfo : EIATTR_SPARSE_MMA_MASK
	.align		4
.L_312:
        /*0078*/ 	.byte	0x03, 0x50
        /*007a*/ 	.short	0x0000


	//----- nvinfo : EIATTR_MAXREG_COUNT
	.align		4
        /*007c*/ 	.byte	0x03, 0x1b
        /*007e*/ 	.short	0x0080


	//----- nvinfo : EIATTR_NUM_BARRIERS
	.align		4
        /*0080*/ 	.byte	0x02, 0x4c
        /*0082*/ 	.byte	0x01
	.zero		1


	//----- nvinfo : EIATTR_MERCURY_ISA_VERSION
	.align		4
        /*0084*/ 	.byte	0x03, 0x5f
        /*0086*/ 	.short	0x0101


	//----- nvinfo : EIATTR_COOP_GROUP_MASK_REGIDS
	.align		4
        /*0088*/ 	.byte	0x04, 0x29
        /*008a*/ 	.short	(.L_314 - .L_313)


	//   ....[0]....
.L_313:
        /*008c*/ 	.word	0xffffffff


	//   ....[1]....
        /*0090*/ 	.word	0xffffffff


	//   ....[2]....
        /*0094*/ 	.word	0xffffffff


	//   ....[3]....
        /*0098*/ 	.word	0xffffffff


	//   ....[4]....
        /*009c*/ 	.word	0xffffffff


	//   ....[5]....
        /*00a0*/ 	.word	0xffffffff


	//   ....[6]....
        /*00a4*/ 	.word	0xffffffff


	//   ....[7]....
        /*00a8*/ 	.word	0xffffffff


	//   ....[8]....
        /*00ac*/ 	.word	0xffffffff


	//   ....[9]....
        /*00b0*/ 	.word	0xffffffff


	//   ....[10]....
        /*00b4*/ 	.word	0xffffffff


	//   ....[11]....
        /*00b8*/ 	.word	0xffffffff


	//   ....[12]....
        /*00bc*/ 	.word	0xffffffff


	//   ....[13]....
        /*00c0*/ 	.word	0xffffffff


	//   ....[14]....
        /*00c4*/ 	.word	0xffffffff


	//   ....[15]....
        /*00c8*/ 	.word	0xffffffff


	//   ....[16]....
        /*00cc*/ 	.word	0xffffffff


	//   ....[17]....
        /*00d0*/ 	.word	0xffffffff


	//   ....[18]....
        /*00d4*/ 	.word	0xffffffff


	//   ....[19]....
        /*00d8*/ 	.word	0xffffffff


	//   ....[20]....
        /*00dc*/ 	.word	0xffffffff


	//   ....[21]....
        /*00e0*/ 	.word	0xffffffff


	//   ....[22]....
        /*00e4*/ 	.word	0xffffffff


	//   ....[23]....
        /*00e8*/ 	.word	0xffffffff


	//   ....[24]....
        /*00ec*/ 	.word	0xffffffff


	//   ....[25]....
        /*00f0*/ 	.word	0xffffffff


	//   ....[26]....
        /*00f4*/ 	.word	0xffffffff


	//   ....[27]....
        /*00f8*/ 	.word	0xffffffff


	//   ....[28]....
        /*00fc*/ 	.word	0xffffffff


	//   ....[29]....
        /*0100*/ 	.word	0xffffffff


	//   ....[30]....
        /*0104*/ 	.word	0xffffffff


	//   ....[31]....
        /*0108*/ 	.word	0xffffffff


	//   ....[32]....
        /*010c*/ 	.word	0xffffffff


	//   ....[33]....
        /*0110*/ 	.word	0xffffffff


	//   ....[34]....
        /*0114*/ 	.word	0xffffffff


	//   ....[35]....
        /*0118*/ 	.word	0xffffffff


	//   ....[36]....
        /*011c*/ 	.word	0xffffffff


	//   ....[37]....
        /*0120*/ 	.word	0xffffffff


	//   ....[38]....
        /*0124*/ 	.word	0xffffffff


	//   ....[39]....
        /*0128*/ 	.word	0xffffffff


	//   ....[40]....
        /*012c*/ 	.word	0xffffffff


	//   ....[41]....
        /*0130*/ 	.word	0xffffffff


	//   ....[42]....
        /*0134*/ 	.word	0xffffffff


	//   ....[43]....
        /*0138*/ 	.word	0xffffffff


	//   ....[44]....
        /*013c*/ 	.word	0xffffffff


	//   ....[45]....
        /*0140*/ 	.word	0xffffffff


	//   ....[46]....
        /*0144*/ 	.word	0xffffffff


	//   ....[47]....
        /*0148*/ 	.word	0xffffffff


	//   ....[48]....
        /*014c*/ 	.word	0xffffffff


	//   ....[49]....
        /*0150*/ 	.word	0xffffffff


	//   ....[50]....
        /*0154*/ 	.word	0xffffffff


	//   ....[51]....
        /*0158*/ 	.word	0xffffffff


	//   ....[52]....
        /*015c*/ 	.word	0xffffffff


	//   ....[53]....
        /*0160*/ 	.word	0xffffffff


	//   ....[54]....
        /*0164*/ 	.word	0xffffffff


	//   ....[55]....
        /*0168*/ 	.word	0xffffffff


	//   ....[56]....
        /*016c*/ 	.word	0xffffffff


	//   ....[57]....
        /*0170*/ 	.word	0xffffffff


	//   ....[58]....
        /*0174*/ 	.word	0xffffffff


	//   ....[59]....
        /*0178*/ 	.word	0xffffffff


	//   ....[60]....
        /*017c*/ 	.word	0x0500000a


	//   ....[61]....
        /*0180*/ 	.word	0x0500000a


	//   ....[62]....
        /*0184*/ 	.word	0x0500000a


	//   ....[63]....
        /*0188*/ 	.word	0x0500000a


	//   ....[64]....
        /*018c*/ 	.word	0x0500000a


	//   ....[65]....
        /*0190*/ 	.word	0x0500000a


	//   ....[66]....
        /*0194*/ 	.word	0x0500000a


	//   ....[67]....
        /*0198*/ 	.word	0x0500000a


	//   ....[68]....
        /*019c*/ 	.word	0x0500000a


	//   ....[69]....
        /*01a0*/ 	.word	0x0500000a


	//   ....[70]....
        /*01a4*/ 	.word	0x0500000a


	//   ....[71]....
        /*01a8*/ 	.word	0x0500000a


	//   ....[72]....
        /*01ac*/ 	.word	0x0500000a


	//   ....[73]....
        /*01b0*/ 	.word	0x0500000a


	//   ....[74]....
        /*01b4*/ 	.word	0x0500000a


	//   ....[75]....
        /*01b8*/ 	.word	0x0500000a


	//   ....[76]....
        /*01bc*/ 	.word	0x0500000a


	//   ....[77]....
        /*01c0*/ 	.word	0x0500000a


	//   ....[78]....
        /*01c4*/ 	.word	0x0500000a


	//   ....[79]....
        /*01c8*/ 	.word	0x0500000a


	//   ....[80]....
        /*01cc*/ 	.word	0x0500000a


	//   ....[81]....
        /*01d0*/ 	.word	0x0500000a


	//   ....[82]....
        /*01d4*/ 	.word	0x0500000a


	//   ....[83]....
        /*01d8*/ 	.word	0x0500000a


	//   ....[84]....
        /*01dc*/ 	.word	0x0500000a


	//   ....[85]....
        /*01e0*/ 	.word	0x0500000a


	//   ....[86]....
        /*01e4*/ 	.word	0x0500000a


	//   ....[87]....
        /*01e8*/ 	.word	0x0500000a


	//   ....[88]....
        /*01ec*/ 	.word	0x0500000a


	//   ....[89]....
        /*01f0*/ 	.word	0x0500000a


	//   ....[90]....
        /*01f4*/ 	.word	0x0500000a


	//   ....[91]....
        /*01f8*/ 	.word	0x0500000a


	//   ....[92]....
        /*01fc*/ 	.word	0x0500000a


	//   ....[93]....
        /*0200*/ 	.word	0x0500000a


	//   ....[94]....
        /*0204*/ 	.word	0x0500000a


	//   ....[95]....
        /*0208*/ 	.word	0x0500000a


	//----- nvinfo : EIATTR_COOP_GROUP_INSTR_OFFSETS
	.align		4
.L_314:
        /*020c*/ 	.byte	0x04, 0x28
        /*020e*/ 	.short	(.L_316 - .L_315)


	//   ....[0]....
.L_315:
        /*0210*/ 	.word	0x000004d0


	//   ....[1]....
        /*0214*/ 	.word	0x000006f0


	//   ....[2]....
        /*0218*/ 	.word	0x00000710


	//   ....[3]....
        /*021c*/ 	.word	0x00000730


	//   ....[4]....
        /*0220*/ 	.word	0x00000750


	//   ....[5]....
        /*0224*/ 	.word	0x00000770


	//   ....[6]....
        /*0228*/ 	.word	0x00000b80


	//   ....[7]....
        /*022c*/ 	.word	0x00000ba0


	//   ....[8]....
        /*0230*/ 	.word	0x00000bc0


	//   ....[9]....
        /*0234*/ 	.word	0x00000be0


	//   ....[10]....
        /*0238*/ 	.word	0x00000c00


	//   ....[11]....
        /*023c*/ 	.word	0x00001000


	//   ....[12]....
        /*0240*/ 	.word	0x00001090


	//   ....[13]....
        /*0244*/ 	.word	0x000010f0


	//   ....[14]....
        /*0248*/ 	.word	0x00001160


	//   ....[15]....
        /*024c*/ 	.word	0x000011c0


	//   ....[16]....
        /*0250*/ 	.word	0x00001210


	//   ....[17]....
        /*0254*/ 	.word	0x00001270


	//   ....[18]....
        /*0258*/ 	.word	0x000012c0


	//   ....[19]....
        /*025c*/ 	.word	0x000012e0


	//   ....[20]....
        /*0260*/ 	.word	0x000013a0


	//   ....[21]....
        /*0264*/ 	.word	0x00001430


	//   ....[22]....
        /*0268*/ 	.word	0x00001480


	//   ....[23]....
        /*026c*/ 	.word	0x000014e0


	//   ....[24]....
        /*0270*/ 	.word	0x00001540


	//   ....[25]....
        /*0274*/ 	.word	0x00001580


	//   ....[26]....
        /*0278*/ 	.word	0x000015c0


	//   ....[27]....
        /*027c*/ 	.word	0x00001600


	//   ....[28]....
        /*0280*/ 	.word	0x00001610


	//   ....[29]....
        /*0284*/ 	.word	0x00001a50


	//   ....[30]....
        /*0288*/ 	.word	0x00002430


	//   ....[31]....
        /*028c*/ 	.word	0x00002650


	//   ....[32]....
        /*0290*/ 	.word	0x00002670


	//   ....[33]....
        /*0294*/ 	.word	0x00002690


	//   ....[34]....
        /*0298*/ 	.word	0x000026b0


	//   ....[35]....
        /*029c*/ 	.word	0x000026d0


	//   ....[36]....
        /*02a0*/ 	.word	0x00002a60


	//   ....[37]....
        /*02a4*/ 	.word	0x00002a80


	//   ....[38]....
        /*02a8*/ 	.word	0x00002aa0


	//   ....[39]....
        /*02ac*/ 	.word	0x00002ac0


	//   ....[40]....
        /*02b0*/ 	.word	0x00002ae0


	//   ....[41]....
        /*02b4*/ 	.word	0x00002ee0


	//   ....[42]....
        /*02b8*/ 	.word	0x00002f70


	//   ....[43]....
        /*02bc*/ 	.word	0x00002fd0


	//   ....[44]....
        /*02c0*/ 	.word	0x00003030


	//   ....[45]....
        /*02c4*/ 	.word	0x00003090


	//   ....[46]....
        /*02c8*/ 	.word	0x000030f0


	//   ....[47]....
        /*02cc*/ 	.word	0x00003140


	//   ....[48]....
        /*02d0*/ 	.word	0x000031b0


	//   ....[49]....
        /*02d4*/ 	.word	0x000031c0


	//   ....[50]....
        /*02d8*/ 	.word	0x000032a0


	//   ....[51]....
        /*02dc*/ 	.word	0x00003330


	//   ....[52]....
        /*02e0*/ 	.word	0x00003380


	//   ....[53]....
        /*02e4*/ 	.word	0x000033f0


	//   ....[54]....
        /*02e8*/ 	.word	0x00003450


	//   ....[55]....
        /*02ec*/ 	.word	0x000034a0


	//   ....[56]....
        /*02f0*/ 	.word	0x000034e0


	//   ....[57]....
        /*02f4*/ 	.word	0x00003540


	//   ....[58]....
        /*02f8*/ 	.word	0x00003550


	//   ....[59]....
        /*02fc*/ 	.word	0x000039d0


	//   ....[60]....
        /*0300*/ 	.word	0x00003f80


	//   ....[61]....
        /*0304*/ 	.word	0x00004000


	//   ....[62]....
        /*0308*/ 	.word	0x00004090


	//   ....[63]....
        /*030c*/ 	.word	0x00004170


	//   ....[64]....
        /*0310*/ 	.word	0x000041f0


	//   ....[65]....
        /*0314*/ 	.word	0x00004280


	//   ....[66]....
        /*0318*/ 	.word	0x00004300


	//   ....[67]....
        /*031c*/ 	.word	0x00004380


	//   ....[68]....
        /*0320*/ 	.word	0x000043b0


	//   ....[69]....
        /*0324*/ 	.word	0x00004480


	//   ....[70]....
        /*0328*/ 	.word	0x00004500


	//   ....[71]....
        /*032c*/ 	.word	0x00004580


	//   ....[72]....
        /*0330*/ 	.word	0x00004630


	//   ....[73]....
        /*0334*/ 	.word	0x000046c0


	//   ....[74]....
        /*0338*/ 	.word	0x00004740


	//   ....[75]....
        /*033c*/ 	.word	0x000047b0


	//   ....[76]....
        /*0340*/ 	.word	0x00004830


	//   ....[77]....
        /*0344*/ 	.word	0x00004890


	//   ....[78]....
        /*0348*/ 	.word	0x00004900


	//   ....[79]....
        /*034c*/ 	.word	0x00004980


	//   ....[80]....
        /*0350*/ 	.word	0x00004a20


	//   ....[81]....
        /*0354*/ 	.word	0x00004ae0


	//   ....[82]....
        /*0358*/ 	.word	0x00004b80


	//   ....[83]....
        /*035c*/ 	.word	0x00004c10


	//   ....[84]....
        /*0360*/ 	.word	0x00004ca0


	//   ....[85]....
        /*0364*/ 	.word	0x00004d10


	//   ....[86]....
        /*0368*/ 	.word	0x00004d40


	//   ....[87]....
        /*036c*/ 	.word	0x00004e10


	//   ....[88]....
        /*0370*/ 	.word	0x00004e90


	//   ....[89]....
        /*0374*/ 	.word	0x00004f10


	//   ....[90]....
        /*0378*/ 	.word	0x00004fd0


	//   ....[91]....
        /*037c*/ 	.word	0x00005070


	//   ....[92]....
        /*0380*/ 	.word	0x00005100


	//   ....[93]....
        /*0384*/ 	.word	0x00005190


	//   ....[94]....
        /*0388*/ 	.word	0x00005220


	//   ....[95]....
        /*038c*/ 	.word	0x00005280


	//----- nvinfo : EIATTR_VRC_CTA_INIT_COUNT
	.align		4
.L_316:
        /*0390*/ 	.byte	0x02, 0x4a
	.zero		1
	.zero		1


	//----- nvinfo : EIATTR_EXIT_INSTR_OFFSETS
	.align		4
        /*0394*/ 	.byte	0x04, 0x1c
        /*0396*/ 	.short	(.L_318 - .L_317)


	//   ....[0]....
.L_317:
        /*0398*/ 	.word	0x00001ce0


	//   ....[1]....
        /*039c*/ 	.word	0x00001d10


	//   ....[2]....
        /*03a0*/ 	.word	0x00003f10


	//   ....[3]....
        /*03a4*/ 	.word	0x00003f30


	//----- nvinfo : EIATTR_MAX_THREADS
	.align		4
.L_318:
        /*03a8*/ 	.byte	0x04, 0x05
        /*03aa*/ 	.short	(.L_320 - .L_319)
.L_319:
        /*03ac*/ 	.word	0x000001a0
        /*03b0*/ 	.word	0x00000001
        /*03b4*/ 	.word	0x00000001


	//----- nvinfo : EIATTR_CRS_STACK_SIZE
	.align		4
.L_320:
        /*03b8*/ 	.byte	0x04, 0x1e
        /*03ba*/ 	.short	(.L_322 - .L_321)
.L_321:
        /*03bc*/ 	.word	0x00000000


	//----- nvinfo : EIATTR_CBANK_PARAM_SIZE
	.align		4
.L_322:
        /*03c0*/ 	.byte	0x03, 0x19
        /*03c2*/ 	.short	0x0038


	//----- nvinfo : EIATTR_PARAM_CBANK
	.align		4
        /*03c4*/ 	.byte	0x04, 0x0a
        /*03c6*/ 	.short	(.L_324 - .L_323)
	.align		4
.L_323:
        /*03c8*/ 	.word	index@(.nv.constant0._ZN3cub18CUB_300001_SM_10006detail4scan16DeviceScanKernelINS2_10policy_hubIiiimN4cuda3std3__44plusIvEEE10Policy1000EPiSC_NS0_13ScanTileStateIiLb1EEES9_NS1_10InputValueIiSC_EEmiLb0EiEEvT0_T1_T2_iT3_T4_T5_)
        /*03cc*/ 	.short	0x0380
        /*03ce*/ 	.short	0x0038


	//----- nvinfo : EIATTR_SW_WAR
	.align		4
.L_324:
        /*03d0*/ 	.byte	0x04, 0x36
        /*03d2*/ 	.short	(.L_326 - .L_325)
.L_325:
        /*03d4*/ 	.word	0x00000008
.L_326:


//--------------------- .nv.info._ZN3cub18CUB_300001_SM_10006detail4scan16DeviceScanKernelINS2_10policy_hubIiiijN4cuda3std3__44plusIvEEE10Policy1000EPiSC_NS0_13ScanTileStateIiLb1EEES9_NS1_10InputValueIiSC_EEjiLb0EiEEvT0_T1_T2_iT3_T4_T5_ --------------------------
	.section	.nv.info._ZN3cub18CUB_300001_SM_10006detail4scan16DeviceScanKernelINS2_10policy_hubIiiijN4cuda3std3__44plusIvEEE10Policy1000EPiSC_NS0_13ScanTileStateIiLb1EEES9_NS1_10InputValueIiSC_EEjiLb0EiEEvT0_T1_T2_iT3_T4_T5_,"",@"SHT_CUDA_INFO"
	.sectionflags	@""
	.align	4


	//----- nvinfo : EIATTR_CUDA_API_VERSION
	.align		4
        /*0000*/ 	.byte	0x04, 0x37
        /*0002*/ 	.short	(.L_328 - .L_327)
.L_327:
        /*0004*/ 	.word	0x00000082


	//----- nvinfo : EIATTR_KPARAM_INFO
	.align		4
.L_328:
        /*0008*/ 	.byte	0x04, 0x17
        /*000a*/ 	.short	(.L_330 - .L_329)
.L_329:
        /*000c*/ 	.word	0x00000000
        /*0010*/ 	.short	0x0006
        /*0012*/ 	.short	0x0030
        /*0014*/ 	.byte	0x00, 0xf0, 0x11, 0x00


	//----- nvinfo : EIATTR_KPARAM_INFO
	.align		4
.L_330:
        /*0018*/ 	.byte	0x04, 0x17
        /*001a*/ 	.short	(.L_332 - .L_331)
.L_331:
        /*001c*/ 	.word	0x00000000
        /*0020*/ 	.short	0x0005
        /*0022*/ 	.short	0x0020
        /*0024*/ 	.byte	0x00, 0xf0, 0x41, 0x00


	//----- nvinfo : EIATTR_KPARAM_INFO
	.align		4
.L_332:
        /*0028*/ 	.byte	0x04, 0x17
        /*002a*/ 	.short	(.L_334 - .L_333)
.L_333:
        /*002c*/ 	.word	0x00000000
        /*0030*/ 	.short	0x0004
        /*0032*/ 	.short	0x001c
        /*0034*/ 	.byte	0x00, 0xf0, 0x05, 0x00


	//----- nvinfo : EIATTR_KPARAM_INFO
	.align		4
.L_334:
        /*0038*/ 	.byte	0x04, 0x17
        /*003a*/ 	.short	(.L_336 - .L_335)
.L_335:
        /*003c*/ 	.word	0x00000000
        /*0040*/ 	.short	0x0003
        /*0042*/ 	.short	0x0018
        /*0044*/ 	.byte	0x00, 0xf0, 0x11, 0x00


	//----- nvinfo : EIATTR_KPARAM_INFO
	.align		4
.L_336:
        /*0048*/ 	.byte	0x04, 0x17
        /*004a*/ 	.short	(.L_338 - .L_337)
.L_337:
        /*004c*/ 	.word	0x00000000
        /*0050*/ 	.short	0x0002
        /*0052*/ 	.short	0x0010
        /*0054*/ 	.byte	0x00, 0xf0, 0x21, 0x00


	//----- nvinfo : EIATTR_KPARAM_INFO
	.align		4
.L_338:
        /*0058*/ 	.byte	0x04, 0x17
        /*005a*/ 	.short	(.L_340 - .L_339)
.L_339:
        /*005c*/ 	.word	0x00000000
        /*0060*/ 	.short	0x0001
        /*0062*/ 	.short	0x0008
        /*0064*/ 	.byte	0x00, 0xf5, 0x21, 0x00


	//----- nvinfo : EIATTR_KPARAM_INFO
	.align		4
.L_340:
        /*0068*/ 	.byte	0x04, 0x17
        /*006a*/ 	.short	(.L_342 - .L_341)
.L_341:
        /*006c*/ 	.word	0x00000000
        /*0070*/ 	.short	0x0000
        /*0072*/ 	.short	0x0000
        /*0074*/ 	.byte	0x00, 0xf5, 0x21, 0x00


	//----- nvinfo : EIATTR_SPARSE_MMA_MASK
	.align		4
.L_342:
        /*0078*/ 	.byte	0x03, 0x50
        /*007a*/ 	.short	0x0000


	//----- nvinfo : EIATTR_MAXREG_COUNT
	.align		4
        /*007c*/ 	.byte	0x03, 0x1b
        /*007e*/ 	.short	0x00a8


	//----- nvinfo : EIATTR_NUM_BARRIERS
	.align		4
        /*0080*/ 	.byte	0x02, 0x4c
        /*0082*/ 	.byte	0x01
	.zero		1


	//----- nvinfo : EIATTR_MERCURY_ISA_VERSION
	.align		4
        /*0084*/ 	.byte	0x03, 0x5f
        /*0086*/ 	.short	0x0101


	//----- nvinfo : EIATTR_UNUSED_LOAD_BYTE_OFFSET
	.align		4
        /*0088*/ 	.byte	0x04, 0x44
        /*008a*/ 	.short	(.L_344 - .L_343)


	//   ....[0]....
.L_343:
        /*008c*/ 	.word	0x000029f0
        /*0090*/ 	.word	0x00000fff


	//----- nvinfo : EIATTR_COOP_GROUP_MASK_REGIDS
	.align		4
.L_344:
        /*0094*/ 	.byte	0x04, 0x29
        /*0096*/ 	.short	(.L_346 - .L_345)


	//   ....[0]....
.L_345:
        /*0098*/ 	.word	0xffffffff


	//   ....[1]....
        /*009c*/ 	.word	0xffffffff


	//   ....[2]....
        /*00a0*/ 	.word	0xffffffff


	//   ....[3]....
        /*00a4*/ 	.word	0xffffffff


	//   ....[4]....
        /*00a8*/ 	.word	0xffffffff


	//   ....[5]....
        /*00ac*/ 	.word	0xffffffff


	//   ....[6]....
        /*00b0*/ 	.word	0xffffffff


	//   ....[7]....
        /*00b4*/ 	.word	0xffffffff


	//   ....[8]....
        /*00b8*/ 	.word	0xffffffff


	//   ....[9]....
        /*00bc*/ 	.word	0xffffffff


	//   ....[10]....
        /*00c0*/ 	.word	0xffffffff


	//   ....[11]....
        /*00c4*/ 	.word	0xffffffff


	//   ....[12]....
        /*00c8*/ 	.word	0xffffffff


	//   ....[13]....
        /*00cc*/ 	.word	0xffffffff


	//   ....[14]....
        /*00d0*/ 	.word	0xffffffff


	//   ....[15]....
        /*00d4*/ 	.word	0xffffffff


	//   ....[16]....
        /*00d8*/ 	.word	0xffffffff


	//   ....[17]....
        /*00dc*/ 	.word	0xffffffff


	//   ....[18]....
        /*00e0*/ 	.word	0xffffffff


	//   ....[19]....
        /*00e4*/ 	.word	0xffffffff


	//   ....[20]....
        /*00e8*/ 	.word	0xffffffff


	//   ....[21]....
        /*00ec*/ 	.word	0xffffffff


	//   ....[22]....
        /*00f0*/ 	.word	0xffffffff


	//   ....[23]....
        /*00f4*/ 	.word	0xffffffff


	//   ....[24]....
        /*00f8*/ 	.word	0xffffffff


	//   ....[25]....
        /*00fc*/ 	.word	0xffffffff


	//   ....[26]....
        /*0100*/ 	.word	0xffffffff


	//   ....[27]....
        /*0104*/ 	.word	0xffffffff


	//   ....[28]....
        /*0108*/ 	.word	0xffffffff


	//   ....[29]....
        /*010c*/ 	.word	0xffffffff


	//   ....[30]....
        /*0110*/ 	.word	0xffffffff


	//   ....[31]....
        /*0114*/ 	.word	0xffffffff


	//   ....[32]....
        /*0118*/ 	.word	0xffffffff


	//   ....[33]....
        /*011c*/ 	.word	0xffffffff


	//   ....[34]....
        /*0120*/ 	.word	0xffffffff


	//   ....[35]....
        /*0124*/ 	.word	0xffffffff


	//   ....[36]....
        /*0128*/ 	.word	0xffffffff


	//   ....[37]....
        /*012c*/ 	.word	0xffffffff


	//   ....[38]....
        /*0130*/ 	.word	0xffffffff


	//   ....[39]....
        /*0134*/ 	.word	0xffffffff


	//   ....[40]....
        /*0138*/ 	.word	0xffffffff


	//   ....[41]....
        /*013c*/ 	.word	0xffffffff


	//   ....[42]....
        /*0140*/ 	.word	0xffffffff


	//   ....[43]....
        /*0144*/ 	.word	0xffffffff


	//   ....[44]....
        /*0148*/ 	.word	0xffffffff


	//   ....[45]....
        /*014c*/ 	.word	0xffffffff


	//   ....[46]....
        /*0150*/ 	.word	0xffffffff


	//   ....[47]....
        /*0154*/ 	.word	0xffffffff


	//   ....[48]....
        /*0158*/ 	.word	0xffffffff


	//   ....[49]....
        /*015c*/ 	.word	0xffffffff


	//   ....[50]....
        /*0160*/ 	.word	0xffffffff


	//   ....[51]....
        /*0164*/ 	.word	0xffffffff


	//   ....[52]....
        /*0168*/ 	.word	0xffffffff


	//   ....[53]....
        /*016c*/ 	.word	0xffffffff


	//   ....[54]....
        /*0170*/ 	.word	0xffffffff


	//   ....[55]....
        /*0174*/ 	.word	0xffffffff


	//   ....[56]....
        /*0178*/ 	.word	0xffffffff


	//   ....[57]....
        /*017c*/ 	.word	0xffffffff


	//   ....[58]....
        /*0180*/ 	.word	0xffffffff


	//   ....[59]....
        /*0184*/ 	.word	0xffffffff


	//   ....[60]....
        /*0188*/ 	.word	0x05000013


	//   ....[61]....
        /*018c*/ 	.word	0x05000013


	//   ....[62]....
        /*0190*/ 	.word	0x05000013


	//   ....[63]....
        /*0194*/ 	.word	0x05000013


	//   ....[64]....
        /*0198*/ 	.word	0x05000013


	//   ....[65]....
        /*019c*/ 	.word	0x05000013


	//   ....[66]....
        /*01a0*/ 	.word	0x05000013


	//   ....[67]....
        /*01a4*/ 	.word	0x05000013


	//   ....[68]....
        /*01a8*/ 	.word	0x05000013


	//   ....[69]....
        /*01ac*/ 	.word	0x05000013


	//   ....[70]....
        /*01b0*/ 	.word	0x05000013


	//   ....[71]....
        /*01b4*/ 	.word	0x05000013


	//   ....[72]....
        /*01b8*/ 	.word	0x05000013


	//   ....[73]....
        /*01bc*/ 	.word	0x05000013


	//   ....[74]....
        /*01c0*/ 	.word	0x05000013


	//   ....[75]....
        /*01c4*/ 	.word	0x05000013


	//   ....[76]....
        /*01c8*/ 	.word	0x05000013


	//   ....[77]....
        /*01cc*/ 	.word	0x05000013


	//   ....[78]....
        /*01d0*/ 	.word	0x05000013


	//   ....[79]....
        /*01d4*/ 	.word	0x05000013


	//   ....[80]....
        /*01d8*/ 	.word	0x05000013


	//   ....[81]....
        /*01dc*/ 	.word	0x05000013


	//   ....[82]....
        /*01e0*/ 	.word	0x05000013


	//   ....[83]....
        /*01e4*/ 	.word	0x05000013


	//   ....[84]....
        /*01e8*/ 	.word	0x05000013


	//   ....[85]....
        /*01ec*/ 	.word	0x05000013


	//   ....[86]....
        /*01f0*/ 	.word	0x05000013


	//   ....[87]....
        /*01f4*/ 	.word	0x05000013


	//   ....[88]....
        /*01f8*/ 	.word	0x05000013


	//   ....[89]....
        /*01fc*/ 	.word	0x05000013


	//   ....[90]....
        /*0200*/ 	.word	0x05000013


	//   ....[91]....
        /*0204*/ 	.word	0x05000013


	//   ....[92]....
        /*0208*/ 	.word	0x05000013


	//   ....[93]....
        /*020c*/ 	.word	0x05000013


	//   ....[94]....
        /*0210*/ 	.word	0x05000013


	//   ....[95]....
        /*0214*/ 	.word	0x05000013


	//----- nvinfo : EIATTR_COOP_GROUP_INSTR_OFFSETS
	.align		4
.L_346:
        /*0218*/ 	.byte	0x04, 0x28
        /*021a*/ 	.short	(.L_348 - .L_347)


	//   ....[0]....
.L_347:
        /*021c*/ 	.word	0x00000510


	//   ....[1]....
        /*0220*/ 	.word	0x000006d0


	//   ....[2]....
        /*0224*/ 	.word	0x000006f0


	//   ....[3]....
        /*0228*/ 	.word	0x00000710


	//   ....[4]....
        /*022c*/ 	.word	0x00000730


	//   ....[5]....
        /*0230*/ 	.word	0x00000750


	//   ....[6]....
        /*0234*/ 	.word	0x00000b40


	//   ....[7]....
        /*0238*/ 	.word	0x00000b60


	//   ....[8]....
        /*023c*/ 	.word	0x00000b80


	//   ....[9]....
        /*0240*/ 	.word	0x00000ba0


	//   ....[10]....
        /*0244*/ 	.word	0x00000bc0


	//   ....[11]....
        /*0248*/ 	.word	0x00000f70


	//   ....[12]....
        /*024c*/ 	.word	0x00001140


	//   ....[13]....
        /*0250*/ 	.word	0x000011a0


	//   ....[14]....
        /*0254*/ 	.word	0x00001250


	//   ....[15]....
        /*0258*/ 	.word	0x000012a0


	//   ....[16]....
        /*025c*/ 	.word	0x000012f0


	//   ....[17]....
        /*0260*/ 	.word	0x00001340


	//   ....[18]....
        /*0264*/ 	.word	0x00001380


	//   ....[19]....
        /*0268*/ 	.word	0x00001390


	//   ....[20]....
        /*026c*/ 	.word	0x00001470


	//   ....[21]....
        /*0270*/ 	.word	0x00001640


	//   ....[22]....
        /*0274*/ 	.word	0x00001690


	//   ....[23]....
        /*0278*/ 	.word	0x000016f0


	//   ....[24]....
        /*027c*/ 	.word	0x00001750


	//   ....[25]....
        /*0280*/ 	.word	0x00001790


	//   ....[26]....
        /*0284*/ 	.word	0x000017d0


	//   ....[27]....
        /*0288*/ 	.word	0x00001810


	//   ....[28]....
        /*028c*/ 	.word	0x00001820


	//   ....[29]....
        /*0290*/ 	.word	0x00001c30


	//   ....[30]....
        /*0294*/ 	.word	0x00002710


	//   ....[31]....
        /*0298*/ 	.word	0x000028d0


	//   ....[32]....
        /*029c*/ 	.word	0x000028f0


	//   ....[33]....
        /*02a0*/ 	.word	0x00002910


	//   ....[34]....
        /*02a4*/ 	.word	0x00002930


	//   ....[35]....
        /*02a8*/ 	.word	0x00002950


	//   ....[36]....
        /*02ac*/ 	.word	0x00002ce0


	//   ....[37]....
        /*02b0*/ 	.word	0x00002d00


	//   ....[38]....
        /*02b4*/ 	.word	0x00002d20


	//   ....[39]....
        /*02b8*/ 	.word	0x00002d40


	//   ....[40]....
        /*02bc*/ 	.word	0x00002d60


	//   ....[41]....
        /*02c0*/ 	.word	0x00003120


	//   ....[42]....
        /*02c4*/ 	.word	0x000032f0


	//   ....[43]....
        /*02c8*/ 	.word	0x00003350


	//   ....[44]....
        /*02cc*/ 	.word	0x000033c0


	//   ....[45]....
        /*02d0*/ 	.word	0x00003430


	//   ....[46]....
        /*02d4*/ 	.word	0x00003480


	//   ....[47]....
        /*02d8*/ 	.word	0x000034d0


	//   ....[48]....
        /*02dc*/ 	.word	0x00003530


	//   ....[49]....
        /*02e0*/ 	.word	0x00003540


	//   ....[50]....
        /*02e4*/ 	.word	0x00003620


	//   ....[51]....
        /*02e8*/ 	.word	0x000037f0


	//   ....[52]....
        /*02ec*/ 	.word	0x00003840


	//   ....[53]....
        /*02f0*/ 	.word	0x000038b0


	//   ....[54]....
        /*02f4*/ 	.word	0x00003910


	//   ....[55]....
        /*02f8*/ 	.word	0x00003960


	//   ....[56]....
        /*02fc*/ 	.word	0x000039c0


	//   ....[57]....
        /*0300*/ 	.word	0x00003a00


	//   ....[58]....
        /*0304*/ 	.word	0x00003a10


	//   ....[59]....
        /*0308*/ 	.word	0x00003e90


	//   ....[60]....
        /*030c*/ 	.word	0x000044a0


	//   ....[61]....
        /*0310*/ 	.word	0x00004520


	//   ....[62]....
        /*0314*/ 	.word	0x000045b0


	//   ....[63]....
        /*0318*/ 	.word	0x000046b0


	//   ....[64]....
        /*031c*/ 	.word	0x00004750


	//   ....[65]....
        /*0320*/ 	.word	0x000047e0


	//   ....[66]....
        /*0324*/ 	.word	0x00004860


	//   ....[67]....
        /*0328*/ 	.word	0x000048e0


	//   ....[68]....
        /*032c*/ 	.word	0x00004910


	//   ....[69]....
        /*0330*/ 	.word	0x000049b0


	//   ....[70]....
        /*0334*/ 	.word	0x00004a30


	//   ....[71]....
        /*0338*/ 	.word	0x00004ab0


	//   ....[72]....
        /*033c*/ 	.word	0x00004b70


	//   ....[73]....
        /*0340*/ 	.word	0x00004c00


	//   ....[74]....
        /*0344*/ 	.word	0x00004c80


	//   ....[75]....
        /*0348*/ 	.word	0x00004d00


	//   ....[76]....
        /*034c*/ 	.word	0x00004d80


	//   ....[77]....
        /*0350*/ 	.word	0x00004db0


	//   ....[78]....
        /*0354*/ 	.word	0x00004e50


	//   ....[79]....
        /*0358*/ 	.word	0x00004ed0


	//   ....[80]....
        /*035c*/ 	.word	0x00004f60


	//   ....[81]....
        /*0360*/ 	.word	0x00005030


	//   ....[82]....
        /*0364*/ 	.word	0x000050d0


	//   ....[83]....
        /*0368*/ 	.word	0x00005160


	//   ....[84]....
        /*036c*/ 	.word	0x000051e0


	//   ....[85]....
        /*0370*/ 	.word	0x00005280


	//   ....[86]....
        /*0374*/ 	.word	0x000052b0


	//   ....[87]....
        /*0378*/ 	.word	0x00005370


	//   ....[88]....
        /*037c*/ 	.word	0x000053f0


	//   ....[89]....
        /*0380*/ 	.word	0x00005470


	//   ....[90]....
        /*0384*/ 	.word	0x00005530


	//   ....[91]....
        /*0388*/ 	.word	0x000055d0


	//   ....[92]....
        /*038c*/ 	.word	0x00005660


	//   ....[93]....
        /*0390*/ 	.word	0x000056f0


	//   ....[94]....
        /*0394*/ 	.word	0x00005760


	//   ....[95]....
        /*0398*/ 	.word	0x000057e0


	//----- nvinfo : EIATTR_VRC_CTA_INIT_COUNT
	.align		4
.L_348:
        /*039c*/ 	.byte	0x02, 0x4a
	.zero		1
	.zero		1


	//----- nvinfo : EIATTR_EXIT_INSTR_OFFSETS
	.align		4
        /*03a0*/ 	.byte	0x04, 0x1c
        /*03a2*/ 	.short	(.L_350 - .L_349)


	//   ....[0]....
.L_349:
        /*03a4*/ 	.word	0x00001f00


	//   ....[1]....
        /*03a8*/ 	.word	0x00001f20


	//   ....[2]....
        /*03ac*/ 	.word	0x00004430


	//   ....[3]....
        /*03b0*/ 	.word	0x00004450


	//----- nvinfo : EIATTR_MAX_THREADS
	.align		4
.L_350:
        /*03b4*/ 	.byte	0x04, 0x05
        /*03b6*/ 	.short	(.L_352 - .L_351)
.L_351:
        /*03b8*/ 	.word	0x00000180
        /*03bc*/ 	.word	0x00000001
        /*03c0*/ 	.word	0x00000001


	//----- nvinfo : EIATTR_CRS_STACK_SIZE
	.align		4
.L_352:
        /*03c4*/ 	.byte	0x04, 0x1e
        /*03c6*/ 	.short	(.L_354 - .L_353)
.L_353:
        /*03c8*/ 	.word	0x00000000


	//----- nvinfo : EIATTR_CBANK_PARAM_SIZE
	.align		4
.L_354:
        /*03cc*/ 	.byte	0x03, 0x19
        /*03ce*/ 	.short	0x0034


	//----- nvinfo : EIATTR_PARAM_CBANK
	.align		4
        /*03d0*/ 	.byte	0x04, 0x0a
        /*03d2*/ 	.short	(.L_356 - .L_355)
	.align		4
.L_355:
        /*03d4*/ 	.word	index@(.nv.constant0._ZN3cub18CUB_300001_SM_10006detail4scan16DeviceScanKernelINS2_10policy_hubIiiijN4cuda3std3__44plusIvEEE10Policy1000EPiSC_NS0_13ScanTileStateIiLb1EEES9_NS1_10InputValueIiSC_EEjiLb0EiEEvT0_T1_T2_iT3_T4_T5_)
        /*03d8*/ 	.short	0x0380
        /*03da*/ 	.short	0x0034


	//----- nvinfo : EIATTR_SW_WAR
	.align		4
.L_356:
        /*03dc*/ 	.byte	0x04, 0x36
        /*03de*/ 	.short	(.L_358 - .L_357)
.L_357:
        /*03e0*/ 	.word	0x00000008
.L_358:


//--------------------- .nv.info._ZN3cub18CUB_300001_SM_10006detail4scan20DeviceScanInitKernelINS0_13ScanTileStateIiLb1EEEEEvT_i --------------------------
	.section	.nv.info._ZN3cub18CUB_300001_SM_10006detail4scan20DeviceScanInitKernelINS0_13ScanTileStateIiLb1EEEEEvT_i,"",@"SHT_CUDA_INFO"
	.sectionflags	@""
	.align	4


	//----- nvinfo : EIATTR_CUDA_API_VERSION
	.align		4
        /*0000*/ 	.byte	0x04, 0x37
        /*0002*/ 	.short	(.L_360 - .L_359)
.L_359:
        /*0004*/ 	.word	0x00000082


	//----- nvinfo : EIATTR_KPARAM_INFO
	.align		4
.L_360:
        /*0008*/ 	.byte	0x04, 0x17
        /*000a*/ 	.short	(.L_362 - .L_361)
.L_361:
        /*000c*/ 	.word	0x00000000
        /*0010*/ 	.short	0x0001
        /*0012*/ 	.short	0x0008
        /*0014*/ 	.byte	0x00, 0xf0, 0x11, 0x00


	//----- nvinfo : EIATTR_KPARAM_INFO
	.align		4
.L_362:
        /*0018*/ 	.byte	0x04, 0x17
        /*001a*/ 	.short	(.L_364 - .L_363)
.L_363:
        /*001c*/ 	.word	0x00000000
        /*0020*/ 	.short	0x0000
        /*0022*/ 	.short	0x0000
        /*0024*/ 	.byte	0x00, 0xf0, 0x21, 0x00


	//----- nvinfo : EIATTR_SPARSE_MMA_MASK
	.align		4
.L_364:
        /*0028*/ 	.byte	0x03, 0x50
        /*002a*/ 	.short	0x0000


	//----- nvinfo : EIATTR_MAXREG_COUNT
	.align		4
        /*002c*/ 	.byte	0x03, 0x1b
        /*002e*/ 	.short	0x00ff


	//----- nvinfo : EIATTR_MERCURY_ISA_VERSION
	.align		4
        /*0030*/ 	.byte	0x03, 0x5f
        /*0032*/ 	.short	0x0101


	//----- nvinfo : EIATTR_VRC_CTA_INIT_COUNT
	.align		4
        /*0034*/ 	.byte	0x02, 0x4a
	.zero		1
	.zero		1


	//----- nvinfo : EIATTR_EXIT_INSTR_OFFSETS
	.align		4
        /*0038*/ 	.byte	0x04, 0x1c
        /*003a*/ 	.short	(.L_366 - .L_365)


	//   ....[0]....
.L_365:
        /*003c*/ 	.word	0x000000f0


	//   ....[1]....
        /*0040*/ 	.word	0x00000130


	//----- nvinfo : EIATTR_CBANK_PARAM_SIZE
	.align		4
.L_366:
        /*0044*/ 	.byte	0x03, 0x19
        /*0046*/ 	.short	0x000c


	//----- nvinfo : EIATTR_PARAM_CBANK
	.align		4
        /*0048*/ 	.byte	0x04, 0x0a
        /*004a*/ 	.short	(.L_368 - .L_367)
	.align		4
.L_367:
        /*004c*/ 	.word	index@(.nv.constant0._ZN3cub18CUB_300001_SM_10006detail4scan20DeviceScanInitKernelINS0_13ScanTileStateIiLb1EEEEEvT_i)
        /*0050*/ 	.short	0x0380
        /*0052*/ 	.short	0x000c


	//----- nvinfo : EIATTR_SW_WAR
	.align		4
.L_368:
        /*0054*/ 	.byte	0x04, 0x36
        /*0056*/ 	.short	(.L_370 - .L_369)
.L_369:
        /*0058*/ 	.word	0x00000008
.L_370:


//--------------------- .nv.info._ZN3cub18CUB_300001_SM_10006detail6reduce28DeviceReduceSingleTileKernelINS2_10policy_hubIiyN4cuda3std3__44plusIiEEE10Policy1000EPiSC_iS9_iiNS7_10__identityEEEvT0_T1_T2_T3_T4_T6_ --------------------------
	.section	.nv.info._ZN3cub18CUB_300001_SM_10006detail6reduce28DeviceReduceSingleTileKernelINS2_10policy_hubIiyN4cuda3std3__44plusIiEEE10Policy1000EPiSC_iS9_iiNS7_10__identityEEEvT0_T1_T2_T3_T4_T6_,"",@"SHT_CUDA_INFO"
	.sectionflags	@""
	.align	4


	//----- nvinfo : EIATTR_CUDA_API_VERSION
	.align		4
        /*0000*/ 	.byte	0x04, 0x37
        /*0002*/ 	.short	(.L_372 - .L_371)
.L_371:
        /*0004*/ 	.word	0x00000082


	//----- nvinfo : EIATTR_KPARAM_INFO
	.align		4
.L_372:
        /*0008*/ 	.byte	0x04, 0x17
        /*000a*/ 	.short	(.L_374 - .L_373)
.L_373:
        /*000c*/ 	.word	0x00000000
        /*0010*/ 	.short	0x0005
        /*0012*/ 	.short	0x001c
        /*0014*/ 	.byte	0x00, 0xf0, 0x05, 0x00


	//----- nvinfo : EIATTR_KPARAM_INFO
	.align		4
.L_374:
        /*0018*/ 	.byte	0x04, 0x17
        /*001a*/ 	.short	(.L_376 - .L_375)
.L_375:
        /*001c*/ 	.word	0x00000000
        /*0020*/ 	.short	0x0004
        /*0022*/ 	.short	0x0018
        /*0024*/ 	.byte	0x00, 0xf0, 0x11, 0x00


	//----- nvinfo : EIATTR_KPARAM_INFO
	.align		4
.L_376:
        /*0028*/ 	.byte	0x04, 0x17
        /*002a*/ 	.short	(.L_378 - .L_377)
.L_377:
        /*002c*/ 	.word	0x00000000
        /*0030*/ 	.short	0x0003
        /*0032*/ 	.short	0x0014
        /*0034*/ 	.byte	0x00, 0xf0, 0x05, 0x00


	//----- nvinfo : EIATTR_KPARAM_INFO
	.align		4
.L_378:
        /*0038*/ 	.byte	0x04, 0x17
        /*003a*/ 	.short	(.L_380 - .L_379)
.L_379:
        /*003c*/ 	.word	0x00000000
        /*0040*/ 	.short	0x0002
        /*0042*/ 	.short	0x0010
        /*0044*/ 	.byte	0x00, 0xf0, 0x11, 0x00


	//----- nvinfo : EIATTR_KPARAM_INFO
	.align		4
.L_380:
        /*0048*/ 	.byte	0x04, 0x17
        /*004a*/ 	.short	(.L_382 - .L_381)
.L_381:
        /*004c*/ 	.word	0x00000000
        /*0050*/ 	.short	0x0001
        /*0052*/ 	.short	0x0008
        /*0054*/ 	.byte	0x00, 0xf5, 0x21, 0x00


	//----- nvinfo : EIATTR_KPARAM_INFO
	.align		4
.L_382:
        /*0058*/ 	.byte	0x04, 0x17
        /*005a*/ 	.short	(.L_384 - .L_383)
.L_383:
        /*005c*/ 	.word	0x00000000
        /*0060*/ 	.short	0x0000
        /*0062*/ 	.short	0x0000
        /*0064*/ 	.byte	0x00, 0xf5, 0x21, 0x00


	//----- nvinfo : EIATTR_SPARSE_MMA_MASK
	.align		4
.L_384:
        /*0068*/ 	.byte	0x03, 0x50
        /*006a*/ 	.short	0x0000


	//----- nvinfo : EIATTR_MAXREG_COUNT
	.align		4
        /*006c*/ 	.byte	0x03, 0x1b
        /*006e*/ 	.short	0x00ff


	//----- nvinfo : EIATTR_NUM_BARRIERS
	.align		4
        /*0070*/ 	.byte	0x02, 0x4c
        /*0072*/ 	.byte	0x01
	.zero		1


	//----- nvinfo : EIATTR_MERCURY_ISA_VERSION
	.align		4
        /*0074*/ 	.byte	0x03, 0x5f
        /*0076*/ 	.short	0x0101


	//----- nvinfo : EIATTR_COOP_GROUP_MASK_REGIDS
	.align		4
        /*0078*/ 	.byte	0x04, 0x29
        /*007a*/ 	.short	(.L_386 - .L_385)


	//   ....[0]....
.L_385:
        /*007c*/ 	.word	0xffffffff


	//   ....[1]....
        /*0080*/ 	.word	0xffffffff


	//   ....[2]....
        /*0084*/ 	.word	0xffffffff


	//   ....[3]....
        /*0088*/ 	.word	0xffffffff


	//   ....[4]....
        /*008c*/ 	.word	0xffffffff


	//   ....[5]....
        /*0090*/ 	.word	0xffffffff


	//   ....[6]....
        /*0094*/ 	.word	0xffffffff


	//   ....[7]....
        /*0098*/ 	.word	0xffffffff


	//   ....[8]....
        /*009c*/ 	.word	0xffffffff


	//   ....[9]....
        /*00a0*/ 	.word	0xffffffff


	//   ....[10]....
        /*00a4*/ 	.word	0xffffffff


	//   ....[11]....
        /*00a8*/ 	.word	0xffffffff


	//   ....[12]....
        /*00ac*/ 	.word	0xffffffff


	//   ....[13]....
        /*00b0*/ 	.word	0xffffffff


	//   ....[14]....
        /*00b4*/ 	.word	0xffffffff


	//   ....[15]....
        /*00b8*/ 	.word	0xffffffff


	//   ....[16]....
        /*00bc*/ 	.word	0xffffffff


	//   ....[17]....
        /*00c0*/ 	.word	0xffffffff


	//   ....[18]....
        /*00c4*/ 	.word	0xffffffff


	//   ....[19]....
        /*00c8*/ 	.word	0xffffffff


	//   ....[20]....
        /*00cc*/ 	.word	0xffffffff


	//   ....[21]....
        /*00d0*/ 	.word	0xffffffff


	//   ....[22]....
        /*00d4*/ 	.word	0xffffffff


	//   ....[23]....
        /*00d8*/ 	.word	0xffffffff


	//   ....[24]....
        /*00dc*/ 	.word	0xffffffff


	//   ....[25]....
        /*00e0*/ 	.word	0xffffffff


	//   ....[26]....
        /*00e4*/ 	.word	0xffffffff


	//   ....[27]....
        /*00e8*/ 	.word	0xffffffff


	//   ....[28]....
        /*00ec*/ 	.word	0xffffffff


	//   ....[29]....
        /*00f0*/ 	.word	0xffffffff


	//----- nvinfo : EIATTR_COOP_GROUP_INSTR_OFFSETS
	.align		4
.L_386:
        /*00f4*/ 	.byte	0x04, 0x28
        /*00f6*/ 	.short	(.L_388 - .L_387)


	//   ....[0]....
.L_387:
        /*00f8*/ 	.word	0x00000890


	//   ....[1]....
        /*00fc*/ 	.word	0x000008f0


	//   ....[2]....
        /*0100*/ 	.word	0x00000940


	//   ....[3]....
        /*0104*/ 	.word	0x000009b0


	//   ....[4]....
        /*0108*/ 	.word	0x00000a10


	//   ....[5]....
        /*010c*/ 	.word	0x00000ba0


	//   ....[6]....
        /*0110*/ 	.word	0x00000c40


	//   ....[7]....
        /*0114*/ 	.word	0x00000cc0


	//   ....[8]....
        /*0118*/ 	.word	0x00000d20


	//   ....[9]....
        /*011c*/ 	.word	0x00000d60


	//   ....[10]....
        /*0120*/ 	.word	0x000019d0


	//   ....[11]....
        /*0124*/ 	.word	0x00001a30


	//   ....[12]....
        /*0128*/ 	.word	0x00001a90


	//   ....[13]....
        /*012c*/ 	.word	0x00001af0


	//   ....[14]....
        /*0130*/ 	.word	0x00001b50


	//   ....[15]....
        /*0134*/ 	.word	0x000023f0


	//   ....[16]....
        /*0138*/ 	.word	0x00002450


	//   ....[17]....
        /*013c*/ 	.word	0x000024a0


	//   ....[18]....
        /*0140*/ 	.word	0x00002510


	//   ....[19]....
        /*0144*/ 	.word	0x00002570


	//   ....[20]....
        /*0148*/ 	.word	0x00002700


	//   ....[21]....
        /*014c*/ 	.word	0x00002790


	//   ....[22]....
        /*0150*/ 	.word	0x000027e0


	//   ....[23]....
        /*0154*/ 	.word	0x00002850


	//   ....[24]....
        /*0158*/ 	.word	0x000028c0


	//   ....[25]....
        /*015c*/ 	.word	0x000036a0


	//   ....[26]....
        /*0160*/ 	.word	0x00003700


	//   ....[27]....
        /*0164*/ 	.word	0x00003760


	//   ....[28]....
        /*0168*/ 	.word	0x000037c0


	//   ....[29]....
        /*016c*/ 	.word	0x00003820


	//----- nvinfo : EIATTR_VRC_CTA_INIT_COUNT
	.align		4
.L_388:
        /*0170*/ 	.byte	0x02, 0x4a
	.zero		1
	.zero		1


	//----- nvinfo : EIATTR_EXIT_INSTR_OFFSETS
	.align		4
        /*0174*/ 	.byte	0x04, 0x1c
        /*0176*/ 	.short	(.L_390 - .L_389)


	//   ....[0]....
.L_389:
        /*0178*/ 	.word	0x00000080


	//   ....[1]....
        /*017c*/ 	.word	0x000000c0


	//   ....[2]....
        /*0180*/ 	.word	0x00003940


	//   ....[3]....
        /*0184*/ 	.word	0x00003990


	//----- nvinfo : EIATTR_MAX_THREADS
	.align		4
.L_390:
        /*0188*/ 	.byte	0x04, 0x05
        /*018a*/ 	.short	(.L_392 - .L_391)
.L_391:
        /*018c*/ 	.word	0x00000100
        /*0190*/ 	.word	0x00000001
        /*0194*/ 	.word	0x00000001


	//----- nvinfo : EIATTR_CRS_STACK_SIZE
	.align		4
.L_392:
        /*0198*/ 	.byte	0x04, 0x1e
        /*019a*/ 	.short	(.L_394 - .L_393)
.L_393:
        /*019c*/ 	.word	0x00000000


	//----- nvinfo : EIATTR_CBANK_PARAM_SIZE
	.align		4
.L_394:
        /*01a0*/ 	.byte	0x03, 0x19
        /*01a2*/ 	.short	0x001d


	//----- nvinfo : EIATTR_PARAM_CBANK
	.align		4
        /*01a4*/ 	.byte	0x04, 0x0a
        /*01a6*/ 	.short	(.L_396 - .L_395)
	.align		4
.L_395:
        /*01a8*/ 	.word	index@(.nv.constant0._ZN3cub18CUB_300001_SM_10006detail6reduce28DeviceReduceSingleTileKernelINS2_10policy_hubIiyN4cuda3std3__44plusIiEEE10Policy1000EPiSC_iS9_iiNS7_10__identityEEEvT0_T1_T2_T3_T4_T6_)
        /*01ac*/ 	.short	0x0380
        /*01ae*/ 	.short	0x001d


	//----- nvinfo : EIATTR_SW_WAR
	.align		4
.L_396:
        /*01b0*/ 	.byte	0x04, 0x36
        /*01b2*/ 	.short	(.L_398 - .L_397)
.L_397:
        /*01b4*/ 	.word	0x00000008
.L_398:


//--------------------- .nv.info._ZN3cub18CUB_300001_SM_10006detail6reduce18DeviceReduceKernelINS2_10policy_hubIiyN4cuda3std3__44plusIiEEE10Policy1000EPiyS9_iNS7_10__identityEEEvT0_PT3_T1_NS0_13GridEvenShareISH_EET2_T4_ --------------------------
	.section	.nv.info._ZN3cub18CUB_300001_SM_10006detail6reduce18DeviceReduceKernelINS2_10policy_hubIiyN4cuda3std3__44plusIiEEE10Policy1000EPiyS9_iNS7_10__identityEEEvT0_PT3_T1_NS0_13GridEvenShareISH_EET2_T4_,"",@"SHT_CUDA_INFO"
	.sectionflags	@""
	.align	4


	//----- nvinfo : EIATTR_CUDA_API_VERSION
	.align		4
        /*0000*/ 	.byte	0x04, 0x37
        /*0002*/ 	.short	(.L_400 - .L_399)
.L_399:
        /*0004*/ 	.word	0x00000082


	//----- nvinfo : EIATTR_KPARAM_INFO
	.align		4
.L_400:
        /*0008*/ 	.byte	0x04, 0x17
        /*000a*/ 	.short	(.L_402 - .L_401)
.L_401:
        /*000c*/ 	.word	0x00000000
        /*0010*/ 	.short	0x0005
        /*0012*/ 	.short	0x0061
        /*0014*/ 	.byte	0x00, 0xf0, 0x05, 0x00


	//----- nvinfo : EIATTR_KPARAM_INFO
	.align		4
.L_402:
        /*0018*/ 	.byte	0x04, 0x17
        /*001a*/ 	.short	(.L_404 - .L_403)
.L_403:
        /*001c*/ 	.word	0x00000000
        /*0020*/ 	.short	0x0004
        /*0022*/ 	.short	0x0060
        /*0024*/ 	.byte	0x00, 0xf0, 0x05, 0x00


	//----- nvinfo : EIATTR_KPARAM_INFO
	.align		4
.L_404:
        /*0028*/ 	.byte	0x04, 0x17
        /*002a*/ 	.short	(.L_406 - .L_405)
.L_405:
        /*002c*/ 	.word	0x00000000
        /*0030*/ 	.short	0x0003
        /*0032*/ 	.short	0x0018
        /*0034*/ 	.byte	0x00, 0xf0, 0x21, 0x01


	//----- nvinfo : EIATTR_KPARAM_INFO
	.align		4
.L_406:
        /*0038*/ 	.byte	0x04, 0x17
        /*003a*/ 	.short	(.L_408 - .L_407)
.L_407:
        /*003c*/ 	.word	0x00000000
        /*0040*/ 	.short	0x0002
        /*0042*/ 	.short	0x0010
        /*0044*/ 	.byte	0x00, 0xf0, 0x21, 0x00


	//----- nvinfo : EIATTR_KPARAM_INFO
	.align		4
.L_408:
        /*0048*/ 	.byte	0x04, 0x17
        /*004a*/ 	.short	(.L_410 - .L_409)
.L_409:
        /*004c*/ 	.word	0x00000000
        /*0050*/ 	.short	0x0001
        /*0052*/ 	.short	0x0008
        /*0054*/ 	.byte	0x00, 0xf5, 0x21, 0x00


	//----- nvinfo : EIATTR_KPARAM_INFO
	.align		4
.L_410:
        /*0058*/ 	.byte	0x04, 0x17
        /*005a*/ 	.short	(.L_412 - .L_411)
.L_411:
        /*005c*/ 	.word	0x00000000
        /*0060*/ 	.short	0x0000
        /*0062*/ 	.short	0x0000
        /*0064*/ 	.byte	0x00, 0xf5, 0x21, 0x00


	//----- nvinfo : EIATTR_SPARSE_MMA_MASK
	.align		4
.L_412:
        /*0068*/ 	.byte	0x03, 0x50
        /*006a*/ 	.short	0x0000


	//----- nvinfo : EIATTR_MAXREG_COUNT
	.align		4
        /*006c*/ 	.byte	0x03, 0x1b
        /*006e*/ 	.short	0x00ff


	//----- nvinfo : EIATTR_NUM_BARRIERS
	.align		4
        /*0070*/ 	.byte	0x02, 0x4c
        /*0072*/ 	.byte	0x01
	.zero		1


	//----- nvinfo : EIATTR_MERCURY_ISA_VERSION
	.align		4
        /*0074*/ 	.byte	0x03, 0x5f
        /*0076*/ 	.short	0x0101


	//----- nvinfo : EIATTR_COOP_GROUP_MASK_REGIDS
	.align		4
        /*0078*/ 	.byte	0x04, 0x29
        /*007a*/ 	.short	(.L_414 - .L_413)


	//   ....[0]....
.L_413:
        /*007c*/ 	.word	0xffffffff


	//   ....[1]....
        /*0080*/ 	.word	0xffffffff


	//   ....[2]....
        /*0084*/ 	.word	0xffffffff


	//   ....[3]....
        /*0088*/ 	.word	0xffffffff


	//   ....[4]....
        /*008c*/ 	.word	0xffffffff


	//   ....[5]....
        /*0090*/ 	.word	0xffffffff


	//   ....[6]....
        /*0094*/ 	.word	0xffffffff


	//   ....[7]....
        /*0098*/ 	.word	0xffffffff


	//   ....[8]....
        /*009c*/ 	.word	0xffffffff


	//   ....[9]....
        /*00a0*/ 	.word	0xffffffff


	//   ....[10]....
        /*00a4*/ 	.word	0xffffffff


	//   ....[11]....
        /*00a8*/ 	.word	0xffffffff


	//   ....[12]....
        /*00ac*/ 	.word	0xffffffff


	//   ....[13]....
        /*00b0*/ 	.word	0xffffffff


	//   ....[14]....
        /*00b4*/ 	.word	0xffffffff


	//   ....[15]....
        /*00b8*/ 	.word	0xffffffff


	//   ....[16]....
        /*00bc*/ 	.word	0xffffffff


	//   ....[17]....
        /*00c0*/ 	.word	0xffffffff


	//   ....[18]....
        /*00c4*/ 	.word	0xffffffff


	//   ....[19]....
        /*00c8*/ 	.word	0xffffffff


	//   ....[20]....
        /*00cc*/ 	.word	0xffffffff


	//   ....[21]....
        /*00d0*/ 	.word	0xffffffff


	//   ....[22]....
        /*00d4*/ 	.word	0xffffffff


	//   ....[23]....
        /*00d8*/ 	.word	0xffffffff


	//   ....[24]....
        /*00dc*/ 	.word	0xffffffff


	//   ....[25]....
        /*00e0*/ 	.word	0xffffffff


	//   ....[26]....
        /*00e4*/ 	.word	0xffffffff


	//   ....[27]....
        /*00e8*/ 	.word	0xffffffff


	//   ....[28]....
        /*00ec*/ 	.word	0xffffffff


	//   ....[29]....
        /*00f0*/ 	.word	0xffffffff


	//----- nvinfo : EIATTR_COOP_GROUP_INSTR_OFFSETS
	.align		4
.L_414:
        /*00f4*/ 	.byte	0x04, 0x28
        /*00f6*/ 	.short	(.L_416 - .L_415)


	//   ....[0]....
.L_415:
        /*00f8*/ 	.word	0x00000a40


	//   ....[1]....
        /*00fc*/ 	.word	0x00000aa0


	//   ....[2]....
        /*0100*/ 	.word	0x00000b00


	//   ....[3]....
        /*0104*/ 	.word	0x00000b60


	//   ....[4]....
        /*0108*/ 	.word	0x00000bc0


	//   ....[5]....
        /*010c*/ 	.word	0x00000d50


	//   ....[6]....
        /*0110*/ 	.word	0x00000e00


	//   ....[7]....
        /*0114*/ 	.word	0x00000e80


	//   ....[8]....
        /*0118*/ 	.word	0x00000ed0


	//   ....[9]....
        /*011c*/ 	.word	0x00000f10


	//   ....[10]....
        /*0120*/ 	.word	0x00001cd0


	//   ....[11]....
        /*0124*/ 	.word	0x00001d30


	//   ....[12]....
        /*0128*/ 	.word	0x00001d90


	//   ....[13]....
        /*012c*/ 	.word	0x00001df0


	//   ....[14]....
        /*0130*/ 	.word	0x00001e50


	//   ....[15]....
        /*0134*/ 	.word	0x00002910


	//   ....[16]....
        /*0138*/ 	.word	0x00002970


	//   ....[17]....
        /*013c*/ 	.word	0x000029d0


	//   ....[18]....
        /*0140*/ 	.word	0x00002a30


	//   ....[19]....
        /*0144*/ 	.word	0x00002a90


	//   ....[20]....
        /*0148*/ 	.word	0x00002c20


	//   ....[21]....
        /*014c*/ 	.word	0x00002cd0


	//   ....[22]....
        /*0150*/ 	.word	0x00002d20


	//   ....[23]....
        /*0154*/ 	.word	0x00002d80


	//   ....[24]....
        /*0158*/ 	.word	0x00002dd0


	//   ....[25]....
        /*015c*/ 	.word	0x00003d40


	//   ....[26]....
        /*0160*/ 	.word	0x00003db0


	//   ....[27]....
        /*0164*/ 	.word	0x00003e20


	//   ....[28]....
        /*0168*/ 	.word	0x00003e90


	//   ....[29]....
        /*016c*/ 	.word	0x00003ed0


	//----- nvinfo : EIATTR_VRC_CTA_INIT_COUNT
	.align		4
.L_416:
        /*0170*/ 	.byte	0x02, 0x4a
	.zero		1
	.zero		1


	//----- nvinfo : EIATTR_EXIT_INSTR_OFFSETS
	.align		4
        /*0174*/ 	.byte	0x04, 0x1c
        /*0176*/ 	.short	(.L_418 - .L_417)


	//   ....[0]....
.L_417:
        /*0178*/ 	.word	0x00003ff0


	//   ....[1]....
        /*017c*/ 	.word	0x00004050


	//----- nvinfo : EIATTR_MAX_THREADS
	.align		4
.L_418:
        /*0180*/ 	.byte	0x04, 0x05
        /*0182*/ 	.short	(.L_420 - .L_419)
.L_419:
        /*0184*/ 	.word	0x00000100
        /*0188*/ 	.word	0x00000001
        /*018c*/ 	.word	0x00000001


	//----- nvinfo : EIATTR_CRS_STACK_SIZE
	.align		4
.L_420:
        /*0190*/ 	.byte	0x04, 0x1e
        /*0192*/ 	.short	(.L_422 - .L_421)
.L_421:
        /*0194*/ 	.word	0x00000000


	//----- nvinfo : EIATTR_CBANK_PARAM_SIZE
	.align		4
.L_422:
        /*0198*/ 	.byte	0x03, 0x19
        /*019a*/ 	.short	0x0062


	//----- nvinfo : EIATTR_PARAM_CBANK
	.align		4
        /*019c*/ 	.byte	0x04, 0x0a
        /*019e*/ 	.short	(.L_424 - .L_423)
	.align		4
.L_423:
        /*01a0*/ 	.word	index@(.nv.constant0._ZN3cub18CUB_300001_SM_10006detail6reduce18DeviceReduceKernelINS2_10policy_hubIiyN4cuda3std3__44plusIiEEE10Policy1000EPiyS9_iNS7_10__identityEEEvT0_PT3_T1_NS0_13GridEvenShareISH_EET2_T4_)
        /*01a4*/ 	.short	0x0380
        /*01a6*/ 	.short	0x0062


	//----- nvinfo : EIATTR_SW_WAR
	.align		4
.L_424:
        /*01a8*/ 	.byte	0x04, 0x36
        /*01aa*/ 	.short	(.L_426 - .L_425)
.L_425:
        /*01ac*/ 	.word	0x00000008
.L_426:


//--------------------- .nv.info._ZN3cub18CUB_300001_SM_10006detail6reduce28DeviceReduceSingleTileKernelINS2_10policy_hubIiyN4cuda3std3__44plusIiEEE10Policy1000EPiSC_yS9_iiNS7_10__identityEEEvT0_T1_T2_T3_T4_T6_ --------------------------
	.section	.nv.info._ZN3cub18CUB_300001_SM_10006detail6reduce28DeviceReduceSingleTileKernelINS2_10policy_hubIiyN4cuda3std3__44plusIiEEE10Policy1000EPiSC_yS9_iiNS7_10__identityEEEvT0_T1_T2_T3_T4_T6_,"",@"SHT_CUDA_INFO"
	.sectionflags	@""
	.align	4


	//----- nvinfo : EIATTR_CUDA_API_VERSION
	.align		4
        /*0000*/ 	.byte	0x04, 0x37
        /*0002*/ 	.short	(.L_428 - .L_427)
.L_427:
        /*0004*/ 	.word	0x00000082


	//----- nvinfo : EIATTR_KPARAM_INFO
	.align		4
.L_428:
        /*0008*/ 	.byte	0x04, 0x17
        /*000a*/ 	.short	(.L_430 - .L_429)
.L_429:
        /*000c*/ 	.word	0x00000000
        /*0010*/ 	.short	0x0005
        /*0012*/ 	.short	0x0020
        /*0014*/ 	.byte	0x00, 0xf0, 0x05, 0x00


	//----- nvinfo : EIATTR_KPARAM_INFO
	.align		4
.L_430:
        /*0018*/ 	.byte	0x04, 0x17
        /*001a*/ 	.short	(.L_432 - .L_431)
.L_431:
        /*001c*/ 	.word	0x00000000
        /*0020*/ 	.short	0x0004
        /*0022*/ 	.short	0x001c
        /*0024*/ 	.byte	0x00, 0xf0, 0x11, 0x00


	//----- nvinfo : EIATTR_KPARAM_INFO
	.align		4
.L_432:
        /*0028*/ 	.byte	0x04, 0x17
        /*002a*/ 	.short	(.L_434 - .L_433)
.L_433:
        /*002c*/ 	.word	0x00000000
        /*0030*/ 	.short	0x0003
        /*0032*/ 	.short	0x0018
        /*0034*/ 	.byte	0x00, 0xf0, 0x05, 0x00


	//----- nvinfo : EIATTR_KPARAM_INFO
	.align		4
.L_434:
        /*0038*/ 	.byte	0x04, 0x17
        /*003a*/ 	.short	(.L_436 - .L_435)
.L_435:
        /*003c*/ 	.word	0x00000000
        /*0040*/ 	.short	0x0002
        /*0042*/ 	.short	0x0010
        /*0044*/ 	.byte	0x00, 0xf0, 0x21, 0x00


	//----- nvinfo : EIATTR_KPARAM_INFO
	.align		4
.L_436:
        /*0048*/ 	.byte	0x04, 0x17
        /*004a*/ 	.short	(.L_438 - .L_437)
.L_437:
        /*004c*/ 	.word	0x00000000
        /*0050*/ 	.short	0x0001
        /*0052*/ 	.short	0x0008
        /*0054*/ 	.byte	0x00, 0xf5, 0x21, 0x00


	//----- nvinfo : EIATTR_KPARAM_INFO
	.align		4
.L_438:
        /*0058*/ 	.byte	0x04, 0x17
        /*005a*/ 	.short	(.L_440 - .L_439)
.L_439:
        /*005c*/ 	.word	0x00000000
        /*0060*/ 	.short	0x0000
        /*0062*/ 	.short	0x0000
        /*0064*/ 	.byte	0x00, 0xf5, 0x21, 0x00


	//----- nvinfo : EIATTR_SPARSE_MMA_MASK
	.align		4
.L_440:
        /*0068*/ 	.byte	0x03, 0x50
        /*006a*/ 	.short	0x0000


	//----- nvinfo : EIATTR_MAXREG_COUNT
	.align		4
        /*006c*/ 	.byte	0x03, 0x1b
        /*006e*/ 	.short	0x00ff


	//----- nvinfo : EIATTR_NUM_BARRIERS
	.align		4
        /*0070*/ 	.byte	0x02, 0x4c
        /*0072*/ 	.byte	0x01
	.zero		1


	//----- nvinfo : EIATTR_MERCURY_ISA_VERSION
	.align		4
        /*0074*/ 	.byte	0x03, 0x5f
        /*0076*/ 	.short	0x0101


	//----- nvinfo : EIATTR_COOP_GROUP_MASK_REGIDS
	.align		4
        /*0078*/ 	.byte	0x04, 0x29
        /*007a*/ 	.short	(.L_442 - .L_441)


	//   ....[0]....
.L_441:
        /*007c*/ 	.word	0xffffffff


	//   ....[1]....
        /*0080*/ 	.word	0xffffffff


	//   ....[2]....
        /*0084*/ 	.word	0xffffffff


	//   ....[3]....
        /*0088*/ 	.word	0xffffffff


	//   ....[4]....
        /*008c*/ 	.word	0xffffffff


	//   ....[5]....
        /*0090*/ 	.word	0xffffffff


	//   ....[6]....
        /*0094*/ 	.word	0xffffffff


	//   ....[7]....
        /*0098*/ 	.word	0xffffffff


	//   ....[8]....
        /*009c*/ 	.word	0xffffffff


	//   ....[9]....
        /*00a0*/ 	.word	0xffffffff


	//   ....[10]....
        /*00a4*/ 	.word	0xffffffff


	//   ....[11]....
        /*00a8*/ 	.word	0xffffffff


	//   ....[12]....
        /*00ac*/ 	.word	0xffffffff


	//   ....[13]....
        /*00b0*/ 	.word	0xffffffff


	//   ....[14]....
        /*00b4*/ 	.word	0xffffffff


	//   ....[15]....
        /*00b8*/ 	.word	0xffffffff


	//   ....[16]....
        /*00bc*/ 	.word	0xffffffff


	//   ....[17]....
        /*00c0*/ 	.word	0xffffffff


	//   ....[18]....
        /*00c4*/ 	.word	0xffffffff


	//   ....[19]....
        /*00c8*/ 	.word	0xffffffff


	//   ....[20]....
        /*00cc*/ 	.word	0xffffffff


	//   ....[21]....
        /*00d0*/ 	.word	0xffffffff


	//   ....[22]....
        /*00d4*/ 	.word	0xffffffff


	//   ....[23]....
        /*00d8*/ 	.word	0xffffffff


	//   ....[24]....
        /*00dc*/ 	.word	0xffffffff


	//   ....[25]....
        /*00e0*/ 	.word	0xffffffff


	//   ....[26]....
        /*00e4*/ 	.word	0xffffffff


	//   ....[27]....
        /*00e8*/ 	.word	0xffffffff


	//   ....[28]....
        /*00ec*/ 	.word	0xffffffff


	//   ....[29]....
        /*00f0*/ 	.word	0xffffffff


	//----- nvinfo : EIATTR_COOP_GROUP_INSTR_OFFSETS
	.align		4
.L_442:
        /*00f4*/ 	.byte	0x04, 0x28
        /*00f6*/ 	.short	(.L_444 - .L_443)


	//   ....[0]....
.L_443:
        /*00f8*/ 	.word	0x000008e0


	//   ....[1]....
        /*00fc*/ 	.word	0x00000940


	//   ....[2]....
        /*0100*/ 	.word	0x00000990


	//   ....[3]....
        /*0104*/ 	.word	0x00000a00


	//   ....[4]....
        /*0108*/ 	.word	0x00000a60


	//   ....[5]....
        /*010c*/ 	.word	0x00000bf0


	//   ....[6]....
        /*0110*/ 	.word	0x00000c90


	//   ....[7]....
        /*0114*/ 	.word	0x00000d10


	//   ....[8]....
        /*0118*/ 	.word	0x00000d70


	//   ....[9]....
        /*011c*/ 	.word	0x00000db0


	//   ....[10]....
        /*0120*/ 	.word	0x00001a60


	//   ....[11]....
        /*0124*/ 	.word	0x00001ac0


	//   ....[12]....
        /*0128*/ 	.word	0x00001b20


	//   ....[13]....
        /*012c*/ 	.word	0x00001b80


	//   ....[14]....
        /*0130*/ 	.word	0x00001be0


	//   ....[15]....
        /*0134*/ 	.word	0x000024a0


	//   ....[16]....
        /*0138*/ 	.word	0x00002500


	//   ....[17]....
        /*013c*/ 	.word	0x00002550


	//   ....[18]....
        /*0140*/ 	.word	0x000025c0


	//   ....[19]....
        /*0144*/ 	.word	0x00002620


	//   ....[20]....
        /*0148*/ 	.word	0x000027b0


	//   ....[21]....
        /*014c*/ 	.word	0x00002840


	//   ....[22]....
        /*0150*/ 	.word	0x00002890


	//   ....[23]....
        /*0154*/ 	.word	0x00002900


	//   ....[24]....
        /*0158*/ 	.word	0x00002970


	//   ....[25]....
        /*015c*/ 	.word	0x00003780


	//   ....[26]....
        /*0160*/ 	.word	0x000037e0


	//   ....[27]....
        /*0164*/ 	.word	0x00003830


	//   ....[28]....
        /*0168*/ 	.word	0x00003880


	//   ....[29]....
        /*016c*/ 	.word	0x000038e0


	//----- nvinfo : EIATTR_VRC_CTA_INIT_COUNT
	.align		4
.L_444:
        /*0170*/ 	.byte	0x02, 0x4a
	.zero		1
	.zero		1


	//----- nvinfo : EIATTR_EXIT_INSTR_OFFSETS
	.align		4
        /*0174*/ 	.byte	0x04, 0x1c
        /*0176*/ 	.short	(.L_446 - .L_445)


	//   ....[0]....
.L_445:
        /*0178*/ 	.word	0x000000a0


	//   ....[1]....
        /*017c*/ 	.word	0x000000e0


	//   ....[2]....
        /*0180*/ 	.word	0x00003a10


	//   ....[3]....
        /*0184*/ 	.word	0x00003a60


	//----- nvinfo : EIATTR_MAX_THREADS
	.align		4
.L_446:
        /*0188*/ 	.byte	0x04, 0x05
        /*018a*/ 	.short	(.L_448 - .L_447)
.L_447:
        /*018c*/ 	.word	0x00000100
        /*0190*/ 	.word	0x00000001
        /*0194*/ 	.word	0x00000001


	//----- nvinfo : EIATTR_CRS_STACK_SIZE
	.align		4
.L_448:
        /*0198*/ 	.byte	0x04, 0x1e
        /*019a*/ 	.short	(.L_450 - .L_449)
.L_449:
        /*019c*/ 	.word	0x00000000


	//----- nvinfo : EIATTR_CBANK_PARAM_SIZE
	.align		4
.L_450:
        /*01a0*/ 	.byte	0x03, 0x19
        /*01a2*/ 	.short	0x0021


	//----- nvinfo : EIATTR_PARAM_CBANK
	.align		4
        /*01a4*/ 	.byte	0x04, 0x0a
        /*01a6*/ 	.short	(.L_452 - .L_451)
	.align		4
.L_451:
        /*01a8*/ 	.word	index@(.nv.constant0._ZN3cub18CUB_300001_SM_10006detail6reduce28DeviceReduceSingleTileKernelINS2_10policy_hubIiyN4cuda3std3__44plusIiEEE10Policy1000EPiSC_yS9_iiNS7_10__identityEEEvT0_T1_T2_T3_T4_T6_)
        /*01ac*/ 	.short	0x0380
        /*01ae*/ 	.short	0x0021


	//----- nvinfo : EIATTR_SW_WAR
	.align		4
.L_452:
        /*01b0*/ 	.byte	0x04, 0x36
        /*01b2*/ 	.short	(.L_454 - .L_453)
.L_453:
        /*01b4*/ 	.word	0x00000008
.L_454:


//--------------------- .nv.info._ZN3cub18CUB_300001_SM_10006detail6reduce28DeviceReduceSingleTileKernelINS2_10policy_hubIijN4cuda3std3__44plusIiEEE10Policy1000EPiSC_iS9_iiNS7_10__identityEEEvT0_T1_T2_T3_T4_T6_ --------------------------
	.section	.nv.info._ZN3cub18CUB_300001_SM_10006detail6reduce28DeviceReduceSingleTileKernelINS2_10policy_hubIijN4cuda3std3__44plusIiEEE10Policy1000EPiSC_iS9_iiNS7_10__identityEEEvT0_T1_T2_T3_T4_T6_,"",@"SHT_CUDA_INFO"
	.sectionflags	@""
	.align	4


	//----- nvinfo : EIATTR_CUDA_API_VERSION
	.align		4
        /*0000*/ 	.byte	0x04, 0x37
        /*0002*/ 	.short	(.L_456 - .L_455)
.L_455:
        /*0004*/ 	.word	0x00000082


	//----- nvinfo : EIATTR_KPARAM_INFO
	.align		4
.L_456:
        /*0008*/ 	.byte	0x04, 0x17
        /*000a*/ 	.short	(.L_458 - .L_457)
.L_457:
        /*000c*/ 	.word	0x00000000
        /*0010*/ 	.short	0x0005
        /*0012*/ 	.short	0x001c
        /*0014*/ 	.byte	0x00, 0xf0, 0x05, 0x00


	//----- nvinfo : EIATTR_KPARAM_INFO
	.align		4
.L_458:
        /*0018*/ 	.byte	0x04, 0x17
        /*001a*/ 	.short	(.L_460 - .L_459)
.L_459:
        /*001c*/ 	.word	0x00000000
        /*0020*/ 	.short	0x0004
        /*0022*/ 	.short	0x0018
        /*0024*/ 	.byte	0x00, 0xf0, 0x11, 0x00


	//----- nvinfo : EIATTR_KPARAM_INFO
	.align		4
.L_460:
        /*0028*/ 	.byte	0x04, 0x17
        /*002a*/ 	.short	(.L_462 - .L_461)
.L_461:
        /*002c*/ 	.word	0x00000000
        /*0030*/ 	.short	0x0003
        /*0032*/ 	.short	0x0014
        /*0034*/ 	.byte	0x00, 0xf0, 0x05, 0x00


	//----- nvinfo : EIATTR_KPARAM_INFO
	.align		4
.L_462:
        /*0038*/ 	.byte	0x04, 0x17
        /*003a*/ 	.short	(.L_464 - .L_463)
.L_463:
        /*003c*/ 	.word	0x00000000
        /*0040*/ 	.short	0x0002
        /*0042*/ 	.short	0x0010
        /*0044*/ 	.byte	0x00, 0xf0, 0x11, 0x00


	//----- nvinfo : EIATTR_KPARAM_INFO
	.align		4
.L_464:
        /*0048*/ 	.byte	0x04, 0x17
        /*004a*/ 	.short	(.L_466 - .L_465)
.L_465:
        /*004c*/ 	.word	0x00000000
        /*0050*/ 	.short	0x0001
        /*0052*/ 	.short	0x0008
        /*0054*/ 	.byte	0x00, 0xf5, 0x21, 0x00


	//----- nvinfo : EIATTR_KPARAM_INFO
	.align		4
.L_466:
        /*0058*/ 	.byte	0x04, 0x17
        /*005a*/ 	.short	(.L_468 - .L_467)
.L_467:
        /*005c*/ 	.word	0x00000000
        /*0060*/ 	.short	0x0000
        /*0062*/ 	.short	0x0000
        /*0064*/ 	.byte	0x00, 0xf5, 0x21, 0x00


	//----- nvinfo : EIATTR_SPARSE_MMA_MASK
	.align		4
.L_468:
        /*0068*/ 	.byte	0x03, 0x50
        /*006a*/ 	.short	0x0000


	//----- nvinfo : EIATTR_MAXREG_COUNT
	.align		4
        /*006c*/ 	.byte	0x03, 0x1b
        /*006e*/ 	.short	0x00ff


	//----- nvinfo : EIATTR_NUM_BARRIERS
	.align		4
        /*0070*/ 	.byte	0x02, 0x4c
        /*0072*/ 	.byte	0x01
	.zero		1


	//----- nvinfo : EIATTR_MERCURY_ISA_VERSION
	.align		4
        /*0074*/ 	.byte	0x03, 0x5f
        /*0076*/ 	.short	0x0101


	//----- nvinfo : EIATTR_COOP_GROUP_MASK_REGIDS
	.align		4
        /*0078*/ 	.byte	0x04, 0x29
        /*007a*/ 	.short	(.L_470 - .L_469)


	//   ....[0]....
.L_469:
        /*007c*/ 	.word	0xffffffff


	//   ....[1]....
        /*0080*/ 	.word	0xffffffff


	//   ....[2]....
        /*0084*/ 	.word	0xffffffff


	//   ....[3]....
        /*0088*/ 	.word	0xffffffff


	//   ....[4]....
        /*008c*/ 	.word	0xffffffff


	//   ....[5]....
        /*0090*/ 	.word	0xffffffff


	//   ....[6]....
        /*0094*/ 	.word	0xffffffff


	//   ....[7]....
        /*0098*/ 	.word	0xffffffff


	//   ....[8]....
        /*009c*/ 	.word	0xffffffff


	//   ....[9]....
        /*00a0*/ 	.word	0xffffffff


	//   ....[10]....
        /*00a4*/ 	.word	0xffffffff


	//   ....[11]....
        /*00a8*/ 	.word	0xffffffff


	//   ....[12]....
        /*00ac*/ 	.word	0xffffffff


	//   ....[13]....
        /*00b0*/ 	.word	0xffffffff


	//   ....[14]....
        /*00b4*/ 	.word	0xffffffff


	//   ....[15]....
        /*00b8*/ 	.word	0xffffffff


	//   ....[16]....
        /*00bc*/ 	.word	0xffffffff


	//   ....[17]....
        /*00c0*/ 	.word	0xffffffff


	//   ....[18]....
        /*00c4*/ 	.word	0xffffffff


	//   ....[19]....
        /*00c8*/ 	.word	0xffffffff


	//   ....[20]....
        /*00cc*/ 	.word	0xffffffff


	//   ....[21]....
        /*00d0*/ 	.word	0xffffffff


	//   ....[22]....
        /*00d4*/ 	.word	0xffffffff


	//   ....[23]....
        /*00d8*/ 	.word	0xffffffff


	//   ....[24]....
        /*00dc*/ 	.word	0xffffffff


	//   ....[25]....
        /*00e0*/ 	.word	0xffffffff


	//   ....[26]....
        /*00e4*/ 	.word	0xffffffff


	//   ....[27]....
        /*00e8*/ 	.word	0xffffffff


	//   ....[28]....
        /*00ec*/ 	.word	0xffffffff


	//   ....[29]....
        /*00f0*/ 	.word	0xffffffff


	//----- nvinfo : EIATTR_COOP_GROUP_INSTR_OFFSETS
	.align		4
.L_470:
        /*00f4*/ 	.byte	0x04, 0x28
        /*00f6*/ 	.short	(.L_472 - .L_471)


	//   ....[0]....
.L_471:
        /*00f8*/ 	.word	0x00000890


	//   ....[1]....
        /*00fc*/ 	.word	0x000008f0


	//   ....[2]....
        /*0100*/ 	.word	0x00000940


	//   ....[3]....
        /*0104*/ 	.word	0x000009b0


	//   ....[4]....
        /*0108*/ 	.word	0x00000a10


	//   ....[5]....
        /*010c*/ 	.word	0x00000ba0


	//   ....[6]....
        /*0110*/ 	.word	0x00000c40


	//   ....[7]....
        /*0114*/ 	.word	0x00000cc0


	//   ....[8]....
        /*0118*/ 	.word	0x00000d20


	//   ....[9]....
        /*011c*/ 	.word	0x00000d60


	//   ....[10]....
        /*0120*/ 	.word	0x000019d0


	//   ....[11]....
        /*0124*/ 	.word	0x00001a30


	//   ....[12]....
        /*0128*/ 	.word	0x00001a90


	//   ....[13]....
        /*012c*/ 	.word	0x00001af0


	//   ....[14]....
        /*0130*/ 	.word	0x00001b50


	//   ....[15]....
        /*0134*/ 	.word	0x000023f0


	//   ....[16]....
        /*0138*/ 	.word	0x00002450


	//   ....[17]....
        /*013c*/ 	.word	0x000024a0


	//   ....[18]....
        /*0140*/ 	.word	0x00002510


	//   ....[19]....
        /*0144*/ 	.word	0x00002570


	//   ....[20]....
        /*0148*/ 	.word	0x00002700


	//   ....[21]....
        /*014c*/ 	.word	0x00002790


	//   ....[22]....
        /*0150*/ 	.word	0x000027e0


	//   ....[23]....
        /*0154*/ 	.word	0x00002850


	//   ....[24]....
        /*0158*/ 	.word	0x000028c0


	//   ....[25]....
        /*015c*/ 	.word	0x000036a0


	//   ....[26]....
        /*0160*/ 	.word	0x00003700


	//   ....[27]....
        /*0164*/ 	.word	0x00003760


	//   ....[28]....
        /*0168*/ 	.word	0x000037c0


	//   ....[29]....
        /*016c*/ 	.word	0x00003820


	//----- nvinfo : EIATTR_VRC_CTA_INIT_COUNT
	.align		4
.L_472:
        /*0170*/ 	.byte	0x02, 0x4a
	.zero		1
	.zero		1


	//----- nvinfo : EIATTR_EXIT_INSTR_OFFSETS
	.align		4
        /*0174*/ 	.byte	0x04, 0x1c
        /*0176*/ 	.short	(.L_474 - .L_473)


	//   ....[0]....
.L_473:
        /*0178*/ 	.word	0x00000080


	//   ....[1]....
        /*017c*/ 	.word	0x000000c0


	//   ....[2]....
        /*0180*/ 	.word	0x00003940


	//   ....[3]....
        /*0184*/ 	.word	0x00003990


	//----- nvinfo : EIATTR_MAX_THREADS
	.align		4
.L_474:
        /*0188*/ 	.byte	0x04, 0x05
        /*018a*/ 	.short	(.L_476 - .L_475)
.L_475:
        /*018c*/ 	.word	0x00000100
        /*0190*/ 	.word	0x00000001
        /*0194*/ 	.word	0x00000001


	//----- nvinfo : EIATTR_CRS_STACK_SIZE
	.align		4
.L_476:
        /*0198*/ 	.byte	0x04, 0x1e
        /*019a*/ 	.short	(.L_478 - .L_477)
.L_477:
        /*019c*/ 	.word	0x00000000


	//----- nvinfo : EIATTR_CBANK_PARAM_SIZE
	.align		4
.L_478:
        /*01a0*/ 	.byte	0x03, 0x19
        /*01a2*/ 	.short	0x001d


	//----- nvinfo : EIATTR_PARAM_CBANK
	.align		4
        /*01a4*/ 	.byte	0x04, 0x0a
        /*01a6*/ 	.short	(.L_480 - .L_479)
	.align		4
.L_479:
        /*01a8*/ 	.word	index@(.nv.constant0._ZN3cub18CUB_300001_SM_10006detail6reduce28DeviceReduceSingleTileKernelINS2_10policy_hubIijN4cuda3std3__44plusIiEEE10Policy1000EPiSC_iS9_iiNS7_10__identityEEEvT0_T1_T2_T3_T4_T6_)
        /*01ac*/ 	.short	0x0380
        /*01ae*/ 	.short	0x001d


	//----- nvinfo : EIATTR_SW_WAR
	.align		4
.L_480:
        /*01b0*/ 	.byte	0x04, 0x36
        /*01b2*/ 	.short	(.L_482 - .L_481)
.L_481:
        /*01b4*/ 	.word	0x00000008
.L_482:


//--------------------- .nv.info._ZN3cub18CUB_300001_SM_10006detail6reduce18DeviceReduceKernelINS2_10policy_hubIijN4cuda3std3__44plusIiEEE10Policy1000EPijS9_iNS7_10__identityEEEvT0_PT3_T1_NS0_13GridEvenShareISH_EET2_T4_ --------------------------
	.section	.nv.info._ZN3cub18CUB_300001_SM_10006detail6reduce18DeviceReduceKernelINS2_10policy_hubIijN4cuda3std3__44plusIiEEE10Policy1000EPijS9_iNS7_10__identityEEEvT0_PT3_T1_NS0_13GridEvenShareISH_EET2_T4_,"",@"SHT_CUDA_INFO"
	.sectionflags	@""
	.align	4


	//----- nvinfo : EIATTR_CUDA_API_VERSION
	.align		4
        /*0000*/ 	.byte	0x04, 0x37
        /*0002*/ 	.short	(.L_484 - .L_483)
.L_483:
        /*0004*/ 	.word	0x00000082


	//----- nvinfo : EIATTR_KPARAM_INFO
	.align		4
.L_484:
        /*0008*/ 	.byte	0x04, 0x17
        /*000a*/ 	.short	(.L_486 - .L_485)
.L_485:
        /*000c*/ 	.word	0x00000000
        /*0010*/ 	.short	0x0005
        /*0012*/ 	.short	0x003d
        /*0014*/ 	.byte	0x00, 0xf0, 0x05, 0x00


	//----- nvinfo : EIATTR_KPARAM_INFO
	.align		4
.L_486:
        /*0018*/ 	.byte	0x04, 0x17
        /*001a*/ 	.short	(.L_488 - .L_487)
.L_487:
        /*001c*/ 	.word	0x00000000
        /*0020*/ 	.short	0x0004
        /*0022*/ 	.short	0x003c
        /*0024*/ 	.byte	0x00, 0xf0, 0x05, 0x00


	//----- nvinfo : EIATTR_KPARAM_INFO
	.align		4
.L_488:
        /*0028*/ 	.byte	0x04, 0x17
        /*002a*/ 	.short	(.L_490 - .L_489)
.L_489:
        /*002c*/ 	.word	0x00000000
        /*0030*/ 	.short	0x0003
        /*0032*/ 	.short	0x0014
        /*0034*/ 	.byte	0x00, 0xf0, 0xa1, 0x00


	//----- nvinfo : EIATTR_KPARAM_INFO
	.align		4
.L_490:
        /*0038*/ 	.byte	0x04, 0x17
        /*003a*/ 	.short	(.L_492 - .L_491)
.L_491:
        /*003c*/ 	.word	0x00000000
        /*0040*/ 	.short	0x0002
        /*0042*/ 	.short	0x0010
        /*0044*/ 	.byte	0x00, 0xf0, 0x11, 0x00


	//----- nvinfo : EIATTR_KPARAM_INFO
	.align		4
.L_492:
        /*0048*/ 	.byte	0x04, 0x17
        /*004a*/ 	.short	(.L_494 - .L_493)
.L_493:
        /*004c*/ 	.word	0x00000000
        /*0050*/ 	.short	0x0001
        /*0052*/ 	.short	0x0008
        /*0054*/ 	.byte	0x00, 0xf5, 0x21, 0x00


	//----- nvinfo : EIATTR_KPARAM_INFO
	.align		4
.L_494:
        /*0058*/ 	.byte	0x04, 0x17
        /*005a*/ 	.short	(.L_496 - .L_495)
.L_495:
        /*005c*/ 	.word	0x00000000
        /*0060*/ 	.short	0x0000
        /*0062*/ 	.short	0x0000
        /*0064*/ 	.byte	0x00, 0xf5, 0x21, 0x00


	//----- nvinfo : EIATTR_SPARSE_MMA_MASK
	.align		4
.L_496:
        /*0068*/ 	.byte	0x03, 0x50
        /*006a*/ 	.short	0x0000


	//----- nvinfo : EIATTR_MAXREG_COUNT
	.align		4
        /*006c*/ 	.byte	0x03, 0x1b
        /*006e*/ 	.short	0x00ff


	//----- nvinfo : EIATTR_NUM_BARRIERS
	.align		4
        /*0070*/ 	.byte	0x02, 0x4c
        /*0072*/ 	.byte	0x01
	.zero		1


	//----- nvinfo : EIATTR_MERCURY_ISA_VERSION
	.align		4
        /*0074*/ 	.byte	0x03, 0x5f
        /*0076*/ 	.short	0x0101


	//----- nvinfo : EIATTR_COOP_GROUP_MASK_REGIDS
	.align		4
        /*0078*/ 	.byte	0x04, 0x29
        /*007a*/ 	.short	(.L_498 - .L_497)


	//   ....[0]....
.L_497:
        /*007c*/ 	.word	0xffffffff


	//   ....[1]....
        /*0080*/ 	.word	0xffffffff


	//   ....[2]....
        /*0084*/ 	.word	0xffffffff


	//   ....[3]....
        /*0088*/ 	.word	0xffffffff


	//   ....[4]....
        /*008c*/ 	.word	0xffffffff


	//   ....[5]....
        /*0090*/ 	.word	0xffffffff


	//   ....[6]....
        /*0094*/ 	.word	0xffffffff


	//   ....[7]....
        /*0098*/ 	.word	0xffffffff


	//   ....[8]....
        /*009c*/ 	.word	0xffffffff


	//   ....[9]....
        /*00a0*/ 	.word	0xffffffff


	//   ....[10]....
        /*00a4*/ 	.word	0xffffffff


	//   ....[11]....
        /*00a8*/ 	.word	0xffffffff


	//   ....[12]....
        /*00ac*/ 	.word	0xffffffff


	//   ....[13]....
        /*00b0*/ 	.word	0xffffffff


	//   ....[14]....
        /*00b4*/ 	.word	0xffffffff


	//   ....[15]....
        /*00b8*/ 	.word	0xffffffff


	//   ....[16]....
        /*00bc*/ 	.word	0xffffffff


	//   ....[17]....
        /*00c0*/ 	.word	0xffffffff


	//   ....[18]....
        /*00c4*/ 	.word	0xffffffff


	//   ....[19]....
        /*00c8*/ 	.word	0xffffffff


	//   ....[20]....
        /*00cc*/ 	.word	0xffffffff


	//   ....[21]....
        /*00d0*/ 	.word	0xffffffff


	//   ....[22]....
        /*00d4*/ 	.word	0xffffffff


	//   ....[23]....
        /*00d8*/ 	.word	0xffffffff


	//   ....[24]....
        /*00dc*/ 	.word	0xffffffff


	//   ....[25]....
        /*00e0*/ 	.word	0xffffffff


	//   ....[26]....
        /*00e4*/ 	.word	0xffffffff


	//   ....[27]....
        /*00e8*/ 	.word	0xffffffff


	//   ....[28]....
        /*00ec*/ 	.word	0xffffffff


	//   ....[29]....
        /*00f0*/ 	.word	0xffffffff


	//----- nvinfo : EIATTR_COOP_GROUP_INSTR_OFFSETS
	.align		4
.L_498:
        /*00f4*/ 	.byte	0x04, 0x28
        /*00f6*/ 	.short	(.L_500 - .L_499)


	//   ....[0]....
.L_499:
        /*00f8*/ 	.word	0x000004d0


	//   ....[1]....
        /*00fc*/ 	.word	0x00000530


	//   ....[2]....
        /*0100*/ 	.word	0x00000580


	//   ....[3]....
        /*0104*/ 	.word	0x000005f0


	//   ....[4]....
        /*0108*/ 	.word	0x00000650


	//   ....[5]....
        /*010c*/ 	.word	0x000007e0


	//   ....[6]....
        /*0110*/ 	.word	0x00000880


	//   ....[7]....
        /*0114*/ 	.word	0x00000900


	//   ....[8]....
        /*0118*/ 	.word	0x00000960


	//   ....[9]....
        /*011c*/ 	.word	0x000009a0


	//   ....[10]....
        /*0120*/ 	.word	0x00001250


	//   ....[11]....
        /*0124*/ 	.word	0x000012b0


	//   ....[12]....
        /*0128*/ 	.word	0x00001310


	//   ....[13]....
        /*012c*/ 	.word	0x00001370


	//   ....[14]....
        /*0130*/ 	.word	0x000013d0


	//   ....[15]....
        /*0134*/ 	.word	0x00001920


	//   ....[16]....
        /*0138*/ 	.word	0x00001980


	//   ....[17]....
        /*013c*/ 	.word	0x000019e0


	//   ....[18]....
        /*0140*/ 	.word	0x00001a40


	//   ....[19]....
        /*0144*/ 	.word	0x00001aa0


	//   ....[20]....
        /*0148*/ 	.word	0x00001c30


	//   ....[21]....
        /*014c*/ 	.word	0x00001cc0


	//   ....[22]....
        /*0150*/ 	.word	0x00001d30


	//   ....[23]....
        /*0154*/ 	.word	0x00001d80


	//   ....[24]....
        /*0158*/ 	.word	0x00001dd0


	//   ....[25]....
        /*015c*/ 	.word	0x00002860


	//   ....[26]....
        /*0160*/ 	.word	0x000028c0


	//   ....[27]....
        /*0164*/ 	.word	0x00002920


	//   ....[28]....
        /*0168*/ 	.word	0x00002980


	//   ....[29]....
        /*016c*/ 	.word	0x000029e0


	//----- nvinfo : EIATTR_VRC_CTA_INIT_COUNT
	.align		4
.L_500:
        /*0170*/ 	.byte	0x02, 0x4a
	.zero		1
	.zero		1


	//----- nvinfo : EIATTR_EXIT_INSTR_OFFSETS
	.align		4
        /*0174*/ 	.byte	0x04, 0x1c
        /*0176*/ 	.short	(.L_502 - .L_501)


	//   ....[0]....
.L_501:
        /*0178*/ 	.word	0x00002b00


	//   ....[1]....
        /*017c*/ 	.word	0x00002b40


	//----- nvinfo : EIATTR_MAX_THREADS
	.align		4
.L_502:
        /*0180*/ 	.byte	0x04, 0x05
        /*0182*/ 	.short	(.L_504 - .L_503)
.L_503:
        /*0184*/ 	.word	0x00000100
        /*0188*/ 	.word	0x00000001
        /*018c*/ 	.word	0x00000001


	//----- nvinfo : EIATTR_CRS_STACK_SIZE
	.align		4
.L_504:
        /*0190*/ 	.byte	0x04, 0x1e
        /*0192*/ 	.short	(.L_506 - .L_505)
.L_505:
        /*0194*/ 	.word	0x00000000


	//----- nvinfo : EIATTR_CBANK_PARAM_SIZE
	.align		4
.L_506:
        /*0198*/ 	.byte	0x03, 0x19
        /*019a*/ 	.short	0x003e


	//----- nvinfo : EIATTR_PARAM_CBANK
	.align		4
        /*019c*/ 	.byte	0x04, 0x0a
        /*019e*/ 	.short	(.L_508 - .L_507)
	.align		4
.L_507:
        /*01a0*/ 	.word	index@(.nv.constant0._ZN3cub18CUB_300001_SM_10006detail6reduce18DeviceReduceKernelINS2_10policy_hubIijN4cuda3std3__44plusIiEEE10Policy1000EPijS9_iNS7_10__identityEEEvT0_PT3_T1_NS0_13GridEvenShareISH_EET2_T4_)
        /*01a4*/ 	.short	0x0380
        /*01a6*/ 	.short	0x003e


	//----- nvinfo : EIATTR_SW_WAR
	.align		4
.L_508:
        /*01a8*/ 	.byte	0x04, 0x36
        /*01aa*/ 	.short	(.L_510 - .L_509)
.L_509:
        /*01ac*/ 	.word	0x00000008
.L_510:


//--------------------- .nv.info._ZN3cub18CUB_300001_SM_10006detail6reduce28DeviceReduceSingleTileKernelINS2_10policy_hubIijN4cuda3std3__44plusIiEEE10Policy1000EPiSC_jS9_iiNS7_10__identityEEEvT0_T1_T2_T3_T4_T6_ --------------------------
	.section	.nv.info._ZN3cub18CUB_300001_SM_10006detail6reduce28DeviceReduceSingleTileKernelINS2_10policy_hubIijN4cuda3std3__44plusIiEEE10Policy1000EPiSC_jS9_iiNS7_10__identityEEEvT0_T1_T2_T3_T4_T6_,"",@"SHT_CUDA_INFO"
	.sectionflags	@""
	.align	4


	//----- nvinfo : EIATTR_CUDA_API_VERSION
	.align		4
        /*0000*/ 	.byte	0x04, 0x37
        /*0002*/ 	.short	(.L_512 - .L_511)
.L_511:
        /*0004*/ 	.word	0x00000082


	//----- nvinfo : EIATTR_KPARAM_INFO
	.align		4
.L_512:
        /*0008*/ 	.byte	0x04, 0x17
        /*000a*/ 	.short	(.L_514 - .L_513)
.L_513:
        /*000c*/ 	.word	0x00000000
        /*0010*/ 	.short	0x0005
        /*0012*/ 	.short	0x001c
        /*0014*/ 	.byte	0x00, 0xf0, 0x05, 0x00


	//----- nvinfo : EIATTR_KPARAM_INFO
	.align		4
.L_514:
        /*0018*/ 	.byte	0x04, 0x17
        /*001a*/ 	.short	(.L_516 - .L_515)
.L_515:
        /*001c*/ 	.word	0x00000000
        /*0020*/ 	.short	0x0004
        /*0022*/ 	.short	0x0018
        /*0024*/ 	.byte	0x00, 0xf0, 0x11, 0x00


	//----- nvinfo : EIATTR_KPARAM_INFO
	.align		4
.L_516:
        /*0028*/ 	.byte	0x04, 0x17
        /*002a*/ 	.short	(.L_518 - .L_517)
.L_517:
        /*002c*/ 	.word	0x00000000
        /*0030*/ 	.short	0x0003
        /*0032*/ 	.short	0x0014
        /*0034*/ 	.byte	0x00, 0xf0, 0x05, 0x00


	//----- nvinfo : EIATTR_KPARAM_INFO
	.align		4
.L_518:
        /*0038*/ 	.byte	0x04, 0x17
        /*003a*/ 	.short	(.L_520 - .L_519)
.L_519:
        /*003c*/ 	.word	0x00000000
        /*0040*/ 	.short	0x0002
        /*0042*/ 	.short	0x0010
        /*0044*/ 	.byte	0x00, 0xf0, 0x11, 0x00


	//----- nvinfo : EIATTR_KPARAM_INFO
	.align		4
.L_520:
        /*0048*/ 	.byte	0x04, 0x17
        /*004a*/ 	.short	(.L_522 - .L_521)
.L_521:
        /*004c*/ 	.word	0x00000000
        /*0050*/ 	.short	0x0001
        /*0052*/ 	.short	0x0008
        /*0054*/ 	.byte	0x00, 0xf5, 0x21, 0x00


	//----- nvinfo : EIATTR_KPARAM_INFO
	.align		4
.L_522:
        /*0058*/ 	.byte	0x04, 0x17
        /*005a*/ 	.short	(.L_524 - .L_523)
.L_523:
        /*005c*/ 	.word	0x00000000
        /*0060*/ 	.short	0x0000
        /*0062*/ 	.short	0x0000
        /*0064*/ 	.byte	0x00, 0xf5, 0x21, 0x00


	//----- nvinfo : EIATTR_SPARSE_MMA_MASK
	.align		4
.L_524:
        /*0068*/ 	.byte	0x03, 0x50
        /*006a*/ 	.short	0x0000


	//----- nvinfo : EIATTR_MAXREG_COUNT
	.align		4
        /*006c*/ 	.byte	0x03, 0x1b
        /*006e*/ 	.short	0x00ff


	//----- nvinfo : EIATTR_NUM_BARRIERS
	.align		4
        /*0070*/ 	.byte	0x02, 0x4c
        /*0072*/ 	.byte	0x01
	.zero		1


	//----- nvinfo : EIATTR_MERCURY_ISA_VERSION
	.align		4
        /*0074*/ 	.byte	0x03, 0x5f
        /*0076*/ 	.short	0x0101


	//----- nvinfo : EIATTR_COOP_GROUP_MASK_REGIDS
	.align		4
        /*0078*/ 	.byte	0x04, 0x29
        /*007a*/ 	.short	(.L_526 - .L_525)


	//   ....[0]....
.L_525:
        /*007c*/ 	.word	0xffffffff


	//   ....[1]....
        /*0080*/ 	.word	0xffffffff


	//   ....[2]....
        /*0084*/ 	.word	0xffffffff


	//   ....[3]....
        /*0088*/ 	.word	0xffffffff


	//   ....[4]....
        /*008c*/ 	.word	0xffffffff


	//   ....[5]....
        /*0090*/ 	.word	0xffffffff


	//   ....[6]....
        /*0094*/ 	.word	0xffffffff


	//   ....[7]....
        /*0098*/ 	.word	0xffffffff


	//   ....[8]....
        /*009c*/ 	.word	0xffffffff


	//   ....[9]....
        /*00a0*/ 	.word	0xffffffff


	//   ....[10]....
        /*00a4*/ 	.word	0xffffffff


	//   ....[11]....
        /*00a8*/ 	.word	0xffffffff


	//   ....[12]....
        /*00ac*/ 	.word	0xffffffff


	//   ....[13]....
        /*00b0*/ 	.word	0xffffffff


	//   ....[14]....
        /*00b4*/ 	.word	0xffffffff


	//   ....[15]....
        /*00b8*/ 	.word	0xffffffff


	//   ....[16]....
        /*00bc*/ 	.word	0xffffffff


	//   ....[17]....
        /*00c0*/ 	.word	0xffffffff


	//   ....[18]....
        /*00c4*/ 	.word	0xffffffff


	//   ....[19]....
        /*00c8*/ 	.word	0xffffffff


	//   ....[20]....
        /*00cc*/ 	.word	0xffffffff


	//   ....[21]....
        /*00d0*/ 	.word	0xffffffff


	//   ....[22]....
        /*00d4*/ 	.word	0xffffffff


	//   ....[23]....
        /*00d8*/ 	.word	0xffffffff


	//   ....[24]....
        /*00dc*/ 	.word	0xffffffff


	//   ....[25]....
        /*00e0*/ 	.word	0xffffffff


	//   ....[26]....
        /*00e4*/ 	.word	0xffffffff


	//   ....[27]....
        /*00e8*/ 	.word	0xffffffff


	//   ....[28]....
        /*00ec*/ 	.word	0xffffffff


	//   ....[29]....
        /*00f0*/ 	.word	0xffffffff


	//----- nvinfo : EIATTR_COOP_GROUP_INSTR_OFFSETS
	.align		4
.L_526:
        /*00f4*/ 	.byte	0x04, 0x28
        /*00f6*/ 	.short	(.L_528 - .L_527)


	//   ....[0]....
.L_527:
        /*00f8*/ 	.word	0x00000840


	//   ....[1]....
        /*00fc*/ 	.word	0x000008a0


	//   ....[2]....
        /*0100*/ 	.word	0x00000900


	//   ....[3]....
        /*0104*/ 	.word	0x00000960


	//   ....[4]....
        /*0108*/ 	.word	0x000009c0


	//   ....[5]....
        /*010c*/ 	.word	0x00000b50


	//   ....[6]....
        /*0110*/ 	.word	0x00000bf0


	//   ....[7]....
        /*0114*/ 	.word	0x00000c60


	//   ....[8]....
        /*0118*/ 	.word	0x00000ca0


	//   ....[9]....
        /*011c*/ 	.word	0x00000cf0


	//   ....[10]....
        /*0120*/ 	.word	0x00001510


	//   ....[11]....
        /*0124*/ 	.word	0x00001570


	//   ....[12]....
        /*0128*/ 	.word	0x000015d0


	//   ....[13]....
        /*012c*/ 	.word	0x00001630


	//   ....[14]....
        /*0130*/ 	.word	0x00001690


	//   ....[15]....
        /*0134*/ 	.word	0x00001ee0


	//   ....[16]....
        /*0138*/ 	.word	0x00001f40


	//   ....[17]....
        /*013c*/ 	.word	0x00001fa0


	//   ....[18]....
        /*0140*/ 	.word	0x00002000


	//   ....[19]....
        /*0144*/ 	.word	0x00002060


	//   ....[20]....
        /*0148*/ 	.word	0x000021f0


	//   ....[21]....
        /*014c*/ 	.word	0x00002280


	//   ....[22]....
        /*0150*/ 	.word	0x000022d0


	//   ....[23]....
        /*0154*/ 	.word	0x00002350


	//   ....[24]....
        /*0158*/ 	.word	0x000023b0


	//   ....[25]....
        /*015c*/ 	.word	0x00002d30


	//   ....[26]....
        /*0160*/ 	.word	0x00002d90


	//   ....[27]....
        /*0164*/ 	.word	0x00002df0


	//   ....[28]....
        /*0168*/ 	.word	0x00002e50


	//   ....[29]....
        /*016c*/ 	.word	0x00002eb0


	//----- nvinfo : EIATTR_VRC_CTA_INIT_COUNT
	.align		4
.L_528:
        /*0170*/ 	.byte	0x02, 0x4a
	.zero		1
	.zero		1


	//----- nvinfo : EIATTR_EXIT_INSTR_OFFSETS
	.align		4
        /*0174*/ 	.byte	0x04, 0x1c
        /*0176*/ 	.short	(.L_530 - .L_529)


	//   ....[0]....
.L_529:
        /*0178*/ 	.word	0x00000080


	//   ....[1]....
        /*017c*/ 	.word	0x000000c0


	//   ....[2]....
        /*0180*/ 	.word	0x00002fd0


	//   ....[3]....
        /*0184*/ 	.word	0x00003020


	//----- nvinfo : EIATTR_MAX_THREADS
	.align		4
.L_530:
        /*0188*/ 	.byte	0x04, 0x05
        /*018a*/ 	.short	(.L_532 - .L_531)
.L_531:
        /*018c*/ 	.word	0x00000100
        /*0190*/ 	.word	0x00000001
        /*0194*/ 	.word	0x00000001


	//----- nvinfo : EIATTR_CRS_STACK_SIZE
	.align		4
.L_532:
        /*0198*/ 	.byte	0x04, 0x1e
        /*019a*/ 	.short	(.L_534 - .L_533)
.L_533:
        /*019c*/ 	.word	0x00000000


	//----- nvinfo : EIATTR_CBANK_PARAM_SIZE
	.align		4
.L_534:
        /*01a0*/ 	.byte	0x03, 0x19
        /*01a2*/ 	.short	0x001d


	//----- nvinfo : EIATTR_PARAM_CBANK
	.align		4
        /*01a4*/ 	.byte	0x04, 0x0a
        /*01a6*/ 	.short	(.L_536 - .L_535)
	.align		4
.L_535:
        /*01a8*/ 	.word	index@(.nv.constant0._ZN3cub18CUB_300001_SM_10006detail6reduce28DeviceReduceSingleTileKernelINS2_10policy_hubIijN4cuda3std3__44plusIiEEE10Policy1000EPiSC_jS9_iiNS7_10__identityEEEvT0_T1_T2_T3_T4_T6_)
        /*01ac*/ 	.short	0x0380
        /*01ae*/ 	.short	0x001d


	//----- nvinfo : EIATTR_SW_WAR
	.align		4
.L_536:
        /*01b0*/ 	.byte	0x04, 0x36
        /*01b2*/ 	.short	(.L_538 - .L_537)
.L_537:
        /*01b4*/ 	.word	0x00000008
.L_538:


//--------------------- .nv.info._ZN3cub18CUB_300001_SM_10006detail11EmptyKernelIvEEvv --------------------------
	.section	.nv.info._ZN3cub18CUB_300001_SM_10006detail11EmptyKernelIvEEvv,"",@"SHT_CUDA_INFO"
	.sectionflags	@""
	.align	4


	//----- nvinfo : EIATTR_CUDA_API_VERSION
	.align		4
        /*0000*/ 	.byte	0x04, 0x37
        /*0002*/ 	.short	(.L_540 - .L_539)
.L_539:
        /*0004*/ 	.word	0x00000082


	//----- nvinfo : EIATTR_SPARSE_MMA_MASK
	.align		4
.L_540:
        /*0008*/ 	.byte	0x03, 0x50
        /*000a*/ 	.short	0x0000


	//----- nvinfo : EIATTR_MAXREG_COUNT
	.align		4
        /*000c*/ 	.byte	0x03, 0x1b
        /*000e*/ 	.short	0x00ff


	//----- nvinfo : EIATTR_MERCURY_ISA_VERSION
	.align		4
        /*0010*/ 	.byte	0x03, 0x5f
        /*0012*/ 	.short	0x0101


	//----- nvinfo : EIATTR_VRC_CTA_INIT_COUNT
	.align		4
        /*0014*/ 	.byte	0x02, 0x4a
	.zero		1
	.zero		1


	//----- nvinfo : EIATTR_EXIT_INSTR_OFFSETS
	.align		4
        /*0018*/ 	.byte	0x04, 0x1c
        /*001a*/ 	.short	(.L_542 - .L_541)


	//   ....[0]....
.L_541:
        /*001c*/ 	.word	0x00000010


	//----- nvinfo : EIATTR_SW_WAR
	.align		4
.L_542:
        /*0020*/ 	.byte	0x04, 0x36
        /*0022*/ 	.short	(.L_544 - .L_543)
.L_543:
        /*0024*/ 	.word	0x00000008
.L_544:


//--------------------- .nv.info._Z16rearrange_outputPfS_S_S_S_S_iPi --------------------------
	.section	.nv.info._Z16rearrange_outputPfS_S_S_S_S_iPi,"",@"SHT_CUDA_INFO"
	.sectionflags	@""
	.align	4


	//----- nvinfo : EIATTR_CUDA_API_VERSION
	.align		4
        /*0000*/ 	.byte	0x04, 0x37
        /*0002*/ 	.short	(.L_546 - .L_545)
.L_545:
        /*0004*/ 	.word	0x00000082


	//----- nvinfo : EIATTR_KPARAM_INFO
	.align		4
.L_546:
        /*0008*/ 	.byte	0x04, 0x17
        /*000a*/ 	.short	(.L_548 - .L_547)
.L_547:
        /*000c*/ 	.word	0x00000000
        /*0010*/ 	.short	0x0007
        /*0012*/ 	.short	0x0038
        /*0014*/ 	.byte	0x00, 0xf5, 0x21, 0x00


	//----- nvinfo : EIATTR_KPARAM_INFO
	.align		4
.L_548:
        /*0018*/ 	.byte	0x04, 0x17
        /*001a*/ 	.short	(.L_550 - .L_549)
.L_549:
        /*001c*/ 	.word	0x00000000
        /*0020*/ 	.short	0x0006
        /*0022*/ 	.short	0x0030
        /*0024*/ 	.byte	0x00, 0xf0, 0x11, 0x00


	//----- nvinfo : EIATTR_KPARAM_INFO
	.align		4
.L_550:
        /*0028*/ 	.byte	0x04, 0x17
        /*002a*/ 	.short	(.L_552 - .L_551)
.L_551:
        /*002c*/ 	.word	0x00000000
        /*0030*/ 	.short	0x0005
        /*0032*/ 	.short	0x0028
        /*0034*/ 	.byte	0x00, 0xf5, 0x21, 0x00


	//----- nvinfo : EIATTR_KPARAM_INFO
	.align		4
.L_552:
        /*0038*/ 	.byte	0x04, 0x17
        /*003a*/ 	.short	(.L_554 - .L_553)
.L_553:
        /*003c*/ 	.word	0x00000000
        /*0040*/ 	.short	0x0004
        /*0042*/ 	.short	0x0020
        /*0044*/ 	.byte	0x00, 0xf5, 0x21, 0x00


	//----- nvinfo : EIATTR_KPARAM_INFO
	.align		4
.L_554:
        /*0048*/ 	.byte	0x04, 0x17
        /*004a*/ 	.short	(.L_556 - .L_555)
.L_555:
        /*004c*/ 	.word	0x00000000
        /*0050*/ 	.short	0x0003
        /*0052*/ 	.short	0x0018
        /*0054*/ 	.byte	0x00, 0xf5, 0x21, 0x00


	//----- nvinfo : EIATTR_KPARAM_INFO
	.align		4
.L_556:
        /*0058*/ 	.byte	0x04, 0x17
        /*005a*/ 	.short	(.L_558 - .L_557)
.L_557:
        /*005c*/ 	.word	0x00000000
        /*0060*/ 	.short	0x0002
        /*0062*/ 	.short	0x0010
        /*0064*/ 	.byte	0x00, 0xf5, 0x21, 0x00


	//----- nvinfo : EIATTR_KPARAM_INFO
	.align		4
.L_558:
        /*0068*/ 	.byte	0x04, 0x17
        /*006a*/ 	.short	(.L_560 - .L_559)
.L_559:
        /*006c*/ 	.word	0x00000000
        /*0070*/ 	.short	0x0001
        /*0072*/ 	.short	0x0008
        /*0074*/ 	.byte	0x00, 0xf5, 0x21, 0x00


	//----- nvinfo : EIATTR_KPARAM_INFO
	.align		4
.L_560:
        /*0078*/ 	.byte	0x04, 0x17
        /*007a*/ 	.short	(.L_562 - .L_561)
.L_561:
        /*007c*/ 	.word	0x00000000
        /*0080*/ 	.short	0x0000
        /*0082*/ 	.short	0x0000
        /*0084*/ 	.byte	0x00, 0xf5, 0x21, 0x00


	//----- nvinfo : EIATTR_SPARSE_MMA_MASK
	.align		4
.L_562:
        /*0088*/ 	.byte	0x03, 0x50
        /*008a*/ 	.short	0x0000


	//----- nvinfo : EIATTR_MAXREG_COUNT
	.align		4
        /*008c*/ 	.byte	0x03, 0x1b
        /*008e*/ 	.short	0x00ff


	//----- nvinfo : EIATTR_MERCURY_ISA_VERSION
	.align		4
        /*0090*/ 	.byte	0x03, 0x5f
        /*0092*/ 	.short	0x0101


	//----- nvinfo : EIATTR_VRC_CTA_INIT_COUNT
	.align		4
        /*0094*/ 	.byte	0x02, 0x4a
	.zero		1
	.zero		1


	//----- nvinfo : EIATTR_EXIT_INSTR_OFFSETS
	.align		4
        /*0098*/ 	.byte	0x04, 0x1c
        /*009a*/ 	.short	(.L_564 - .L_563)


	//   ....[0]....
.L_563:
        /*009c*/ 	.word	0x00000070


	//   ....[1]....
        /*00a0*/ 	.word	0x000001e0


	//----- nvinfo : EIATTR_CBANK_PARAM_SIZE
	.align		4
.L_564:
        /*00a4*/ 	.byte	0x03, 0x19
        /*00a6*/ 	.short	0x0040


	//----- nvinfo : EIATTR_PARAM_CBANK
	.align		4
        /*00a8*/ 	.byte	0x04, 0x0a
        /*00aa*/ 	.short	(.L_566 - .L_565)
	.align		4
.L_565:
        /*00ac*/ 	.word	index@(.nv.constant0._Z16rearrange_outputPfS_S_S_S_S_iPi)
        /*00b0*/ 	.short	0x0380
        /*00b2*/ 	.short	0x0040


	//----- nvinfo : EIATTR_SW_WAR
	.align		4
.L_566:
        /*00b4*/ 	.byte	0x04, 0x36
        /*00b6*/ 	.short	(.L_568 - .L_567)
.L_567:
        /*00b8*/ 	.word	0x00000008
.L_568:


//--------------------- .nv.info._Z20gather_halo_elementsPfS_S_PiS_i --------------------------
	.section	.nv.info._Z20gather_halo_elementsPfS_S_PiS_i,"",@"SHT_CUDA_INFO"
	.sectionflags	@""
	.align	4


	//----- nvinfo : EIATTR_CUDA_API_VERSION
	.align		4
        /*0000*/ 	.byte	0x04, 0x37
        /*0002*/ 	.short	(.L_570 - .L_569)
.L_569:
        /*0004*/ 	.word	0x00000082


	//----- nvinfo : EIATTR_KPARAM_INFO
	.align		4
.L_570:
        /*0008*/ 	.byte	0x04, 0x17
        /*000a*/ 	.short	(.L_572 - .L_571)
.L_571:
        /*000c*/ 	.word	0x00000000
        /*0010*/ 	.short	0x0005
        /*0012*/ 	.short	0x0028
        /*0014*/ 	.byte	0x00, 0xf0, 0x11, 0x00


	//----- nvinfo : EIATTR_KPARAM_INFO
	.align		4
.L_572:
        /*0018*/ 	.byte	0x04, 0x17
        /*001a*/ 	.short	(.L_574 - .L_573)
.L_573:
        /*001c*/ 	.word	0x00000000
        /*0020*/ 	.short	0x0004
        /*0022*/ 	.short	0x0020
        /*0024*/ 	.byte	0x00, 0xf5, 0x21, 0x00


	//----- nvinfo : EIATTR_KPARAM_INFO
	.align		4
.L_574:
        /*0028*/ 	.byte	0x04, 0x17
        /*002a*/ 	.short	(.L_576 - .L_575)
.L_575:
        /*002c*/ 	.word	0x00000000
        /*0030*/ 	.short	0x0003
        /*0032*/ 	.short	0x0018
        /*0034*/ 	.byte	0x00, 0xf5, 0x21, 0x00


	//----- nvinfo : EIATTR_KPARAM_INFO
	.align		4
.L_576:
        /*0038*/ 	.byte	0x04, 0x17
        /*003a*/ 	.short	(.L_578 - .L_577)
.L_577:
        /*003c*/ 	.word	0x00000000
        /*0040*/ 	.short	0x0002
        /*0042*/ 	.short	0x0010
        /*0044*/ 	.byte	0x00, 0xf5, 0x21, 0x00


	//----- nvinfo : EIATTR_KPARAM_INFO
	.align		4
.L_578:
        /*0048*/ 	.byte	0x04, 0x17
        /*004a*/ 	.short	(.L_580 - .L_579)
.L_579:
        /*004c*/ 	.word	0x00000000
        /*0050*/ 	.short	0x0001
        /*0052*/ 	.short	0x0008
        /*0054*/ 	.byte	0x00, 0xf5, 0x21, 0x00


	//----- nvinfo : EIATTR_KPARAM_INFO
	.align		4
.L_580:
        /*0058*/ 	.byte	0x04, 0x17
        /*005a*/ 	.short	(.L_582 - .L_581)
.L_581:
        /*005c*/ 	.word	0x00000000
        /*0060*/ 	.short	0x0000
        /*0062*/ 	.short	0x0000
        /*0064*/ 	.byte	0x00, 0xf5, 0x21, 0x00


	//----- nvinfo : EIATTR_SPARSE_MMA_MASK
	.align		4
.L_582:
        /*0068*/ 	.byte	0x03, 0x50
        /*006a*/ 	.short	0x0000


	//----- nvinfo : EIATTR_MAXREG_COUNT
	.align		4
        /*006c*/ 	.byte	0x03, 0x1b
        /*006e*/ 	.short	0x00ff


	//----- nvinfo : EIATTR_MERCURY_ISA_VERSION
	.align		4
        /*0070*/ 	.byte	0x03, 0x5f
        /*0072*/ 	.short	0x0101


	//----- nvinfo : EIATTR_VRC_CTA_INIT_COUNT
	.align		4
        /*0074*/ 	.byte	0x02, 0x4a
	.zero		1
	.zero		1


	//----- nvinfo : EIATTR_EXIT_INSTR_OFFSETS
	.align		4
        /*0078*/ 	.byte	0x04, 0x1c
        /*007a*/ 	.short	(.L_584 - .L_583)


	//   ....[0]....
.L_583:
        /*007c*/ 	.word	0x00000070


	//   ....[1]....
        /*0080*/ 	.word	0x000001b0


	//----- nvinfo : EIATTR_CBANK_PARAM_SIZE
	.align		4
.L_584:
        /*0084*/ 	.byte	0x03, 0x19
        /*0086*/ 	.short	0x002c


	//----- nvinfo : EIATTR_PARAM_CBANK
	.align		4
        /*0088*/ 	.byte	0x04, 0x0a
        /*008a*/ 	.short	(.L_586 - .L_585)
	.align		4
.L_585:
        /*008c*/ 	.word	index@(.nv.constant0._Z20gather_halo_elementsPfS_S_PiS_i)
        /*0090*/ 	.short	0x0380
        /*0092*/ 	.short	0x002c


	//----- nvinfo : EIATTR_SW_WAR
	.align		4
.L_586:
        /*0094*/ 	.byte	0x04, 0x36
        /*0096*/ 	.short	(.L_588 - .L_587)
.L_587:
        /*0098*/ 	.word	0x00000008
.L_588:


//--------------------- .nv.info._Z20gather_halo_elementsPiS_iS_ --------------------------
	.section	.nv.info._Z20gather_halo_elementsPiS_iS_,"",@"SHT_CUDA_INFO"
	.sectionflags	@""
	.align	4


	//----- nvinfo : EIATTR_CUDA_API_VERSION
	.align		4
        /*0000*/ 	.byte	0x04, 0x37
        /*0002*/ 	.short	(.L_590 - .L_589)
.L_589:
        /*0004*/ 	.word	0x00000082


	//----- nvinfo : EIATTR_KPARAM_INFO
	.align		4
.L_590:
        /*0008*/ 	.byte	0x04, 0x17
        /*000a*/ 	.short	(.L_592 - .L_591)
.L_591:
        /*000c*/ 	.word	0x00000000
        /*0010*/ 	.short	0x0003
        /*0012*/ 	.short	0x0018
        /*0014*/ 	.byte	0x00, 0xf5, 0x21, 0x00


	//----- nvinfo : EIATTR_KPARAM_INFO
	.align		4
.L_592:
        /*0018*/ 	.byte	0x04, 0x17
        /*001a*/ 	.short	(.L_594 - .L_593)
.L_593:
        /*001c*/ 	.word	0x00000000
        /*0020*/ 	.short	0x0002
        /*0022*/ 	.short	0x0010
        /*0024*/ 	.byte	0x00, 0xf0, 0x11, 0x00


	//----- nvinfo : EIATTR_KPARAM_INFO
	.align		4
.L_594:
        /*0028*/ 	.byte	0x04, 0x17
        /*002a*/ 	.short	(.L_596 - .L_595)
.L_595:
        /*002c*/ 	.word	0x00000000
        /*0030*/ 	.short	0x0001
        /*0032*/ 	.short	0x0008
        /*0034*/ 	.byte	0x00, 0xf5, 0x21, 0x00


	//----- nvinfo : EIATTR_KPARAM_INFO
	.align		4
.L_596:
        /*0038*/ 	.byte	0x04, 0x17
        /*003a*/ 	.short	(.L_598 - .L_597)
.L_597:
        /*003c*/ 	.word	0x00000000
        /*0040*/ 	.short	0x0000
        /*0042*/ 	.short	0x0000
        /*0044*/ 	.byte	0x00, 0xf5, 0x21, 0x00


	//----- nvinfo : EIATTR_SPARSE_MMA_MASK
	.align		4
.L_598:
        /*0048*/ 	.byte	0x03, 0x50
        /*004a*/ 	.short	0x0000


	//----- nvinfo : EIATTR_MAXREG_COUNT
	.align		4
        /*004c*/ 	.byte	0x03, 0x1b
        /*004e*/ 	.short	0x00ff


	//----- nvinfo : EIATTR_MERCURY_ISA_VERSION
	.align		4
        /*0050*/ 	.byte	0x03, 0x5f
        /*0052*/ 	.short	0x0101


	//----- nvinfo : EIATTR_VRC_CTA_INIT_COUNT
	.align		4
        /*0054*/ 	.byte	0x02, 0x4a
	.zero		1
	.zero		1


	//----- nvinfo : EIATTR_EXIT_INSTR_OFFSETS
	.align		4
        /*0058*/ 	.byte	0x04, 0x1c
        /*005a*/ 	.short	(.L_600 - .L_599)


	//   ....[0]....
.L_599:
        /*005c*/ 	.word	0x00000070


	//   ....[1]....
        /*0060*/ 	.word	0x000000d0


	//   ....[2]....
        /*0064*/ 	.word	0x00000140


	//----- nvinfo : EIATTR_CBANK_PARAM_SIZE
	.align		4
.L_600:
        /*0068*/ 	.byte	0x03, 0x19
        /*006a*/ 	.short	0x0020


	//----- nvinfo : EIATTR_PARAM_CBANK
	.align		4
        /*006c*/ 	.byte	0x04, 0x0a
        /*006e*/ 	.short	(.L_602 - .L_601)
	.align		4
.L_601:
        /*0070*/ 	.word	index@(.nv.constant0._Z20gather_halo_elementsPiS_iS_)
        /*0074*/ 	.short	0x0380
        /*0076*/ 	.short	0x0020


	//----- nvinfo : EIATTR_SW_WAR
	.align		4
.L_602:
        /*0078*/ 	.byte	0x04, 0x36
        /*007a*/ 	.short	(.L_604 - .L_603)
.L_603:
        /*007c*/ 	.word	0x00000008
.L_604:


//--------------------- .nv.info._Z19create_halo_indexesiPiiS_iii --------------------------
	.section	.nv.info._Z19create_halo_indexesiPiiS_iii,"",@"SHT_CUDA_INFO"
	.sectionflags	@""
	.align	4


	//----- nvinfo : EIATTR_CUDA_API_VERSION
	.align		4
        /*0000*/ 	.byte	0x04, 0x37
        /*0002*/ 	.short	(.L_606 - .L_605)
.L_605:
        /*0004*/ 	.word	0x00000082


	//----- nvinfo : EIATTR_KPARAM_INFO
	.align		4
.L_606:
        /*0008*/ 	.byte	0x04, 0x17
        /*000a*/ 	.short	(.L_608 - .L_607)
.L_607:
        /*000c*/ 	.word	0x00000000
        /*0010*/ 	.short	0x0006
        /*0012*/ 	.short	0x0028
        /*0014*/ 	.byte	0x00, 0xf0, 0x11, 0x00


	//----- nvinfo : EIATTR_KPARAM_INFO
	.align		4
.L_608:
        /*0018*/ 	.byte	0x04, 0x17
        /*001a*/ 	.short	(.L_610 - .L_609)
.L_609:
        /*001c*/ 	.word	0x00000000
        /*0020*/ 	.short	0x0005
        /*0022*/ 	.short	0x0024
        /*0024*/ 	.byte	0x00, 0xf0, 0x11, 0x00


	//----- nvinfo : EIATTR_KPARAM_INFO
	.align		4
.L_610:
        /*0028*/ 	.byte	0x04, 0x17
        /*002a*/ 	.short	(.L_612 - .L_611)
.L_611:
        /*002c*/ 	.word	0x00000000
        /*0030*/ 	.short	0x0004
        /*0032*/ 	.short	0x0020
        /*0034*/ 	.byte	0x00, 0xf0, 0x11, 0x00


	//----- nvinfo : EIATTR_KPARAM_INFO
	.align		4
.L_612:
        /*0038*/ 	.byte	0x04, 0x17
        /*003a*/ 	.short	(.L_614 - .L_613)
.L_613:
        /*003c*/ 	.word	0x00000000
        /*0040*/ 	.short	0x0003
        /*0042*/ 	.short	0x0018
        /*0044*/ 	.byte	0x00, 0xf5, 0x21, 0x00


	//----- nvinfo : EIATTR_KPARAM_INFO
	.align		4
.L_614:
        /*0048*/ 	.byte	0x04, 0x17
        /*004a*/ 	.short	(.L_616 - .L_615)
.L_615:
        /*004c*/ 	.word	0x00000000
        /*0050*/ 	.short	0x0002
        /*0052*/ 	.short	0x0010
        /*0054*/ 	.byte	0x00, 0xf0, 0x11, 0x00


	//----- nvinfo : EIATTR_KPARAM_INFO
	.align		4
.L_616:
        /*0058*/ 	.byte	0x04, 0x17
        /*005a*/ 	.short	(.L_618 - .L_617)
.L_617:
        /*005c*/ 	.word	0x00000000
        /*0060*/ 	.short	0x0001
        /*0062*/ 	.short	0x0008
        /*0064*/ 	.byte	0x00, 0xf5, 0x21, 0x00


	//----- nvinfo : EIATTR_KPARAM_INFO
	.align		4
.L_618:
        /*0068*/ 	.byte	0x04, 0x17
        /*006a*/ 	.short	(.L_620 - .L_619)
.L_619:
        /*006c*/ 	.word	0x00000000
        /*0070*/ 	.short	0x0000
        /*0072*/ 	.short	0x0000
        /*0074*/ 	.byte	0x00, 0xf0, 0x11, 0x00


	//----- nvinfo : EIATTR_SPARSE_MMA_MASK
	.align		4
.L_620:
        /*0078*/ 	.byte	0x03, 0x50
        /*007a*/ 	.short	0x0000


	//----- nvinfo : EIATTR_MAXREG_COUNT
	.align		4
        /*007c*/ 	.byte	0x03, 0x1b
        /*007e*/ 	.short	0x00ff


	//----- nvinfo : EIATTR_MERCURY_ISA_VERSION
	.align		4
        /*0080*/ 	.byte	0x03, 0x5f
        /*0082*/ 	.short	0x0101


	//----- nvinfo : EIATTR_VRC_CTA_INIT_COUNT
	.align		4
        /*0084*/ 	.byte	0x02, 0x4a
	.zero		1
	.zero		1


	//----- nvinfo : EIATTR_EXIT_INSTR_OFFSETS
	.align		4
        /*0088*/ 	.byte	0x04, 0x1c
        /*008a*/ 	.short	(.L_622 - .L_621)


	//   ....[0]....
.L_621:
        /*008c*/ 	.word	0x00000090


	//   ....[1]....
        /*0090*/ 	.word	0x000002d0


	//----- nvinfo : EIATTR_CRS_STACK_SIZE
	.align		4
.L_622:
        /*0094*/ 	.byte	0x04, 0x1e
        /*0096*/ 	.short	(.L_624 - .L_623)
.L_623:
        /*0098*/ 	.word	0x00000000


	//----- nvinfo : EIATTR_CBANK_PARAM_SIZE
	.align		4
.L_624:
        /*009c*/ 	.byte	0x03, 0x19
        /*009e*/ 	.short	0x002c


	//----- nvinfo : EIATTR_PARAM_CBANK
	.align		4
        /*00a0*/ 	.byte	0x04, 0x0a
        /*00a2*/ 	.short	(.L_626 - .L_625)
	.align		4
.L_625:
        /*00a4*/ 	.word	index@(.nv.constant0._Z19create_halo_indexesiPiiS_iii)
        /*00a8*/ 	.short	0x0380
        /*00aa*/ 	.short	0x002c


	//----- nvinfo : EIATTR_SW_WAR
	.align		4
.L_626:
        /*00ac*/ 	.byte	0x04, 0x36
        /*00ae*/ 	.short	(.L_628 - .L_627)
.L_627:
        /*00b0*/ 	.word	0x00000008
.L_628:


//--------------------- .nv.info._Z19produce_output_GKNNPfS_S_S_S_S_ffi --------------------------
	.section	.nv.info._Z19produce_output_GKNNPfS_S_S_S_S_ffi,"",@"SHT_CUDA_INFO"
	.sectionflags	@""
	.align	4


	//----- nvinfo : EIATTR_CUDA_API_VERSION
	.align		4
        /*0000*/ 	.byte	0x04, 0x37
        /*0002*/ 	.short	(.L_630 - .L_629)
.L_629:
        /*0004*/ 	.word	0x00000082


	//----- nvinfo : EIATTR_KPARAM_INFO
	.align		4
.L_630:
        /*0008*/ 	.byte	0x04, 0x17
        /*000a*/ 	.short	(.L_632 - .L_631)
.L_631:
        /*000c*/ 	.word	0x00000000
        /*0010*/ 	.short	0x0008
        /*0012*/ 	.short	0x0038
        /*0014*/ 	.byte	0x00, 0xf0, 0x11, 0x00


	//----- nvinfo : EIATTR_KPARAM_INFO
	.align		4
.L_632:
        /*0018*/ 	.byte	0x04, 0x17
        /*001a*/ 	.short	(.L_634 - .L_633)
.L_633:
        /*001c*/ 	.word	0x00000000
        /*0020*/ 	.short	0x0007
        /*0022*/ 	.short	0x0034
        /*0024*/ 	.byte	0x00, 0xf0, 0x11, 0x00


	//----- nvinfo : EIATTR_KPARAM_INFO
	.align		4
.L_634:
        /*0028*/ 	.byte	0x04, 0x17
        /*002a*/ 	.short	(.L_636 - .L_635)
.L_635:
        /*002c*/ 	.word	0x00000000
        /*0030*/ 	.short	0x0006
        /*0032*/ 	.short	0x0030
        /*0034*/ 	.byte	0x00, 0xf0, 0x11, 0x00


	//----- nvinfo : EIATTR_KPARAM_INFO
	.align		4
.L_636:
        /*0038*/ 	.byte	0x04, 0x17
        /*003a*/ 	.short	(.L_638 - .L_637)
.L_637:
        /*003c*/ 	.word	0x00000000
        /*0040*/ 	.short	0x0005
        /*0042*/ 	.short	0x0028
        /*0044*/ 	.byte	0x00, 0xf5, 0x21, 0x00


	//----- nvinfo : EIATTR_KPARAM_INFO
	.align		4
.L_638:
        /*0048*/ 	.byte	0x04, 0x17
        /*004a*/ 	.short	(.L_640 - .L_639)
.L_639:
        /*004c*/ 	.word	0x00000000
        /*0050*/ 	.short	0x0004
        /*0052*/ 	.short	0x0020
        /*0054*/ 	.byte	0x00, 0xf5, 0x21, 0x00


	//----- nvinfo : EIATTR_KPARAM_INFO
	.align		4
.L_640:
        /*0058*/ 	.byte	0x04, 0x17
        /*005a*/ 	.short	(.L_642 - .L_641)
.L_641:
        /*005c*/ 	.word	0x00000000
        /*0060*/ 	.short	0x0003
        /*0062*/ 	.short	0x0018
        /*0064*/ 	.byte	0x00, 0xf5, 0x21, 0x00


	//----- nvinfo : EIATTR_KPARAM_INFO
	.align		4
.L_642:
        /*0068*/ 	.byte	0x04, 0x17
        /*006a*/ 	.short	(.L_644 - .L_643)
.L_643:
        /*006c*/ 	.word	0x00000000
        /*0070*/ 	.short	0x0002
        /*0072*/ 	.short	0x0010
        /*0074*/ 	.byte	0x00, 0xf5, 0x21, 0x00


	//----- nvinfo : EIATTR_KPARAM_INFO
	.align		4
.L_644:
        /*0078*/ 	.byte	0x04, 0x17
        /*007a*/ 	.short	(.L_646 - .L_645)
.L_645:
        /*007c*/ 	.word	0x00000000
        /*0080*/ 	.short	0x0001
        /*0082*/ 	.short	0x0008
        /*0084*/ 	.byte	0x00, 0xf5, 0x21, 0x00


	//----- nvinfo : EIATTR_KPARAM_INFO
	.align		4
.L_646:
        /*0088*/ 	.byte	0x04, 0x17
        /*008a*/ 	.short	(.L_648 - .L_647)
.L_647:
        /*008c*/ 	.word	0x00000000
        /*0090*/ 	.short	0x0000
        /*0092*/ 	.short	0x0000
        /*0094*/ 	.byte	0x00, 0xf5, 0x21, 0x00


	//----- nvinfo : EIATTR_SPARSE_MMA_MASK
	.align		4
.L_648:
        /*0098*/ 	.byte	0x03, 0x50
        /*009a*/ 	.short	0x0000


	//----- nvinfo : EIATTR_MAXREG_COUNT
	.align		4
        /*009c*/ 	.byte	0x03, 0x1b
        /*009e*/ 	.short	0x00ff


	//----- nvinfo : EIATTR_MERCURY_ISA_VERSION
	.align		4
        /*00a0*/ 	.byte	0x03, 0x5f
        /*00a2*/ 	.short	0x0101


	//----- nvinfo : EIATTR_VRC_CTA_INIT_COUNT
	.align		4
        /*00a4*/ 	.byte	0x02, 0x4a
	.zero		1
	.zero		1


	//----- nvinfo : EIATTR_EXIT_INSTR_OFFSETS
	.align		4
        /*00a8*/ 	.byte	0x04, 0x1c
        /*00aa*/ 	.short	(.L_650 - .L_649)


	//   ....[0]....
.L_649:
        /*00ac*/ 	.word	0x00000070


	//   ....[1]....
        /*00b0*/ 	.word	0x00000200


	//----- nvinfo : EIATTR_CBANK_PARAM_SIZE
	.align		4
.L_650:
        /*00b4*/ 	.byte	0x03, 0x19
        /*00b6*/ 	.short	0x003c


	//----- nvinfo : EIATTR_PARAM_CBANK
	.align		4
        /*00b8*/ 	.byte	0x04, 0x0a
        /*00ba*/ 	.short	(.L_652 - .L_651)
	.align		4
.L_651:
        /*00bc*/ 	.word	index@(.nv.constant0._Z19produce_output_GKNNPfS_S_S_S_S_ffi)
        /*00c0*/ 	.short	0x0380
        /*00c2*/ 	.short	0x003c


	//----- nvinfo : EIATTR_SW_WAR
	.align		4
.L_652:
        /*00c4*/ 	.byte	0x04, 0x36
        /*00c6*/ 	.short	(.L_654 - .L_653)
.L_653:
        /*00c8*/ 	.word	0x00000008
.L_654:


//--------------------- .nv.info._Z26scale_points_to_unity_GKNNPfS_S_ffi --------------------------
	.section	.nv.info._Z26scale_points_to_unity_GKNNPfS_S_ffi,"",@"SHT_CUDA_INFO"
	.sectionflags	@""
	.align	4


	//----- nvinfo : EIATTR_CUDA_API_VERSION
	.align		4
        /*0000*/ 	.byte	0x04, 0x37
        /*0002*/ 	.short	(.L_656 - .L_655)
.L_655:
        /*0004*/ 	.word	0x00000082


	//----- nvinfo : EIATTR_KPARAM_INFO
	.align		4
.L_656:
        /*0008*/ 	.byte	0x04, 0x17
        /*000a*/ 	.short	(.L_658 - .L_657)
.L_657:
        /*000c*/ 	.word	0x00000000
        /*0010*/ 	.short	0x0005
        /*0012*/ 	.short	0x0020
        /*0014*/ 	.byte	0x00, 0xf0, 0x11, 0x00


	//----- nvinfo : EIATTR_KPARAM_INFO
	.align		4
.L_658:
        /*0018*/ 	.byte	0x04, 0x17
        /*001a*/ 	.short	(.L_660 - .L_659)
.L_659:
        /*001c*/ 	.word	0x00000000
        /*0020*/ 	.short	0x0004
        /*0022*/ 	.short	0x001c
        /*0024*/ 	.byte	0x00, 0xf0, 0x11, 0x00


	//----- nvinfo : EIATTR_KPARAM_INFO
	.align		4
.L_660:
        /*0028*/ 	.byte	0x04, 0x17
        /*002a*/ 	.short	(.L_662 - .L_661)
.L_661:
        /*002c*/ 	.word	0x00000000
        /*0030*/ 	.short	0x0003
        /*0032*/ 	.short	0x0018
        /*0034*/ 	.byte	0x00, 0xf0, 0x11, 0x00


	//----- nvinfo : EIATTR_KPARAM_INFO
	.align		4
.L_662:
        /*0038*/ 	.byte	0x04, 0x17
        /*003a*/ 	.short	(.L_664 - .L_663)
.L_663:
        /*003c*/ 	.word	0x00000000
        /*0040*/ 	.short	0x0002
        /*0042*/ 	.short	0x0010
        /*0044*/ 	.byte	0x00, 0xf5, 0x21, 0x00


	//----- nvinfo : EIATTR_KPARAM_INFO
	.align		4
.L_664:
        /*0048*/ 	.byte	0x04, 0x17
        /*004a*/ 	.short	(.L_666 - .L_665)
.L_665:
        /*004c*/ 	.word	0x00000000
        /*0050*/ 	.short	0x0001
        /*0052*/ 	.short	0x0008
        /*0054*/ 	.byte	0x00, 0xf5, 0x21, 0x00


	//----- nvinfo : EIATTR_KPARAM_INFO
	.align		4
.L_666:
        /*0058*/ 	.byte	0x04, 0x17
        /*005a*/ 	.short	(.L_668 - .L_667)
.L_667:
        /*005c*/ 	.word	0x00000000
        /*0060*/ 	.short	0x0000
        /*0062*/ 	.short	0x0000
        /*0064*/ 	.byte	0x00, 0xf5, 0x21, 0x00


	//----- nvinfo : EIATTR_SPARSE_MMA_MASK
	.align		4
.L_668:
        /*0068*/ 	.byte	0x03, 0x50
        /*006a*/ 	.short	0x0000


	//----- nvinfo : EIATTR_MAXREG_COUNT
	.align		4
        /*006c*/ 	.byte	0x03, 0x1b
        /*006e*/ 	.short	0x00ff


	//----- nvinfo : EIATTR_MERCURY_ISA_VERSION
	.align		4
        /*0070*/ 	.byte	0x03, 0x5f
        /*0072*/ 	.short	0x0101


	//----- nvinfo : EIATTR_VRC_CTA_INIT_COUNT
	.align		4
        /*0074*/ 	.byte	0x02, 0x4a
	.zero		1
	.zero		1


	//----- nvinfo : EIATTR_EXIT_INSTR_OFFSETS
	.align		4
        /*0078*/ 	.byte	0x04, 0x1c
        /*007a*/ 	.short	(.L_670 - .L_669)


	//   ....[0]....
.L_669:
        /*007c*/ 	.word	0x00000070


	//   ....[1]....
        /*0080*/ 	.word	0x00000450


	//----- nvinfo : EIATTR_CRS_STACK_SIZE
	.align		4
.L_670:
        /*0084*/ 	.byte	0x04, 0x1e
        /*0086*/ 	.short	(.L_672 - .L_671)
.L_671:
        /*0088*/ 	.word	0x00000000


	//----- nvinfo : EIATTR_CBANK_PARAM_SIZE
	.align		4
.L_672:
        /*008c*/ 	.byte	0x03, 0x19
        /*008e*/ 	.short	0x0024


	//----- nvinfo : EIATTR_PARAM_CBANK
	.align		4
        /*0090*/ 	.byte	0x04, 0x0a
        /*0092*/ 	.short	(.L_674 - .L_673)
	.align		4
.L_673:
        /*0094*/ 	.word	index@(.nv.constant0._Z26scale_points_to_unity_GKNNPfS_S_ffi)
        /*0098*/ 	.short	0x0380
        /*009a*/ 	.short	0x0024


	//----- nvinfo : EIATTR_SW_WAR
	.align		4
.L_674:
        /*009c*/ 	.byte	0x04, 0x36
        /*009e*/ 	.short	(.L_676 - .L_675)
.L_675:
        /*00a0*/ 	.word	0x00000008
.L_676:


//--------------------- .nv.info._Z16taubin_step_GKNNPfS_S_S_S_S_fPiiiiiiS0_S_S0_iiiS0_ --------------------------
	.section	.nv.info._Z16taubin_step_GKNNPfS_S_S_S_S_fPiiiiiiS0_S_S0_iiiS0_,"",@"SHT_CUDA_INFO"
	.sectionflags	@""
	.align	4


	//----- nvinfo : EIATTR_CUDA_API_VERSION
	.align		4
        /*0000*/ 	.byte	0x04, 0x37
        /*0002*/ 	.short	(.L_678 - .L_677)
.L_677:
        /*0004*/ 	.word	0x00000082


	//----- nvinfo : EIATTR_KPARAM_INFO
	.align		4
.L_678:
        /*0008*/ 	.byte	0x04, 0x17
        /*000a*/ 	.short	(.L_680 - .L_679)
.L_679:
        /*000c*/ 	.word	0x00000000
        /*0010*/ 	.short	0x0013
        /*0012*/ 	.short	0x0080
        /*0014*/ 	.byte	0x00, 0xf5, 0x21, 0x00


	//----- nvinfo : EIATTR_KPARAM_INFO
	.align		4
.L_680:
        /*0018*/ 	.byte	0x04, 0x17
        /*001a*/ 	.short	(.L_682 - .L_681)
.L_681:
        /*001c*/ 	.word	0x00000000
        /*0020*/ 	.short	0x0012
        /*0022*/ 	.short	0x0078
        /*0024*/ 	.byte	0x00, 0xf0, 0x11, 0x00


	//----- nvinfo : EIATTR_KPARAM_INFO
	.align		4
.L_682:
        /*0028*/ 	.byte	0x04, 0x17
        /*002a*/ 	.short	(.L_684 - .L_683)
.L_683:
        /*002c*/ 	.word	0x00000000
        /*0030*/ 	.short	0x0011
        /*0032*/ 	.short	0x0074
        /*0034*/ 	.byte	0x00, 0xf0, 0x11, 0x00


	//----- nvinfo : EIATTR_KPARAM_INFO
	.align		4
.L_684:
        /*0038*/ 	.byte	0x04, 0x17
        /*003a*/ 	.short	(.L_686 - .L_685)
.L_685:
        /*003c*/ 	.word	0x00000000
        /*0040*/ 	.short	0x0010
        /*0042*/ 	.short	0x0070
        /*0044*/ 	.byte	0x00, 0xf0, 0x11, 0x00


	//----- nvinfo : EIATTR_KPARAM_INFO
	.align		4
.L_686:
        /*0048*/ 	.byte	0x04, 0x17
        /*004a*/ 	.short	(.L_688 - .L_687)
.L_687:
        /*004c*/ 	.word	0x00000000
        /*0050*/ 	.short	0x000f
        /*0052*/ 	.short	0x0068
        /*0054*/ 	.byte	0x00, 0xf5, 0x21, 0x00


	//----- nvinfo : EIATTR_KPARAM_INFO
	.align		4
.L_688:
        /*0058*/ 	.byte	0x04, 0x17
        /*005a*/ 	.short	(.L_690 - .L_689)
.L_689:
        /*005c*/ 	.word	0x00000000
        /*0060*/ 	.short	0x000e
        /*0062*/ 	.short	0x0060
        /*0064*/ 	.byte	0x00, 0xf5, 0x21, 0x00


	//----- nvinfo : EIATTR_KPARAM_INFO
	.align		4
.L_690:
        /*0068*/ 	.byte	0x04, 0x17
        /*006a*/ 	.short	(.L_692 - .L_691)
.L_691:
        /*006c*/ 	.word	0x00000000
        /*0070*/ 	.short	0x000d
        /*0072*/ 	.short	0x0058
        /*0074*/ 	.byte	0x00, 0xf5, 0x21, 0x00


	//----- nvinfo : EIATTR_KPARAM_INFO
	.align		4
.L_692:
        /*0078*/ 	.byte	0x04, 0x17
        /*007a*/ 	.short	(.L_694 - .L_693)
.L_693:
        /*007c*/ 	.word	0x00000000
        /*0080*/ 	.short	0x000c
        /*0082*/ 	.short	0x0050
        /*0084*/ 	.byte	0x00, 0xf0, 0x11, 0x00


	//----- nvinfo : EIATTR_KPARAM_INFO
	.align		4
.L_694:
        /*0088*/ 	.byte	0x04, 0x17
        /*008a*/ 	.short	(.L_696 - .L_695)
.L_695:
        /*008c*/ 	.word	0x00000000
        /*0090*/ 	.short	0x000b
        /*0092*/ 	.short	0x004c
        /*0094*/ 	.byte	0x00, 0xf0, 0x11, 0x00


	//----- nvinfo : EIATTR_KPARAM_INFO
	.align		4
.L_696:
        /*0098*/ 	.byte	0x04, 0x17
        /*009a*/ 	.short	(.L_698 - .L_697)
.L_697:
        /*009c*/ 	.word	0x00000000
        /*00a0*/ 	.short	0x000a
        /*00a2*/ 	.short	0x0048
        /*00a4*/ 	.byte	0x00, 0xf0, 0x11, 0x00


	//----- nvinfo : EIATTR_KPARAM_INFO
	.align		4
.L_698:
        /*00a8*/ 	.byte	0x04, 0x17
        /*00aa*/ 	.short	(.L_700 - .L_699)
.L_699:
        /*00ac*/ 	.word	0x00000000
        /*00b0*/ 	.short	0x0009
        /*00b2*/ 	.short	0x0044
        /*00b4*/ 	.byte	0x00, 0xf0, 0x11, 0x00


	//----- nvinfo : EIATTR_KPARAM_INFO
	.align		4
.L_700:
        /*00b8*/ 	.byte	0x04, 0x17
        /*00ba*/ 	.short	(.L_702 - .L_701)
.L_701:
        /*00bc*/ 	.word	0x00000000
        /*00c0*/ 	.short	0x0008
        /*00c2*/ 	.short	0x0040
        /*00c4*/ 	.byte	0x00, 0xf0, 0x11, 0x00


	//----- nvinfo : EIATTR_KPARAM_INFO
	.align		4
.L_702:
        /*00c8*/ 	.byte	0x04, 0x17
        /*00ca*/ 	.short	(.L_704 - .L_703)
.L_703:
        /*00cc*/ 	.word	0x00000000
        /*00d0*/ 	.short	0x0007
        /*00d2*/ 	.short	0x0038
        /*00d4*/ 	.byte	0x00, 0xf5, 0x21, 0x00


	//----- nvinfo : EIATTR_KPARAM_INFO
	.align		4
.L_704:
        /*00d8*/ 	.byte	0x04, 0x17
        /*00da*/ 	.short	(.L_706 - .L_705)
.L_705:
        /*00dc*/ 	.word	0x00000000
        /*00e0*/ 	.short	0x0006
        /*00e2*/ 	.short	0x0030
        /*00e4*/ 	.byte	0x00, 0xf0, 0x11, 0x00


	//----- nvinfo : EIATTR_KPARAM_INFO
	.align		4
.L_706:
        /*00e8*/ 	.byte	0x04, 0x17
        /*00ea*/ 	.short	(.L_708 - .L_707)
.L_707:
        /*00ec*/ 	.word	0x00000000
        /*00f0*/ 	.short	0x0005
        /*00f2*/ 	.short	0x0028
        /*00f4*/ 	.byte	0x00, 0xf5, 0x21, 0x00


	//----- nvinfo : EIATTR_KPARAM_INFO
	.align		4
.L_708:
        /*00f8*/ 	.byte	0x04, 0x17
        /*00fa*/ 	.short	(.L_710 - .L_709)
.L_709:
        /*00fc*/ 	.word	0x00000000
        /*0100*/ 	.short	0x0004
        /*0102*/ 	.short	0x0020
        /*0104*/ 	.byte	0x00, 0xf5, 0x21, 0x00


	//----- nvinfo : EIATTR_KPARAM_INFO
	.align		4
.L_710:
        /*0108*/ 	.byte	0x04, 0x17
        /*010a*/ 	.short	(.L_712 - .L_711)
.L_711:
        /*010c*/ 	.word	0x00000000
        /*0110*/ 	.short	0x0003
        /*0112*/ 	.short	0x0018
        /*0114*/ 	.byte	0x00, 0xf5, 0x21, 0x00


	//----- nvinfo : EIATTR_KPARAM_INFO
	.align		4
.L_712:
        /*0118*/ 	.byte	0x04, 0x17
        /*011a*/ 	.short	(.L_714 - .L_713)
.L_713:
        /*011c*/ 	.word	0x00000000
        /*0120*/ 	.short	0x0002
        /*0122*/ 	.short	0x0010
        /*0124*/ 	.byte	0x00, 0xf5, 0x21, 0x00


	//----- nvinfo : EIATTR_KPARAM_INFO
	.align		4
.L_714:
        /*0128*/ 	.byte	0x04, 0x17
        /*012a*/ 	.short	(.L_716 - .L_715)
.L_715:
        /*012c*/ 	.word	0x00000000
        /*0130*/ 	.short	0x0001
        /*0132*/ 	.short	0x0008
        /*0134*/ 	.byte	0x00, 0xf5, 0x21, 0x00


	//----- nvinfo : EIATTR_KPARAM_INFO
	.align		4
.L_716:
        /*0138*/ 	.byte	0x04, 0x17
        /*013a*/ 	.short	(.L_718 - .L_717)
.L_717:
        /*013c*/ 	.word	0x00000000
        /*0140*/ 	.short	0x0000
        /*0142*/ 	.short	0x0000
        /*0144*/ 	.byte	0x00, 0xf5, 0x21, 0x00


	//----- nvinfo : EIATTR_SPARSE_MMA_MASK
	.align		4
.L_718:
        /*0148*/ 	.byte	0x03, 0x50
        /*014a*/ 	.short	0x0000


	//----- nvinfo : EIATTR_MAXREG_COUNT
	.align		4
        /*014c*/ 	.byte	0x03, 0x1b
        /*014e*/ 	.short	0x00ff


	//----- nvinfo : EIATTR_MERCURY_ISA_VERSION
	.align		4
        /*0150*/ 	.byte	0x03, 0x5f
        /*0152*/ 	.short	0x0101


	//----- nvinfo : EIATTR_VRC_CTA_INIT_COUNT
	.align		4
        /*0154*/ 	.byte	0x02, 0x4a
	.zero		1
	.zero		1


	//----- nvinfo : EIATTR_EXIT_INSTR_OFFSETS
	.align		4
        /*0158*/ 	.byte	0x04, 0x1c
        /*015a*/ 	.short	(.L_720 - .L_719)


	//   ....[0]....
.L_719:
        /*015c*/ 	.word	0x00000070


	//   ....[1]....
        /*0160*/ 	.word	0x00001ba0


	//----- nvinfo : EIATTR_CRS_STACK_SIZE
	.align		4
.L_720:
        /*0164*/ 	.byte	0x04, 0x1e
        /*0166*/ 	.short	(.L_722 - .L_721)
.L_721:
        /*0168*/ 	.word	0x00000000


	//----- nvinfo : EIATTR_CBANK_PARAM_SIZE
	.align		4
.L_722:
        /*016c*/ 	.byte	0x03, 0x19
        /*016e*/ 	.short	0x0088


	//----- nvinfo : EIATTR_PARAM_CBANK
	.align		4
        /*0170*/ 	.byte	0x04, 0x0a
        /*0172*/ 	.short	(.L_724 - .L_723)
	.align		4
.L_723:
        /*0174*/ 	.word	index@(.nv.constant0._Z16taubin_step_GKNNPfS_S_S_S_S_fPiiiiiiS0_S_S0_iiiS0_)
        /*0178*/ 	.short	0x0380
        /*017a*/ 	.short	0x0088


	//----- nvinfo : EIATTR_SW_WAR
	.align		4
.L_724:
        /*017c*/ 	.byte	0x04, 0x36
        /*017e*/ 	.short	(.L_726 - .L_725)
.L_725:
        /*0180*/ 	.word	0x00000008
.L_726:


//--------------------- .nv.info._Z17calculateEGG_GKNNPfS_S_Pifiiii --------------------------
	.section	.nv.info._Z17calculateEGG_GKNNPfS_S_Pifiiii,"",@"SHT_CUDA_INFO"
	.sectionflags	@""
	.align	4


	//----- nvinfo : EIATTR_CUDA_API_VERSION
	.align		4
        /*0000*/ 	.byte	0x04, 0x37
        /*0002*/ 	.short	(.L_728 - .L_727)
.L_727:
        /*0004*/ 	.word	0x00000082


	//----- nvinfo : EIATTR_KPARAM_INFO
	.align		4
.L_728:
        /*0008*/ 	.byte	0x04, 0x17
        /*000a*/ 	.short	(.L_730 - .L_729)
.L_729:
        /*000c*/ 	.word	0x00000000
        /*0010*/ 	.short	0x0008
        /*0012*/ 	.short	0x0030
        /*0014*/ 	.byte	0x00, 0xf0, 0x11, 0x00


	//----- nvinfo : EIATTR_KPARAM_INFO
	.align		4
.L_730:
        /*0018*/ 	.byte	0x04, 0x17
        /*001a*/ 	.short	(.L_732 - .L_731)
.L_731:
        /*001c*/ 	.word	0x00000000
        /*0020*/ 	.short	0x0007
        /*0022*/ 	.short	0x002c
        /*0024*/ 	.byte	0x00, 0xf0, 0x11, 0x00


	//----- nvinfo : EIATTR_KPARAM_INFO
	.align		4
.L_732:
        /*0028*/ 	.byte	0x04, 0x17
        /*002a*/ 	.short	(.L_734 - .L_733)
.L_733:
        /*002c*/ 	.word	0x00000000
        /*0030*/ 	.short	0x0006
        /*0032*/ 	.short	0x0028
        /*0034*/ 	.byte	0x00, 0xf0, 0x11, 0x00


	//----- nvinfo : EIATTR_KPARAM_INFO
	.align		4
.L_734:
        /*0038*/ 	.byte	0x04, 0x17
        /*003a*/ 	.short	(.L_736 - .L_735)
.L_735:
        /*003c*/ 	.word	0x00000000
        /*0040*/ 	.short	0x0005
        /*0042*/ 	.short	0x0024
        /*0044*/ 	.byte	0x00, 0xf0, 0x11, 0x00


	//----- nvinfo : EIATTR_KPARAM_INFO
	.align		4
.L_736:
        /*0048*/ 	.byte	0x04, 0x17
        /*004a*/ 	.short	(.L_738 - .L_737)
.L_737:
        /*004c*/ 	.word	0x00000000
        /*0050*/ 	.short	0x0004
        /*0052*/ 	.short	0x0020
        /*0054*/ 	.byte	0x00, 0xf0, 0x11, 0x00


	//----- nvinfo : EIATTR_KPARAM_INFO
	.align		4
.L_738:
        /*0058*/ 	.byte	0x04, 0x17
        /*005a*/ 	.short	(.L_740 - .L_739)
.L_739:
        /*005c*/ 	.word	0x00000000
        /*0060*/ 	.short	0x0003
        /*0062*/ 	.short	0x0018
        /*0064*/ 	.byte	0x00, 0xf5, 0x21, 0x00


	//----- nvinfo : EIATTR_KPARAM_INFO
	.align		4
.L_740:
        /*0068*/ 	.byte	0x04, 0x17
        /*006a*/ 	.short	(.L_742 - .L_741)
.L_741:
        /*006c*/ 	.word	0x00000000
        /*0070*/ 	.short	0x0002
        /*0072*/ 	.short	0x0010
        /*0074*/ 	.byte	0x00, 0xf5, 0x21, 0x00


	//----- nvinfo : EIATTR_KPARAM_INFO
	.align		4
.L_742:
        /*0078*/ 	.byte	0x04, 0x17
        /*007a*/ 	.short	(.L_744 - .L_743)
.L_743:
        /*007c*/ 	.word	0x00000000
        /*0080*/ 	.short	0x0001
        /*0082*/ 	.short	0x0008
        /*0084*/ 	.byte	0x00, 0xf5, 0x21, 0x00


	//----- nvinfo : EIATTR_KPARAM_INFO
	.align		4
.L_744:
        /*0088*/ 	.byte	0x04, 0x17
        /*008a*/ 	.short	(.L_746 - .L_745)
.L_745:
        /*008c*/ 	.word	0x00000000
        /*0090*/ 	.short	0x0000
        /*0092*/ 	.short	0x0000
        /*0094*/ 	.byte	0x00, 0xf5, 0x21, 0x00


	//----- nvinfo : EIATTR_SPARSE_MMA_MASK
	.align		4
.L_746:
        /*0098*/ 	.byte	0x03, 0x50
        /*009a*/ 	.short	0x0000


	//----- nvinfo : EIATTR_MAXREG_COUNT
	.align		4
        /*009c*/ 	.byte	0x03, 0x1b
        /*009e*/ 	.short	0x00ff


	//----- nvinfo : EIATTR_MERCURY_ISA_VERSION
	.align		4
        /*00a0*/ 	.byte	0x03, 0x5f
        /*00a2*/ 	.short	0x0101


	//----- nvinfo : EIATTR_VRC_CTA_INIT_COUNT
	.align		4
        /*00a4*/ 	.byte	0x02, 0x4a
	.zero		1
	.zero		1


	//----- nvinfo : EIATTR_EXIT_INSTR_OFFSETS
	.align		4
        /*00a8*/ 	.byte	0x04, 0x1c
        /*00aa*/ 	.short	(.L_748 - .L_747)


	//   ....[0]....
.L_747:
        /*00ac*/ 	.word	0x00000080


	//   ....[1]....
        /*00b0*/ 	.word	0x000000d0


	//   ....[2]....
        /*00b4*/ 	.word	0x00001a00


	//----- nvinfo : EIATTR_CRS_STACK_SIZE
	.align		4
.L_748:
        /*00b8*/ 	.byte	0x04, 0x1e
        /*00ba*/ 	.short	(.L_750 - .L_749)
.L_749:
        /*00bc*/ 	.word	0x00000000


	//----- nvinfo : EIATTR_CBANK_PARAM_SIZE
	.align		4
.L_750:
        /*00c0*/ 	.byte	0x03, 0x19
        /*00c2*/ 	.short	0x0034


	//----- nvinfo : EIATTR_PARAM_CBANK
	.align		4
        /*00c4*/ 	.byte	0x04, 0x0a
        /*00c6*/ 	.short	(.L_752 - .L_751)
	.align		4
.L_751:
        /*00c8*/ 	.word	index@(.nv.constant0._Z17calculateEGG_GKNNPfS_S_Pifiiii)
        /*00cc*/ 	.short	0x0380
        /*00ce*/ 	.short	0x0034


	//----- nvinfo : EIATTR_SW_WAR
	.align		4
.L_752:
        /*00d0*/ 	.byte	0x04, 0x36
        /*00d2*/ 	.short	(.L_754 - .L_753)
.L_753:
        /*00d4*/ 	.word	0x00000008
.L_754:


//--------------------- .nv.callgraph             --------------------------
	.section	.nv.callgraph,"",@"SHT_CUDA_CALLGRAPH"
	.align	4
	.sectionentsize	8
	.align		4
        /*0000*/ 	.word	0x00000000
	.align		4
        /*0004*/ 	.word	0xffffffff
	.align		4
        /*0008*/ 	.word	0x00000000
	.align		4
        /*000c*/ 	.word	0xfffffffe
	.align		4
        /*0010*/ 	.word	0x00000000
	.align		4
        /*0014*/ 	.word	0xfffffffd
	.align		4
        /*0018*/ 	.word	0x00000000
	.align		4
        /*001c*/ 	.word	0xfffffffc


//--------------------- .nv.constant4             --------------------------
	.section	.nv.constant4,"a",@progbits
	.align	8
	.align		8
.nv.constant4:
        /*0000*/ 	.dword	_ZN34_INTERNAL_89cd5b65_4_k_cu_59b02fba4cuda3std3__45__cpo5beginE
	.align		8
        /*0008*/ 	.dword	_ZN34_INTERNAL_89cd5b65_4_k_cu_59b02fba4cuda3std3__45__cpo3endE
	.align		8
        /*0010*/ 	.dword	_ZN34_INTERNAL_89cd5b65_4_k_cu_59b02fba4cuda3std3__45__cpo6cbeginE
	.align		8
        /*0018*/ 	.dword	_ZN34_INTERNAL_89cd5b65_4_k_cu_59b02fba4cuda3std3__45__cpo4cendE
	.align		8
        /*0020*/ 	.dword	_ZN34_INTERNAL_89cd5b65_4_k_cu_59b02fba4cuda3std3__45__cpo6rbeginE
	.align		8
        /*0028*/ 	.dword	_ZN34_INTERNAL_89cd5b65_4_k_cu_59b02fba4cuda3std3__45__cpo4rendE
	.align		8
        /*0030*/ 	.dword	_ZN34_INTERNAL_89cd5b65_4_k_cu_59b02fba4cuda3std3__45__cpo7crbeginE
	.align		8
        /*0038*/ 	.dword	_ZN34_INTERNAL_89cd5b65_4_k_cu_59b02fba4cuda3std3__45__cpo5crendE
	.align		8
        /*0040*/ 	.dword	_ZN34_INTERNAL_89cd5b65_4_k_cu_59b02fba4cuda3std3__436_GLOBAL__N__89cd5b65_4_k_cu_59b02fba6ignoreE
	.align		8
        /*0048*/ 	.dword	_ZN34_INTERNAL_89cd5b65_4_k_cu_59b02fba4cuda3std3__419piecewise_constructE
	.align		8
        /*0050*/ 	.dword	_ZN34_INTERNAL_89cd5b65_4_k_cu_59b02fba4cuda3std3__48in_placeE
	.align		8
        /*0058*/ 	.dword	_ZN34_INTERNAL_89cd5b65_4_k_cu_59b02fba4cuda3std3__420unreachable_sentinelE
	.align		8
        /*0060*/ 	.dword	_ZN34_INTERNAL_89cd5b65_4_k_cu_59b02fba4cuda3std3__47nulloptE
	.align		8
        /*0068*/ 	.dword	_ZN34_INTERNAL_89cd5b65_4_k_cu_59b02fba4cuda3std3__48unexpectE
	.align		8
        /*0070*/ 	.dword	_ZN34_INTERNAL_89cd5b65_4_k_cu_59b02fba4cuda3std6ranges3__45__cpo4swapE
	.align		8
        /*0078*/ 	.dword	_ZN34_INTERNAL_89cd5b65_4_k_cu_59b02fba4cuda3std6ranges3__45__cpo9iter_moveE
	.align		8
        /*0080*/ 	.dword	_ZN34_INTERNAL_89cd5b65_4_k_cu_59b02fba4cuda3std6ranges3__45__cpo5beginE
	.align		8
        /*0088*/ 	.dword	_ZN34_INTERNAL_89cd5b65_4_k_cu_59b02fba4cuda3std6ranges3__45__cpo3endE
	.align		8
        /*0090*/ 	.dword	_ZN34_INTERNAL_89cd5b65_4_k_cu_59b02fba4cuda3std6ranges3__45__cpo6cbeginE
	.align		8
        /*0098*/ 	.dword	_ZN34_INTERNAL_89cd5b65_4_k_cu_59b02fba4cuda3std6ranges3__45__cpo4cendE
	.align		8
        /*00a0*/ 	.dword	_ZN34_INTERNAL_89cd5b65_4_k_cu_59b02fba4cuda3std6ranges3__45__cpo7advanceE
	.align		8
        /*00a8*/ 	.dword	_ZN34_INTERNAL_89cd5b65_4_k_cu_59b02fba4cuda3std6ranges3__45__cpo9iter_swapE
	.align		8
        /*00b0*/ 	.dword	_ZN34_INTERNAL_89cd5b65_4_k_cu_59b02fba4cuda3std6ranges3__45__cpo4nextE
	.align		8
        /*00b8*/ 	.dword	_ZN34_INTERNAL_89cd5b65_4_k_cu_59b02fba4cuda3std6ranges3__45__cpo4prevE
	.align		8
        /*00c0*/ 	.dword	_ZN34_INTERNAL_89cd5b65_4_k_cu_59b02fba4cuda3std6ranges3__45__cpo4dataE
	.align		8
        /*00c8*/ 	.dword	_ZN34_INTERNAL_89cd5b65_4_k_cu_59b02fba4cuda3std6ranges3__45__cpo5cdataE
	.align		8
        /*00d0*/ 	.dword	_ZN34_INTERNAL_89cd5b65_4_k_cu_59b02fba4cuda3std6ranges3__45__cpo4sizeE
	.align		8
        /*00d8*/ 	.dword	_ZN34_INTERNAL_89cd5b65_4_k_cu_59b02fba4cuda3std6ranges3__45__cpo5ssizeE
	.align		8
        /*00e0*/ 	.dword	_ZN34_INTERNAL_89cd5b65_4_k_cu_59b02fba4cuda3std6ranges3__45__cpo8distanceE
	.align		8
        /*00e8*/ 	.dword	_ZN34_INTERNAL_89cd5b65_4_k_cu_59b02fba6thrust24THRUST_300001_SM_1000_NS8cuda_cub3parE
	.align		8
        /*00f0*/ 	.dword	_ZN34_INTERNAL_89cd5b65_4_k_cu_59b02fba6thrust24THRUST_300001_SM_1000_NS8cuda_cub10par_nosyncE
	.align		8
        /*00f8*/ 	.dword	_ZN34_INTERNAL_89cd5b65_4_k_cu_59b02fba6thrust24THRUST_300001_SM_1000_NS6system6detail10sequential3seqE
	.align		8
        /*0100*/ 	.dword	_ZN34_INTERNAL_89cd5b65_4_k_cu_59b02fba6thrust24THRUST_300001_SM_1000_NS6system3cpp3parE
	.align		8
        /*0108*/ 	.dword	_ZN34_INTERNAL_89cd5b65_4_k_cu_59b02fba6thrust24THRUST_300001_SM_1000_NS12placeholders2_1E
	.align		8
        /*0110*/ 	.dword	_ZN34_INTERNAL_89cd5b65_4_k_cu_59b02fba6thrust24THRUST_300001_SM_1000_NS12placeholders2_2E
	.align		8
        /*0118*/ 	.dword	_ZN34_INTERNAL_89cd5b65_4_k_cu_59b02fba6thrust24THRUST_300001_SM_1000_NS12placeholders2_3E
	.align		8
        /*0120*/ 	.dword	_ZN34_INTERNAL_89cd5b65_4_k_cu_59b02fba6thrust24THRUST_300001_SM_1000_NS12placeholders2_4E
	.align		8
        /*0128*/ 	.dword	_ZN34_INTERNAL_89cd5b65_4_k_cu_59b02fba6thrust24THRUST_300001_SM_1000_NS12placeholders2_5E
	.align		8
        /*0130*/ 	.dword	_ZN34_INTERNAL_89cd5b65_4_k_cu_59b02fba6thrust24THRUST_300001_SM_1000_NS12placeholders2_6E
	.align		8
        /*0138*/ 	.dword	_ZN34_INTERNAL_89cd5b65_4_k_cu_59b02fba6thrust24THRUST_300001_SM_1000_NS12placeholders2_7E
	.align		8
        /*0140*/ 	.dword	_ZN34_INTERNAL_89cd5b65_4_k_cu_59b02fba6thrust24THRUST_300001_SM_1000_NS12placeholders2_8E
	.align		8
        /*0148*/ 	.dword	_ZN34_INTERNAL_89cd5b65_4_k_cu_59b02fba6thrust24THRUST_300001_SM_1000_NS12placeholders2_9E
	.align		8
        /*0150*/ 	.dword	_ZN34_INTERNAL_89cd5b65_4_k_cu_59b02fba6thrust24THRUST_300001_SM_1000_NS12placeholders3_10E
	.align		8
        /*0158*/ 	.dword	_ZN34_INTERNAL_89cd5b65_4_k_cu_59b02fba6thrust24THRUST_300001_SM_1000_NS3seqE
	.align		8
        /*0160*/ 	.dword	_ZN34_INTERNAL_89cd5b65_4_k_cu_59b02fba6thrust24THRUST_300001_SM_1000_NS6deviceE


//--------------------- .text._ZN3cub18CUB_300001_SM_10006detail10radix_sort29DeviceRadixSortOnesweepKernelINS1_5radix10policy_hubIiNS0_8NullTypeEyE10Policy1000ELNS0_9SortOrderE0EiS6_yiiNS1_21identity_decomposer_tEEEvPT5_SC_PT3_PKSD_PT1_PKSH_PT2_PKSL_T4_iiT6_ --------------------------
	.section	.text._ZN3cub18CUB_300001_SM_10006detail10radix_sort29DeviceRadixSortOnesweepKernelINS1_5radix10policy_hubIiNS0_8NullTypeEyE10Policy1000ELNS0_9SortOrderE0EiS6_yiiNS1_21identity_decomposer_tEEEvPT5_SC_PT3_PKSD_PT1_PKSH_PT2_PKSL_T4_iiT6_,"ax",@progbits
	.align	128
        .global         _ZN3cub18CUB_300001_SM_10006detail10radix_sort29DeviceRadixSortOnesweepKernelINS1_5radix10policy_hubIiNS0_8NullTypeEyE10Policy1000ELNS0_9SortOrderE0EiS6_yiiNS1_21identity_decomposer_tEEEvPT5_SC_PT3_PKSD_PT1_PKSH_PT2_PKSL_T4_iiT6_
        .type           _ZN3cub18CUB_300001_SM_10006detail10radix_sort29DeviceRadixSortOnesweepKernelINS1_5radix10policy_hubIiNS0_8NullTypeEyE10Policy1000ELNS0_9SortOrderE0EiS6_yiiNS1_21identity_decomposer_tEEEvPT5_SC_PT3_PKSD_PT1_PKSH_PT2_PKSL_T4_iiT6_,@function
        .size           _ZN3cub18CUB_300001_SM_10006detail10radix_sort29DeviceRadixSortOnesweepKernelINS1_5radix10policy_hubIiNS0_8NullTypeEyE10Policy1000ELNS0_9SortOrderE0EiS6_yiiNS1_21identity_decomposer_tEEEvPT5_SC_PT3_PKSD_PT1_PKSH_PT2_PKSL_T4_iiT6_,(.L_x_888 - _ZN3cub18CUB_300001_SM_10006detail10radix_sort29DeviceRadixSortOnesweepKernelINS1_5radix10policy_hubIiNS0_8NullTypeEyE10Policy1000ELNS0_9SortOrderE0EiS6_yiiNS1_21identity_decomposer_tEEEvPT5_SC_PT3_PKSD_PT1_PKSH_PT2_PKSL_T4_iiT6_)
        .other          _ZN3cub18CUB_300001_SM_10006detail10radix_sort29DeviceRadixSortOnesweepKernelINS1_5radix10policy_hubIiNS0_8NullTypeEyE10Policy1000ELNS0_9SortOrderE0EiS6_yiiNS1_21identity_decomposer_tEEEvPT5_SC_PT3_PKSD_PT1_PKSH_PT2_PKSL_T4_iiT6_,@"STO_CUDA_ENTRY STV_DEFAULT"
_ZN3cub18CUB_300001_SM_10006detail10radix_sort29DeviceRadixSortOnesweepKernelINS1_5radix10policy_hubIiNS0_8NullTypeEyE10Policy1000ELNS0_9SortOrderE0EiS6_yiiNS1_21identity_decomposer_tEEEvPT5_SC_PT3_PKSD_PT1_PKSH_PT2_PKSL_T4_iiT6_:
.text._ZN3cub18CUB_300001_SM_10006detail10radix_sort29DeviceRadixSortOnesweepKernelINS1_5radix10policy_hubIiNS0_8NullTypeEyE10Policy1000ELNS0_9SortOrderE0EiS6_yiiNS1_21identity_decomposer_tEEEvPT5_SC_PT3_PKSD_PT1_PKSH_PT2_PKSL_T4_iiT6_:
[----:B------:R-:W-:Y:S01]  /*0000*/  LDC R1, c[0x0][0x37c] ;  /* 0x0000df00ff017b82 */ /* 0x000fe20000000800 */
[----:B------:R-:W0:Y:S01]  /*0010*/  S2R R3, SR_TID.X ;  /* 0x0000000000037919 */ /* 0x000e220000002100 */
[----:B------:R-:W1:Y:S01]  /*0020*/  LDCU.64 UR8, c[0x0][0x358] ;  /* 0x00006b00ff0877ac */ /* 0x000e620008000a00 */
[----:B------:R-:W-:Y:S01]  /*0030*/  BSSY.RECONVERGENT B0, `(.L_x_0) ;  /* 0x000000a000007945 */ /* 0x000fe20003800200 */
[----:B0-----:R-:W-:-:S13]  /*0040*/  ISETP.NE.AND P0, PT, R3, RZ, PT ;  /* 0x000000ff0300720c */ /* 0x001fda0003f05270 */
[----:B-1----:R-:W-:Y:S05]  /*0050*/  @P0 BRA `(.L_x_1) ;  /* 0x00000000001c0947 */ /* 0x002fea0003800000 */
[----:B------:R-:W0:Y:S01]  /*0060*/  LDC.64 R4, c[0x0][0x388] ;  /* 0x0000e200ff047b82 */ /* 0x000e220000000a00 */
[----:B------:R-:W-:-:S05]  /*0070*/  IMAD.MOV.U32 R7, RZ, RZ, 0x1 ;  /* 0x00000001ff077424 */ /* 0x000fca00078e00ff */
[----:B0-----:R-:W2:Y:S02]  /*0080*/  ATOMG.E.ADD.STRONG.GPU PT, R4, desc[UR8][R4.64], R7 ;  /* 0x80000007040479a8 */ /* 0x001ea400081ef108 */
[----:B------:R-:W0:Y:S01]  /*0090*/  S2UR UR5, SR_CgaCtaId ;  /* 0x00000000000579c3 */ /* 0x000e220000008800 */
[----:B------:R-:W-:Y:S02]  /*00a0*/  UMOV UR4, 0x400 ;  /* 0x0000040000047882 */ /* 0x000fe40000000000 */
[----:B0-----:R-:W-:-:S09]  /*00b0*/  ULEA UR4, UR5, UR4, 0x18 ;  /* 0x0000000405047291 */ /* 0x001fd2000f8ec0ff */
[----:B--2---:R0:W-:Y:S03]  /*00c0*/  STS [UR4+0x7200], R4 ;  /* 0x00720004ff007988 */ /* 0x0041e60008000804 */
.L_x_1:
[----:B------:R-:W-:Y:S05]  /*00d0*/  BSYNC.RECONVERGENT B0 ;  /* 0x0000000000007941 */ /* 0x000fea0003800200 */
.L_x_0:
[----:B------:R-:W1:Y:S08]  /*00e0*/  S2UR UR5, SR_CgaCtaId ;  /* 0x00000000000579c3 */ /* 0x000e700000008800 */
[----:B------:R-:W-:Y:S06]  /*00f0*/  BAR.SYNC.DEFER_BLOCKING 0x0 ;  /* 0x0000000000007b1d */ /* 0x000fec0000010000 */
[----:B------:R-:W-:Y:S01]  /*0100*/  UMOV UR4, 0x400 ;  /* 0x0000040000047882 */ /* 0x000fe20000000000 */
[----:B------:R-:W2:Y:S01]  /*0110*/  S2R R46, SR_LANEID ;  /* 0x00000000002e7919 */ /* 0x000ea20000000000 */
[----:B-1----:R-:W-:Y:S01]  /*0120*/  ULEA UR4, UR5, UR4, 0x18 ;  /* 0x0000000405047291 */ /* 0x002fe2000f8ec0ff */
[----:B------:R-:W1:Y:S08]  /*0130*/  LDCU UR5, c[0x0][0x3c0] ;  /* 0x00007800ff0577ac */ /* 0x000e700008000800 */
[----:B------:R-:W3:Y:S02]  /*0140*/  LDS R0, [UR4+0x7200] ;  /* 0x00720004ff007984 */ /* 0x000ee40008000800 */
[----:B---3--:R-:W-:-:S13]  /*0150*/  R2UR UR7, R0 ;  /* 0x00000000000772ca */ /* 0x008fda00000e0000 */
[----:B------:R-:W-:-:S04]  /*0160*/  UIMAD UR6, UR7, 0x1c80, URZ ;  /* 0x00001c80070678a4 */ /* 0x000fc8000f8e02ff */
[----:B------:R-:W-:Y:S02]  /*0170*/  UIADD3 UR10, UPT, UPT, UR6, 0x1c80, URZ ;  /* 0x00001c80060a7890 */ /* 0x000fe4000fffe0ff */
[----:B------:R-:W-:Y:S02]  /*0180*/  USHF.R.S32.HI UR11, URZ, 0x1f, UR6 ;  /* 0x0000001fff0b7899 */ /* 0x000fe40008011406 */
[----:B-1----:R-:W-:-:S09]  /*0190*/  UISETP.GT.AND UP0, UPT, UR10, UR5, UPT ;  /* 0x000000050a00728c */ /* 0x002fd2000bf04270 */
[----:B--2---:R-:W-:Y:S05]  /*01a0*/  BRA.U UP0, `(.L_x_2) ;  /* 0x0000000100707547 */ /* 0x004fea000b800000 */
[----:B------:R-:W0:Y:S01]  /*01b0*/  LDCU.64 UR12, c[0x0][0x3a8] ;  /* 0x00007500ff0c77ac */ /* 0x000e220008000a00 */
[C---:B------:R-:W-:Y:S02]  /*01c0*/  LOP3.LUT R0, R3.reuse, 0x1f, RZ, 0xc0, !PT ;  /* 0x0000001f03007812 */ /* 0x040fe400078ec0ff */
[----:B------:R-:W-:-:S05]  /*01d0*/  LOP3.LUT R5, R3, 0x3e0, RZ, 0xc0, !PT ;  /* 0x000003e003057812 */ /* 0x000fca00078ec0ff */
[----:B------:R-:W-:-:S05]  /*01e0*/  IMAD R0, R5, 0x13, R0 ;  /* 0x0000001305007824 */ /* 0x000fca00078e0200 */
[----:B------:R-:W-:-:S05]  /*01f0*/  IADD3 R0, P0, PT, R0, UR6, RZ ;  /* 0x0000000600007c10 */ /* 0x000fca000ff1e0ff */
[----:B------:R-:W-:Y:S01]  /*0200*/  IMAD.X R5, RZ, RZ, UR11, P0 ;  /* 0x0000000bff057e24 */ /* 0x000fe200080e06ff */
[----:B0-----:R-:W-:-:S04]  /*0210*/  LEA R4, P0, R0, UR12, 0x2 ;  /* 0x0000000c00047c11 */ /* 0x001fc8000f8010ff */
[----:B------:R-:W-:-:S05]  /*0220*/  LEA.HI.X R5, R0, UR13, R5, 0x2, P0 ;  /* 0x0000000d00057c11 */ /* 0x000fca00080f1405 */
[----:B------:R0:W5:Y:S04]  /*0230*/  LDG.E R44, desc[UR8][R4.64] ;  /* 0x00000008042c7981 */ /* 0x000168000c1e1900 */
        /* <DEDUP_REMOVED lines=17> */
[----:B------:R0:W5:Y:S01]  /*0350*/  LDG.E R24, desc[UR8][R4.64+0x900] ;  /* 0x0009000804187981 */ /* 0x000162000c1e1900 */
[----:B------:R-:W-:Y:S05]  /*0360*/  BRA `(.L_x_3) ;  /* 0x0000000400507947 */ /* 0x000fea0003800000 */
.L_x_2:
[C---:B------:R-:W-:Y:S01]  /*0370*/  LOP3.LUT R0, R3.reuse, 0x1f, RZ, 0xc0, !PT ;  /* 0x0000001f03007812 */ /* 0x040fe200078ec0ff */
[----:B------:R-:W1:Y:S01]  /*0380*/  LDCU.64 UR12, c[0x0][0x3a8] ;  /* 0x00007500ff0c77ac */ /* 0x000e620008000a00 */
[----:B------:R-:W-:Y:S01]  /*0390*/  LOP3.LUT R5, R3, 0x3e0, RZ, 0xc0, !PT ;  /* 0x000003e003057812 */ /* 0x000fe200078ec0ff */
[----:B------:R-:W-:Y:S01]  /*03a0*/  IMAD.MOV.U32 R44, RZ, RZ, 0x7fffffff ;  /* 0x7fffffffff2c7424 */ /* 0x000fe200078e00ff */
[----:B------:R-:W-:Y:S01]  /*03b0*/  UIADD3 UR5, UPT, UPT, -UR6, UR5, URZ ;  /* 0x0000000506057290 */ /* 0x000fe2000fffe1ff */
[----:B------:R-:W-:Y:S02]  /*03c0*/  IMAD.MOV.U32 R42, RZ, RZ, 0x7fffffff ;  /* 0x7fffffffff2a7424 */ /* 0x000fe400078e00ff */
[----:B------:R-:W-:Y:S02]  /*03d0*/  IMAD R7, R5, 0x13, R0 ;  /* 0x0000001305077824 */ /* 0x000fe400078e0200 */
[----:B------:R-:W-:Y:S02]  /*03e0*/  IMAD.MOV.U32 R43, RZ, RZ, 0x7fffffff ;  /* 0x7fffffffff2b7424 */ /* 0x000fe400078e00ff */
[C---:B------:R-:W-:Y:S01]  /*03f0*/  VIADD R0, R7.reuse, 0x20 ;  /* 0x0000002007007836 */ /* 0x040fe20000000000 */
[C---:B------:R-:W-:Y:S01]  /*0400*/  ISETP.GE.AND P1, PT, R7.reuse, UR5, PT ;  /* 0x0000000507007c0c */ /* 0x040fe2000bf26270 */
[----:B------:R-:W-:-:S02]  /*0410*/  VIADD R5, R7, 0x60 ;  /* 0x0000006007057836 */ /* 0x000fc40000000000 */
[C---:B0-----:R-:W-:Y:S01]  /*0420*/  VIADD R4, R7.reuse, 0x40 ;  /* 0x0000004007047836 */ /* 0x041fe20000000000 */
[----:B------:R-:W-:Y:S01]  /*0430*/  ISETP.GE.AND P2, PT, R0, UR5, PT ;  /* 0x0000000500007c0c */ /* 0x000fe2000bf46270 */
[C---:B------:R-:W-:Y:S01]  /*0440*/  VIADD R8, R7.reuse, 0xa0 ;  /* 0x000000a007087836 */ /* 0x040fe20000000000 */
[C---:B------:R-:W-:Y:S01]  /*0450*/  IADD3 R0, P0, PT, R7.reuse, UR6, RZ ;  /* 0x0000000607007c10 */ /* 0x040fe2000ff1e0ff */
[----:B------:R-:W-:Y:S01]  /*0460*/  VIADD R6, R7, 0x80 ;  /* 0x0000008007067836 */ /* 0x000fe20000000000 */
[----:B------:R-:W-:Y:S01]  /*0470*/  ISETP.GE.AND P4, PT, R5, UR5, PT ;  /* 0x0000000505007c0c */ /* 0x000fe2000bf86270 */
[----:B------:R-:W-:Y:S01]  /*0480*/  VIADD R9, R7, 0xc0 ;  /* 0x000000c007097836 */ /* 0x000fe20000000000 */
[----:B------:R-:W-:Y:S01]  /*0490*/  ISETP.GE.AND P3, PT, R4, UR5, PT ;  /* 0x0000000504007c0c */ /* 0x000fe2000bf66270 */
[----:B------:R-:W-:Y:S01]  /*04a0*/  IMAD.X R5, RZ, RZ, UR11, P0 ;  /* 0x0000000bff057e24 */ /* 0x000fe200080e06ff */
[----:B-1----:R-:W-:Y:S02]  /*04b0*/  LEA R4, P0, R0, UR12, 0x2 ;  /* 0x0000000c00047c11 */ /* 0x002fe4000f8010ff */
[----:B------:R-:W-:-:S02]  /*04c0*/  ISETP.GE.AND P6, PT, R8, UR5, PT ;  /* 0x0000000508007c0c */ /* 0x000fc4000bfc6270 */
[----:B------:R-:W-:Y:S01]  /*04d0*/  LEA.HI.X R5, R0, UR13, R5, 0x2, P0 ;  /* 0x0000000d00057c11 */ /* 0x000fe200080f1405 */
[----:B------:R-:W-:Y:S01]  /*04e0*/  VIADD R0, R7, 0xe0 ;  /* 0x000000e007007836 */ /* 0x000fe20000000000 */
[----:B------:R-:W-:Y:S01]  /*04f0*/  ISETP.GE.AND P5, PT, R6, UR5, PT ;  /* 0x0000000506007c0c */ /* 0x000fe2000bfa6270 */
[----:B------:R-:W-:Y:S01]  /*0500*/  IMAD.MOV.U32 R8, RZ, RZ, 0x7fffffff ;  /* 0x7fffffffff087424 */ /* 0x000fe200078e00ff */
[----:B------:R-:W-:Y:S01]  /*0510*/  ISETP.GE.AND P0, PT, R9, UR5, PT ;  /* 0x0000000509007c0c */ /* 0x000fe2000bf06270 */
[----:B------:R1:W5:Y:S01]  /*0520*/  @!P1 LDG.E R44, desc[UR8][R4.64] ;  /* 0x00000008042c9981 */ /* 0x000362000c1e1900 */
[----:B------:R-:W-:Y:S01]  /*0530*/  ISETP.GE.AND P1, PT, R0, UR5, PT ;  /* 0x0000000500007c0c */ /* 0x000fe2000bf26270 */
[C---:B------:R-:W-:Y:S02]  /*0540*/  VIADD R0, R7.reuse, 0x120 ;  /* 0x0000012007007836 */ /* 0x040fe40000000000 */
[----:B------:R1:W5:Y:S01]  /*0550*/  @!P3 LDG.E R42, desc[UR8][R4.64+0x100] ;  /* 0x00010008042ab981 */ /* 0x000362000c1e1900 */
[----:B------:R-:W-:-:S02]  /*0560*/  VIADD R6, R7, 0x100 ;  /* 0x0000010007067836 */ /* 0x000fc40000000000 */
[----:B------:R-:W-:Y:S01]  /*0570*/  ISETP.GE.AND P3, PT, R0, UR5, PT ;  /* 0x0000000500007c0c */ /* 0x000fe2000bf66270 */
[----:B------:R-:W-:Y:S01]  /*0580*/  VIADD R0, R7, 0x140 ;  /* 0x0000014007007836 */ /* 0x000fe20000000000 */
[----:B------:R1:W5:Y:S01]  /*0590*/  @!P4 LDG.E R8, desc[UR8][R4.64+0x180] ;  /* 0x000180080408c981 */ /* 0x000362000c1e1900 */
[----:B------:R-:W-:-:S03]  /*05a0*/  IMAD.MOV.U32 R10, RZ, RZ, 0x7fffffff ;  /* 0x7fffffffff0a7424 */ /* 0x000fc600078e00ff */
[----:B------:R-:W-:Y:S01]  /*05b0*/  ISETP.GE.AND P4, PT, R0, UR5, PT ;  /* 0x0000000500007c0c */ /* 0x000fe2000bf86270 */
[C---:B------:R-:W-:Y:S01]  /*05c0*/  VIADD R0, R7.reuse, 0x180 ;  /* 0x0000018007007836 */ /* 0x040fe20000000000 */
[----:B------:R1:W5:Y:S01]  /*05d0*/  @!P2 LDG.E R43, desc[UR8][R4.64+0x80] ;  /* 0x00008008042ba981 */ /* 0x000362000c1e1900 */
[----:B------:R-:W-:Y:S01]  /*05e0*/  ISETP.GE.AND P2, PT, R6, UR5, PT ;  /* 0x0000000506007c0c */ /* 0x000fe2000bf46270 */
[----:B------:R-:W-:Y:S02]  /*05f0*/  IMAD.MOV.U32 R12, RZ, RZ, 0x7fffffff ;  /* 0x7fffffffff0c7424 */ /* 0x000fe400078e00ff */
[----:B------:R1:W5:Y:S01]  /*0600*/  @!P6 LDG.E R10, desc[UR8][R4.64+0x280] ;  /* 0x00028008040ae981 */ /* 0x000362000c1e1900 */
[----:B------:R-:W-:Y:S01]  /*0610*/  ISETP.GE.AND P6, PT, R0, UR5, PT ;  /* 0x0000000500007c0c */ /* 0x000fe2000bfc6270 */
[C---:B------:R-:W-:Y:S02]  /*0620*/  VIADD R0, R7.reuse, 0x1a0 ;  /* 0x000001a007007836 */ /* 0x040fe40000000000 */
[----:B------:R-:W-:Y:S01]  /*0630*/  IMAD.MOV.U32 R9, RZ, RZ, 0x7fffffff ;  /* 0x7fffffffff097424 */ /* 0x000fe200078e00ff */
[----:B------:R1:W5:Y:S01]  /*0640*/  @!P0 LDG.E R12, desc[UR8][R4.64+0x300] ;  /* 0x00030008040c8981 */ /* 0x000362000c1e1900 */
[----:B------:R-:W-:Y:S01]  /*0650*/  VIADD R6, R7, 0x160 ;  /* 0x0000016007067836 */ /* 0x000fe20000000000 */
[----:B------:R-:W-:Y:S01]  /*0660*/  ISETP.GE.AND P0, PT, R0, UR5, PT ;  /* 0x0000000500007c0c */ /* 0x000fe2000bf06270 */
[----:B------:R-:W-:-:S02]  /*0670*/  IMAD.MOV.U32 R14, RZ, RZ, 0x7fffffff ;  /* 0x7fffffffff0e7424 */ /* 0x000fc400078e00ff */
[C---:B------:R-:W-:Y:S01]  /*0680*/  VIADD R0, R7.reuse, 0x1e0 ;  /* 0x000001e007007836 */ /* 0x040fe20000000000 */
[----:B------:R1:W5:Y:S01]  /*0690*/  @!P5 LDG.E R9, desc[UR8][R4.64+0x200] ;  /* 0x000200080409d981 */ /* 0x000362000c1e1900 */
[----:B------:R-:W-:Y:S01]  /*06a0*/  ISETP.GE.AND P5, PT, R6, UR5, PT ;  /* 0x0000000506007c0c */ /* 0x000fe2000bfa6270 */
[----:B------:R-:W-:Y:S02]  /*06b0*/  IMAD.MOV.U32 R13, RZ, RZ, 0x7fffffff ;  /* 0x7fffffffff0d7424 */ /* 0x000fe400078e00ff */
[----:B------:R1:W5:Y:S01]  /*06c0*/  @!P2 LDG.E R14, desc[UR8][R4.64+0x400] ;  /* 0x00040008040ea981 */ /* 0x000362000c1e1900 */
[----:B------:R-:W-:Y:S01]  /*06d0*/  IMAD.MOV.U32 R15, RZ, RZ, 0x7fffffff ;  /* 0x7fffffffff0f7424 */ /* 0x000fe200078e00ff */
[----:B------:R-:W-:Y:S01]  /*06e0*/  ISETP.GE.AND P2, PT, R0, UR5, PT ;  /* 0x0000000500007c0c */ /* 0x000fe2000bf46270 */
[C---:B------:R-:W-:Y:S01]  /*06f0*/  VIADD R6, R7.reuse, 0x1c0 ;  /* 0x000001c007067836 */ /* 0x040fe20000000000 */
[----:B------:R1:W5:Y:S01]  /*0700*/  @!P1 LDG.E R13, desc[UR8][R4.64+0x380] ;  /* 0x00038008040d9981 */ /* 0x000362000c1e1900 */
[----:B------:R-:W-:-:S02]  /*0710*/  VIADD R0, R7, 0x200 ;  /* 0x0000020007007836 */ /* 0x000fc40000000000 */
[----:B------:R-:W-:Y:S01]  /*0720*/  IMAD.MOV.U32 R16, RZ, RZ, 0x7fffffff ;  /* 0x7fffffffff107424 */ /* 0x000fe200078e00ff */
[----:B------:R1:W5:Y:S01]  /*0730*/  @!P3 LDG.E R15, desc[UR8][R4.64+0x480] ;  /* 0x00048008040fb981 */ /* 0x000362000c1e1900 */
[----:B------:R-:W-:Y:S01]  /*0740*/  IMAD.MOV.U32 R17, RZ, RZ, 0x7fffffff ;  /* 0x7fffffffff117424 */ /* 0x000fe200078e00ff */
[----:B------:R-:W-:Y:S01]  /*0750*/  ISETP.GE.AND P1, PT, R6, UR5, PT ;  /* 0x0000000506007c0c */ /* 0x000fe2000bf26270 */
[C---:B------:R-:W-:Y:S01]  /*0760*/  VIADD R6, R7.reuse, 0x220 ;  /* 0x0000022007067836 */ /* 0x040fe20000000000 */
[----:B------:R-:W-:Y:S01]  /*0770*/  ISETP.GE.AND P3, PT, R0, UR5, PT ;  /* 0x0000000500007c0c */ /* 0x000fe2000bf66270 */
[----:B------:R-:W-:Y:S01]  /*0780*/  VIADD R0, R7, 0x240 ;  /* 0x0000024007007836 */ /* 0x000fe20000000000 */
[----:B------:R1:W5:Y:S02]  /*0790*/  @!P4 LDG.E R16, desc[UR8][R4.64+0x500] ;  /* 0x000500080410c981 */ /* 0x000364000c1e1900 */
[----:B------:R-:W-:Y:S02]  /*07a0*/  ISETP.GE.AND P4, PT, R6, UR5, PT ;  /* 0x0000000506007c0c */ /* 0x000fe4000bf86270 */
[----:B------:R1:W5:Y:S01]  /*07b0*/  @!P5 LDG.E R17, desc[UR8][R4.64+0x580] ;  /* 0x000580080411d981 */ /* 0x000362000c1e1900 */
[----:B------:R-:W-:Y:S01]  /*07c0*/  ISETP.GE.AND P5, PT, R0, UR5, PT ;  /* 0x0000000500007c0c */ /* 0x000fe2000bfa6270 */
[----:B------:R-:W-:-:S02]  /*07d0*/  IMAD.MOV.U32 R18, RZ, RZ, 0x7fffffff ;  /* 0x7fffffffff127424 */ /* 0x000fc400078e00ff */
[----:B------:R-:W-:Y:S02]  /*07e0*/  IMAD.MOV.U32 R19, RZ, RZ, 0x7fffffff ;  /* 0x7fffffffff137424 */ /* 0x000fe400078e00ff */
[----:B------:R-:W-:Y:S02]  /*07f0*/  IMAD.MOV.U32 R20, RZ, RZ, 0x7fffffff ;  /* 0x7fffffffff147424 */ /* 0x000fe400078e00ff */
[----:B------:R-:W-:Y:S01]  /*0800*/  IMAD.MOV.U32 R21, RZ, RZ, 0x7fffffff ;  /* 0x7fffffffff157424 */ /* 0x000fe200078e00ff */
[----:B------:R1:W5:Y:S01]  /*0810*/  @!P6 LDG.E R18, desc[UR8][R4.64+0x600] ;  /* 0x000600080412e981 */ /* 0x000362000c1e1900 */
[----:B------:R-:W-:Y:S02]  /*0820*/  IMAD.MOV.U32 R22, RZ, RZ, 0x7fffffff ;  /* 0x7fffffffff167424 */ /* 0x000fe400078e00ff */
[----:B------:R-:W-:Y:S01]  /*0830*/  IMAD.MOV.U32 R23, RZ, RZ, 0x7fffffff ;  /* 0x7fffffffff177424 */ /* 0x000fe200078e00ff */
[----:B------:R1:W5:Y:S01]  /*0840*/  @!P0 LDG.E R19, desc[UR8][R4.64+0x680] ;  /* 0x0006800804138981 */ /* 0x000362000c1e1900 */
[----:B------:R-:W-:-:S03]  /*0850*/  IMAD.MOV.U32 R24, RZ, RZ, 0x7fffffff ;  /* 0x7fffffffff187424 */ /* 0x000fc600078e00ff */
[----:B------:R1:W5:Y:S04]  /*0860*/  @!P1 LDG.E R20, desc[UR8][R4.64+0x700] ;  /* 0x0007000804149981 */ /* 0x000368000c1e1900 */
[----:B------:R1:W5:Y:S04]  /*0870*/  @!P2 LDG.E R21, desc[UR8][R4.64+0x780] ;  /* 0x000780080415a981 */ /* 0x000368000c1e1900 */
[----:B------:R1:W5:Y:S04]  /*0880*/  @!P3 LDG.E R22, desc[UR8][R4.64+0x800] ;  /* 0x000800080416b981 */ /* 0x000368000c1e1900 */
[----:B------:R1:W5:Y:S04]  /*0890*/  @!P4 LDG.E R23, desc[UR8][R4.64+0x880] ;  /* 0x000880080417c981 */ /* 0x000368000c1e1900 */
[----:B------:R1:W5:Y:S02]  /*08a0*/  @!P5 LDG.E R24, desc[UR8][R4.64+0x900] ;  /* 0x000900080418d981 */ /* 0x000364000c1e1900 */
.L_x_3:
[----:B01----:R-:W-:Y:S01]  /*08b0*/  VIMNMX R5, PT, PT, R46, 0xe0, !PT ;  /* 0x000000e02e057848 */ /* 0x003fe20007fe0100 */
[----:B------:R-:W0:Y:S01]  /*08c0*/  LDCU UR5, c[0x0][0x3c8] ;  /* 0x00007900ff0577ac */ /* 0x000e220008000800 */
[----:B------:R-:W-:Y:S01]  /*08d0*/  SHF.R.U32.HI R0, RZ, 0x5, R3 ;  /* 0x00000005ff007819 */ /* 0x000fe20000011603 */
[----:B------:R-:W-:Y:S01]  /*08e0*/  BSSY.RECONVERGENT B0, `(.L_x_4) ;  /* 0x0000026000007945 */ /* 0x000fe20003800200 */
[--C-:B------:R-:W-:Y:S01]  /*08f0*/  IADD3 R5, PT, PT, R5, 0x1f, -R46.reuse ;  /* 0x0000001f05057810 */ /* 0x100fe20007ffe82e */
[----:B------:R-:W-:Y:S01]  /*0900*/  UMOV UR6, 0xffffffff ;  /* 0xffffffff00067882 */ /* 0x000fe20000000000 */
[----:B------:R-:W-:Y:S02]  /*0910*/  IMAD.MOV.U32 R7, RZ, RZ, R46 ;  /* 0x000000ffff077224 */ /* 0x000fe400078e002e */
[C---:B------:R-:W-:Y:S02]  /*0920*/  ISETP.GE.U32.AND P0, PT, R5.reuse, 0x1e0, PT ;  /* 0x000001e00500780c */ /* 0x040fe40003f06070 */
[----:B------:R-:W-:Y:S01]  /*0930*/  LEA.HI R6, R5, 0x1, RZ, 0x1b ;  /* 0x0000000105067811 */ /* 0x000fe200078fd8ff */
[----:B------:R-:W-:-:S03]  /*0940*/  IMAD.SHL.U32 R5, R0, 0x400, RZ ;  /* 0x0000040000057824 */ /* 0x000fc600078e00ff */
[----:B------:R-:W-:-:S04]  /*0950*/  LOP3.LUT R25, R6, 0xf, RZ, 0xc0, !PT ;  /* 0x0000000f06197812 */ /* 0x000fc800078ec0ff */
[----:B------:R-:W-:Y:S01]  /*0960*/  ISETP.NE.AND P1, PT, R25, RZ, PT ;  /* 0x000000ff1900720c */ /* 0x000fe20003f25270 */
[----:B0-----:R-:W-:Y:S02]  /*0970*/  USHF.L.U32 UR5, UR6, UR5, URZ ;  /* 0x0000000506057299 */ /* 0x001fe400080006ff */
[----:B------:R-:W-:Y:S10]  /*0980*/  @!P0 BRA `(.L_x_5) ;  /* 0x00000000006c8947 */ /* 0x000ff40003800000 */
[----:B------:R-:W-:Y:S01]  /*0990*/  IMAD R4, R46, 0x4, R5 ;  /* 0x000000042e047824 */ /* 0x000fe200078e0205 */
[----:B------:R-:W-:Y:S01]  /*09a0*/  LOP3.LUT R0, R6, 0xffffff0, RZ, 0xc0, !PT ;  /* 0x0ffffff006007812 */ /* 0x000fe200078ec0ff */
[----:B------:R-:W-:Y:S02]  /*09b0*/  IMAD.U32 R11, RZ, RZ, UR4 ;  /* 0x00000004ff0b7e24 */ /* 0x000fe4000f8e00ff */
[----:B------:R-:W-:Y:S02]  /*09c0*/  IMAD.MOV.U32 R7, RZ, RZ, R46 ;  /* 0x000000ffff077224 */ /* 0x000fe400078e002e */
[----:B------:R-:W-:Y:S01]  /*09d0*/  IMAD.MOV R0, RZ, RZ, -R0 ;  /* 0x000000ffff007224 */ /* 0x000fe200078e0a00 */
[----:B------:R-:W-:-:S07]  /*09e0*/  IADD3 R4, PT, PT, R4, 0x400, R11 ;  /* 0x0000040004047810 */ /* 0x000fce0007ffe00b */
.L_x_6:
[----:B------:R-:W-:Y:S01]  /*09f0*/  VIADD R0, R0, 0x10 ;  /* 0x0000001000007836 */ /* 0x000fe20000000000 */
[----:B------:R-:W-:Y:S01]  /*0a00*/  STS [R4+-0x400], RZ ;  /* 0xfffc00ff04007388 */ /* 0x000fe20000000800 */
[----:B------:R-:W-:-:S03]  /*0a10*/  VIADD R7, R7, 0x200 ;  /* 0x0000020007077836 */ /* 0x000fc60000000000 */
[----:B------:R-:W-:Y:S01]  /*0a20*/  ISETP.NE.AND P0, PT, R0, RZ, PT ;  /* 0x000000ff0000720c */ /* 0x000fe20003f05270 */
[----:B------:R-:W-:Y:S04]  /*0a30*/  STS [R4+-0x380], RZ ;  /* 0xfffc80ff04007388 */ /* 0x000fe80000000800 */
[----:B------:R-:W-:Y:S04]  /*0a40*/  STS [R4+-0x300], RZ ;  /* 0xfffd00ff04007388 */ /* 0x000fe80000000800 */
[----:B------:R-:W-:Y:S04]  /*0a50*/  STS [R4+-0x280], RZ ;  /* 0xfffd80ff04007388 */ /* 0x000fe80000000800 */
[----:B------:R-:W-:Y:S04]  /*0a60*/  STS [R4+-0x200], RZ ;  /* 0xfffe00ff04007388 */ /* 0x000fe80000000800 */
[----:B------:R-:W-:Y:S04]  /*0a70*/  STS [R4+-0x180], RZ ;  /* 0xfffe80ff04007388 */ /* 0x000fe80000000800 */
[----:B------:R-:W-:Y:S04]  /*0a80*/  STS [R4+-0x100], RZ ;  /* 0xffff00ff04007388 */ /* 0x000fe80000000800 */
[----:B------:R-:W-:Y:S04]  /*0a90*/  STS [R4+-0x80], RZ ;  /* 0xffff80ff04007388 */ /* 0x000fe80000000800 */
[----:B------:R-:W-:Y:S04]  /*0aa0*/  STS [R4], RZ ;  /* 0x000000ff04007388 */ /* 0x000fe80000000800 */
[----:B------:R-:W-:Y:S04]  /*0ab0*/  STS [R4+0x80], RZ ;  /* 0x000080ff04007388 */ /* 0x000fe80000000800 */
[----:B------:R-:W-:Y:S04]  /*0ac0*/  STS [R4+0x100], RZ ;  /* 0x000100ff04007388 */ /* 0x000fe80000000800 */
[----:B------:R-:W-:Y:S04]  /*0ad0*/  STS [R4+0x180], RZ ;  /* 0x000180ff04007388 */ /* 0x000fe80000000800 */
[----:B------:R-:W-:Y:S04]  /*0ae0*/  STS [R4+0x200], RZ ;  /* 0x000200ff04007388 */ /* 0x000fe80000000800 */
[----:B------:R-:W-:Y:S04]  /*0af0*/  STS [R4+0x280], RZ ;  /* 0x000280ff04007388 */ /* 0x000fe80000000800 */
[----:B------:R-:W-:Y:S04]  /*0b00*/  STS [R4+0x300], RZ ;  /* 0x000300ff04007388 */ /* 0x000fe80000000800 */
[----:B------:R0:W-:Y:S02]  /*0b10*/  STS [R4+0x380], RZ ;  /* 0x000380ff04007388 */ /* 0x0001e40000000800 */
[----:B0-----:R-:W-:Y:S01]  /*0b20*/  VIADD R4, R4, 0x800 ;  /* 0x0000080004047836 */ /* 0x001fe20000000000 */
[----:B------:R-:W-:Y:S06]  /*0b30*/  @P0 BRA `(.L_x_6) ;  /* 0xfffffffc00ac0947 */ /* 0x000fec000383ffff */
.L_x_5:
[----:B------:R-:W-:Y:S05]  /*0b40*/  BSYNC.RECONVERGENT B0 ;  /* 0x0000000000007941 */ /* 0x000fea0003800200 */
.L_x_4:
[----:B------:R-:W-:Y:S01]  /*0b50*/  BSSY.RECONVERGENT B0, `(.L_x_7) ;  /* 0x0000026000007945 */ /* 0x000fe20003800200 */
[----:B------:R-:W-:-:S03]  /*0b60*/  VIADD R4, R5, UR4 ;  /* 0x0000000405047c36 */ /* 0x000fc60008000000 */
[----:B------:R-:W-:Y:S05]  /*0b70*/  @!P1 BRA `(.L_x_8) ;  /* 0x00000000008c9947 */ /* 0x000fea0003800000 */
[----:B------:R-:W-:Y:S01]  /*0b80*/  ISETP.GE.U32.AND P0, PT, R25, 0x8, PT ;  /* 0x000000081900780c */ /* 0x000fe20003f06070 */
[----:B------:R-:W-:Y:S01]  /*0b90*/  BSSY.RECONVERGENT B1, `(.L_x_9) ;  /* 0x000000e000017945 */ /* 0x000fe20003800200 */
[----:B------:R-:W-:-:S04]  /*0ba0*/  LOP3.LUT R11, R6, 0x7, RZ, 0xc0, !PT ;  /* 0x00000007060b7812 */ /* 0x000fc800078ec0ff */
[----:B------:R-:W-:-:S07]  /*0bb0*/  ISETP.NE.AND P1, PT, R11, RZ, PT ;  /* 0x000000ff0b00720c */ /* 0x000fce0003f25270 */
[----:B------:R-:W-:Y:S06]  /*0bc0*/  @!P0 BRA `(.L_x_10) ;  /* 0x0000000000288947 */ /* 0x000fec0003800000 */
[C---:B------:R-:W-:Y:S02]  /*0bd0*/  IMAD R0, R7.reuse, 0x4, R4 ;  /* 0x0000000407007824 */ /* 0x040fe400078e0204 */
[----:B------:R-:W-:-:S03]  /*0be0*/  VIADD R7, R7, 0x100 ;  /* 0x0000010007077836 */ /* 0x000fc60000000000 */
[----:B------:R0:W-:Y:S04]  /*0bf0*/  STS [R0], RZ ;  /* 0x000000ff00007388 */ /* 0x0001e80000000800 */
[----:B------:R0:W-:Y:S04]  /*0c00*/  STS [R0+0x80], RZ ;  /* 0x000080ff00007388 */ /* 0x0001e80000000800 */
[----:B------:R0:W-:Y:S04]  /*0c10*/  STS [R0+0x100], RZ ;  /* 0x000100ff00007388 */ /* 0x0001e80000000800 */
[----:B------:R0:W-:Y:S04]  /*0c20*/  STS [R0+0x180], RZ ;  /* 0x000180ff00007388 */ /* 0x0001e80000000800 */
[----:B------:R0:W-:Y:S04]  /*0c30*/  STS [R0+0x200], RZ ;  /* 0x000200ff00007388 */ /* 0x0001e80000000800 */
[----:B------:R0:W-:Y:S04]  /*0c40*/  STS [R0+0x280], RZ ;  /* 0x000280ff00007388 */ /* 0x0001e80000000800 */
[----:B------:R0:W-:Y:S04]  /*0c50*/  STS [R0+0x300], RZ ;  /* 0x000300ff00007388 */ /* 0x0001e80000000800 */
[----:B------:R0:W-:Y:S02]  /*0c60*/  STS [R0+0x380], RZ ;  /* 0x000380ff00007388 */ /* 0x0001e40000000800 */
.L_x_10:
[----:B------:R-:W-:Y:S05]  /*0c70*/  BSYNC.RECONVERGENT B1 ;  /* 0x0000000000017941 */ /* 0x000fea0003800200 */
.L_x_9:
[----:B------:R-:W-:Y:S05]  /*0c80*/  @!P1 BRA `(.L_x_8) ;  /* 0x0000000000489947 */ /* 0x000fea0003800000 */
[----:B------:R-:W-:Y:S02]  /*0c90*/  ISETP.GE.U32.AND P0, PT, R11, 0x4, PT ;  /* 0x000000040b00780c */ /* 0x000fe40003f06070 */
[----:B------:R-:W-:-:S04]  /*0ca0*/  LOP3.LUT R6, R6, 0x3, RZ, 0xc0, !PT ;  /* 0x0000000306067812 */ /* 0x000fc800078ec0ff */
[----:B------:R-:W-:-:S07]  /*0cb0*/  ISETP.NE.AND P1, PT, R6, RZ, PT ;  /* 0x000000ff0600720c */ /* 0x000fce0003f25270 */
[C---:B0-----:R-:W-:Y:S02]  /*0cc0*/  @P0 IMAD R0, R7.reuse, 0x4, R4 ;  /* 0x0000000407000824 */ /* 0x041fe400078e0204 */
[----:B------:R-:W-:-:S03]  /*0cd0*/  @P0 VIADD R7, R7, 0x80 ;  /* 0x0000008007070836 */ /* 0x000fc60000000000 */
[----:B------:R1:W-:Y:S04]  /*0ce0*/  @P0 STS [R0], RZ ;  /* 0x000000ff00000388 */ /* 0x0003e80000000800 */
[----:B------:R1:W-:Y:S04]  /*0cf0*/  @P0 STS [R0+0x80], RZ ;  /* 0x000080ff00000388 */ /* 0x0003e80000000800 */
[----:B------:R1:W-:Y:S04]  /*0d00*/  @P0 STS [R0+0x100], RZ ;  /* 0x000100ff00000388 */ /* 0x0003e80000000800 */
[----:B------:R1:W-:Y:S01]  /*0d10*/  @P0 STS [R0+0x180], RZ ;  /* 0x000180ff00000388 */ /* 0x0003e20000000800 */
[----:B------:R-:W-:Y:S05]  /*0d20*/  @!P1 BRA `(.L_x_8) ;  /* 0x0000000000209947 */ /* 0x000fea0003800000 */
[----:B------:R-:W-:Y:S02]  /*0d30*/  IMAD R5, R7, 0x4, R5 ;  /* 0x0000000407057824 */ /* 0x000fe400078e0205 */
[----:B------:R-:W-:Y:S02]  /*0d40*/  IMAD.MOV R6, RZ, RZ, -R6 ;  /* 0x000000ffff067224 */ /* 0x000fe400078e0a06 */
[----:B------:R-:W-:-:S07]  /*0d50*/  VIADD R5, R5, UR4 ;  /* 0x0000000405057c36 */ /* 0x000fce0008000000 */
.L_x_11:
[----:B------:R-:W-:Y:S01]  /*0d60*/  VIADD R6, R6, 0x1 ;  /* 0x0000000106067836 */ /* 0x000fe20000000000 */
[----:B------:R0:W-:Y:S04]  /*0d70*/  STS [R5], RZ ;  /* 0x000000ff05007388 */ /* 0x0001e80000000800 */
[----:B------:R-:W-:Y:S01]  /*0d80*/  ISETP.NE.AND P0, PT, R6, RZ, PT ;  /* 0x000000ff0600720c */ /* 0x000fe20003f05270 */
[----:B0-----:R-:W-:-:S12]  /*0d90*/  VIADD R5, R5, 0x80 ;  /* 0x0000008005057836 */ /* 0x001fd80000000000 */
[----:B------:R-:W-:Y:S05]  /*0da0*/  @P0 BRA `(.L_x_11) ;  /* 0xfffffffc00ec0947 */ /* 0x000fea000383ffff */
.L_x_8:
[----:B------:R-:W-:Y:S05]  /*0db0*/  BSYNC.RECONVERGENT B0 ;  /* 0x0000000000007941 */ /* 0x000fea0003800200 */
.L_x_7:
[----:B------:R-:W2:Y:S01]  /*0dc0*/  LDCU UR6, c[0x0][0x3c4] ;  /* 0x00007880ff0677ac */ /* 0x000ea20008000800 */
[----:B-----5:R-:W-:Y:S01]  /*0dd0*/  LOP3.LUT R45, R44, 0x80000000, RZ, 0x3c, !PT ;  /* 0x800000002c2d7812 */ /* 0x020fe200078e3cff */
[----:B------:R-:W-:Y:S01]  /*0de0*/  BSSY.RECONVERGENT B0, `(.L_x_12) ;  /* 0x0000089000007945 */ /* 0x000fe20003800200 */
[----:B------:R-:W-:Y:S02]  /*0df0*/  LOP3.LUT R6, R43, 0x80000000, RZ, 0x3c, !PT ;  /* 0x800000002b067812 */ /* 0x000fe400078e3cff */
[----:B01----:R-:W-:Y:S02]  /*0e00*/  LOP3.LUT R0, R42, 0x80000000, RZ, 0x3c, !PT ;  /* 0x800000002a007812 */ /* 0x003fe400078e3cff */
[----:B------:R-:W-:Y:S02]  /*0e10*/  LOP3.LUT R41, R8, 0x80000000, RZ, 0x3c, !PT ;  /* 0x8000000008297812 */ /* 0x000fe400078e3cff */
[----:B------:R-:W-:Y:S02]  /*0e20*/  LOP3.LUT R40, R9, 0x80000000, RZ, 0x3c, !PT ;  /* 0x8000000009287812 */ /* 0x000fe400078e3cff */
[----:B------:R-:W-:-:S02]  /*0e30*/  LOP3.LUT R39, R10, 0x80000000, RZ, 0x3c, !PT ;  /* 0x800000000a277812 */ /* 0x000fc400078e3cff */
[----:B------:R-:W-:Y:S02]  /*0e40*/  LOP3.LUT R38, R13, 0x80000000, RZ, 0x3c, !PT ;  /* 0x800000000d267812 */ /* 0x000fe400078e3cff */
[----:B------:R-:W-:Y:S02]  /*0e50*/  LOP3.LUT R37, R14, 0x80000000, RZ, 0x3c, !PT ;  /* 0x800000000e257812 */ /* 0x000fe400078e3cff */
[----:B------:R-:W-:Y:S02]  /*0e60*/  LOP3.LUT R36, R15, 0x80000000, RZ, 0x3c, !PT ;  /* 0x800000000f247812 */ /* 0x000fe400078e3cff */
[----:B--2---:R-:W-:Y:S02]  /*0e70*/  SHF.R.U32.HI R47, RZ, UR6, R45 ;  /* 0x00000006ff2f7c19 */ /* 0x004fe4000801162d */
[----:B------:R-:W-:Y:S02]  /*0e80*/  SHF.R.U32.HI R7, RZ, UR6, R6 ;  /* 0x00000006ff077c19 */ /* 0x000fe40008011606 */
[----:B------:R-:W-:-:S02]  /*0e90*/  LOP3.LUT R47, R47, UR5, RZ, 0x30, !PT ;  /* 0x000000052f2f7c12 */ /* 0x000fc4000f8e30ff */
[----:B------:R-:W-:Y:S02]  /*0ea0*/  SHF.R.U32.HI R11, RZ, UR6, R0 ;  /* 0x00000006ff0b7c19 */ /* 0x000fe40008011600 */
[----:B------:R-:W-:Y:S01]  /*0eb0*/  SHF.R.U32.HI R25, RZ, UR6, R41 ;  /* 0x00000006ff197c19 */ /* 0x000fe20008011629 */
[----:B------:R-:W-:Y:S01]  /*0ec0*/  IMAD R5, R47, 0x4, R4 ;  /* 0x000000042f057824 */ /* 0x000fe200078e0204 */
[----:B------:R-:W-:Y:S01]  /*0ed0*/  LOP3.LUT R7, R7, UR5, RZ, 0x30, !PT ;  /* 0x0000000507077c12 */ /* 0x000fe2000f8e30ff */
[----:B------:R-:W-:Y:S01]  /*0ee0*/  NOP ;  /* 0x0000000000007918 */ /* 0x000fe20000000000 */
[----:B------:R-:W-:Y:S02]  /*0ef0*/  SHF.R.U32.HI R26, RZ, UR6, R40 ;  /* 0x00000006ff1a7c19 */ /* 0x000fe40008011628 */
[----:B------:R0:W-:Y:S01]  /*0f00*/  ATOMS.POPC.INC.32 RZ, [R5+URZ] ;  /* 0x0000000005ff7f8c */ /* 0x0001e2000d8000ff */
[----:B------:R-:W-:Y:S01]  /*0f10*/  LOP3.LUT R11, R11, UR5, RZ, 0x30, !PT ;  /* 0x000000050b0b7c12 */ /* 0x000fe2000f8e30ff */
[----:B------:R-:W-:Y:S01]  /*0f20*/  IMAD R7, R7, 0x4, R4 ;  /* 0x0000000407077824 */ /* 0x000fe200078e0204 */
[----:B------:R-:W-:-:S02]  /*0f30*/  SHF.R.U32.HI R27, RZ, UR6, R39 ;  /* 0x00000006ff1b7c19 */ /* 0x000fc40008011627 */
[----:B------:R-:W-:Y:S01]  /*0f40*/  LOP3.LUT R25, R25, UR5, RZ, 0x30, !PT ;  /* 0x0000000519197c12 */ /* 0x000fe2000f8e30ff */
[--C-:B------:R-:W-:Y:S01]  /*0f50*/  IMAD R11, R11, 0x4, R4.reuse ;  /* 0x000000040b0b7824 */ /* 0x100fe200078e0204 */
[----:B------:R-:W-:Y:S01]  /*0f60*/  LOP3.LUT R27, R27, UR5, RZ, 0x30, !PT ;  /* 0x000000051b1b7c12 */ /* 0x000fe2000f8e30ff */
[----:B------:R1:W-:Y:S01]  /*0f70*/  ATOMS.POPC.INC.32 RZ, [R7+URZ] ;  /* 0x0000000007ff7f8c */ /* 0x0003e2000d8000ff */
[----:B0-----:R-:W-:Y:S01]  /*0f80*/  LOP3.LUT R5, R26, UR5, RZ, 0x30, !PT ;  /* 0x000000051a057c12 */ /* 0x001fe2000f8e30ff */
[--C-:B------:R-:W-:Y:S01]  /*0f90*/  IMAD R25, R25, 0x4, R4.reuse ;  /* 0x0000000419197824 */ /* 0x100fe200078e0204 */
[----:B------:R-:W-:Y:S01]  /*0fa0*/  LOP3.LUT R26, R12, 0x80000000, RZ, 0x3c, !PT ;  /* 0x800000000c1a7812 */ /* 0x000fe200078e3cff */
[----:B------:R0:W-:Y:S01]  /*0fb0*/  ATOMS.POPC.INC.32 RZ, [R11+URZ] ;  /* 0x000000000bff7f8c */ /* 0x0001e2000d8000ff */
[----:B------:R-:W-:Y:S01]  /*0fc0*/  LOP3.LUT R35, R16, 0x80000000, RZ, 0x3c, !PT ;  /* 0x8000000010237812 */ /* 0x000fe200078e3cff */
[----:B------:R-:W-:Y:S01]  /*0fd0*/  IMAD R5, R5, 0x4, R4 ;  /* 0x0000000405057824 */ /* 0x000fe200078e0204 */
[----:B------:R-:W-:Y:S01]  /*0fe0*/  SHF.R.U32.HI R26, RZ, UR6, R26 ;  /* 0x00000006ff1a7c19 */ /* 0x000fe2000801161a */
[----:B------:R-:W-:Y:S01]  /*0ff0*/  IMAD R27, R27, 0x4, R4 ;  /* 0x000000041b1b7824 */ /* 0x000fe200078e0204 */
[----:B------:R2:W-:Y:S01]  /*1000*/  ATOMS.POPC.INC.32 RZ, [R25+URZ] ;  /* 0x0000000019ff7f8c */ /* 0x0005e2000d8000ff */
[----:B-1----:R-:W-:-:S02]  /*1010*/  SHF.R.U32.HI R7, RZ, UR6, R37 ;  /* 0x00000006ff077c19 */ /* 0x002fc40008011625 */
[----:B0-----:R-:W-:Y:S01]  /*1020*/  SHF.R.U32.HI R11, RZ, UR6, R38 ;  /* 0x00000006ff0b7c19 */ /* 0x001fe20008011626 */
[----:B------:R0:W-:Y:S01]  /*1030*/  ATOMS.POPC.INC.32 RZ, [R5+URZ] ;  /* 0x0000000005ff7f8c */ /* 0x0001e2000d8000ff */
[----:B------:R-:W-:Y:S02]  /*1040*/  SHF.R.U32.HI R28, RZ, UR6, R36 ;  /* 0x00000006ff1c7c19 */ /* 0x000fe40008011624 */
[----:B------:R-:W-:Y:S01]  /*1050*/  LOP3.LUT R11, R11, UR5, RZ, 0x30, !PT ;  /* 0x000000050b0b7c12 */ /* 0x000fe2000f8e30ff */
[----:B------:R1:W-:Y:S01]  /*1060*/  ATOMS.POPC.INC.32 RZ, [R27+URZ] ;  /* 0x000000001bff7f8c */ /* 0x0003e2000d8000ff */
[----:B--2---:R-:W-:Y:S02]  /*1070*/  LOP3.LUT R25, R26, UR5, RZ, 0x30, !PT ;  /* 0x000000051a197c12 */ /* 0x004fe4000f8e30ff */
[----:B------:R-:W-:Y:S01]  /*1080*/  SHF.R.U32.HI R26, RZ, UR6, R35 ;  /* 0x00000006ff1a7c19 */ /* 0x000fe20008011623 */
[--C-:B0-----:R-:W-:Y:S01]  /*1090*/  IMAD R5, R11, 0x4, R4.reuse ;  /* 0x000000040b057824 */ /* 0x101fe200078e0204 */
[----:B------:R-:W-:Y:S01]  /*10a0*/  LOP3.LUT R7, R7, UR5, RZ, 0x30, !PT ;  /* 0x0000000507077c12 */ /* 0x000fe2000f8e30ff */
[----:B------:R-:W-:Y:S01]  /*10b0*/  IMAD R25, R25, 0x4, R4 ;  /* 0x0000000419197824 */ /* 0x000fe200078e0204 */
[----:B------:R-:W-:-:S02]  /*10c0*/  LOP3.LUT R29, R26, UR5, RZ, 0x30, !PT ;  /* 0x000000051a1d7c12 */ /* 0x000fc4000f8e30ff */
[----:B-1----:R-:W-:Y:S01]  /*10d0*/  LOP3.LUT R27, R28, UR5, RZ, 0x30, !PT ;  /* 0x000000051c1b7c12 */ /* 0x002fe2000f8e30ff */
[--C-:B------:R-:W-:Y:S01]  /*10e0*/  IMAD R26, R7, 0x4, R4.reuse ;  /* 0x00000004071a7824 */ /* 0x100fe200078e0204 */
[----:B------:R-:W-:Y:S01]  /*10f0*/  LOP3.LUT R34, R17, 0x80000000, RZ, 0x3c, !PT ;  /* 0x8000000011227812 */ /* 0x000fe200078e3cff */
[--C-:B------:R-:W-:Y:S01]  /*1100*/  IMAD R28, R29, 0x4, R4.reuse ;  /* 0x000000041d1c7824 */ /* 0x100fe200078e0204 */
[----:B------:R-:W-:Y:S01]  /*1110*/  LOP3.LUT R48, R18, 0x80000000, RZ, 0x3c, !PT ;  /* 0x8000000012307812 */ /* 0x000fe200078e3cff */
[----:B------:R-:W-:Y:S01]  /*1120*/  IMAD R27, R27, 0x4, R4 ;  /* 0x000000041b1b7824 */ /* 0x000fe200078e0204 */
[----:B------:R-:W-:Y:S01]  /*1130*/  ATOMS.POPC.INC.32 RZ, [R25+URZ] ;  /* 0x0000000019ff7f8c */ /* 0x000fe2000d8000ff */
[----:B------:R-:W-:Y:S02]  /*1140*/  LOP3.LUT R33, R19, 0x80000000, RZ, 0x3c, !PT ;  /* 0x8000000013217812 */ /* 0x000fe400078e3cff */
[----:B------:R-:W-:Y:S01]  /*1150*/  LOP3.LUT R32, R20, 0x80000000, RZ, 0x3c, !PT ;  /* 0x8000000014207812 */ /* 0x000fe200078e3cff */
[----:B------:R-:W-:Y:S01]  /*1160*/  ATOMS.POPC.INC.32 RZ, [R5+URZ] ;  /* 0x0000000005ff7f8c */ /* 0x000fe2000d8000ff */
[----:B------:R-:W-:-:S02]  /*1170*/  LOP3.LUT R31, R21, 0x80000000, RZ, 0x3c, !PT ;  /* 0x80000000151f7812 */ /* 0x000fc400078e3cff */
[----:B------:R-:W-:Y:S01]  /*1180*/  SHF.R.U32.HI R53, RZ, UR6, R34 ;  /* 0x00000006ff357c19 */ /* 0x000fe20008011622 */
[----:B------:R-:W-:Y:S01]  /*1190*/  ATOMS.POPC.INC.32 RZ, [R26+URZ] ;  /* 0x000000001aff7f8c */ /* 0x000fe2000d8000ff */
[----:B------:R-:W-:Y:S02]  /*11a0*/  LOP3.LUT R30, R22, 0x80000000, RZ, 0x3c, !PT ;  /* 0x80000000161e7812 */ /* 0x000fe400078e3cff */
[----:B------:R-:W-:Y:S01]  /*11b0*/  SHF.R.U32.HI R48, RZ, UR6, R48 ;  /* 0x00000006ff307c19 */ /* 0x000fe20008011630 */
[----:B------:R0:W-:Y:S01]  /*11c0*/  ATOMS.POPC.INC.32 RZ, [R27+URZ] ;  /* 0x000000001bff7f8c */ /* 0x0001e2000d8000ff */
[----:B------:R-:W-:Y:S02]  /*11d0*/  LOP3.LUT R29, R23, 0x80000000, RZ, 0x3c, !PT ;  /* 0x80000000171d7812 */ /* 0x000fe400078e3cff */
[----:B------:R-:W-:Y:S01]  /*11e0*/  SHF.R.U32.HI R50, RZ, UR6, R33 ;  /* 0x00000006ff327c19 */ /* 0x000fe20008011621 */
[----:B------:R1:W-:Y:S01]  /*11f0*/  ATOMS.POPC.INC.32 RZ, [R28+URZ] ;  /* 0x000000001cff7f8c */ /* 0x0003e2000d8000ff */
[----:B------:R-:W-:-:S02]  /*1200*/  SHF.R.U32.HI R51, RZ, UR6, R32 ;  /* 0x00000006ff337c19 */ /* 0x000fc40008011620 */
[----:B------:R-:W-:Y:S02]  /*1210*/  LOP3.LUT R53, R53, UR5, RZ, 0x30, !PT ;  /* 0x0000000535357c12 */ /* 0x000fe4000f8e30ff */
[----:B0-----:R-:W-:Y:S02]  /*1220*/  SHF.R.U32.HI R27, RZ, UR6, R31 ;  /* 0x00000006ff1b7c19 */ /* 0x001fe4000801161f */
[----:B------:R-:W-:Y:S01]  /*1230*/  LOP3.LUT R48, R48, UR5, RZ, 0x30, !PT ;  /* 0x0000000530307c12 */ /* 0x000fe2000f8e30ff */
[----:B------:R-:W-:Y:S01]  /*1240*/  IMAD R26, R53, 0x4, R4 ;  /* 0x00000004351a7824 */ /* 0x000fe200078e0204 */
[----:B-1----:R-:W-:Y:S02]  /*1250*/  LOP3.LUT R28, R24, 0x80000000, RZ, 0x3c, !PT ;  /* 0x80000000181c7812 */ /* 0x002fe400078e3cff */
[----:B------:R-:W-:Y:S01]  /*1260*/  SHF.R.U32.HI R25, RZ, UR6, R30 ;  /* 0x00000006ff197c19 */ /* 0x000fe2000801161e */
[----:B------:R-:W-:Y:S01]  /*1270*/  IMAD R48, R48, 0x4, R4 ;  /* 0x0000000430307824 */ /* 0x000fe200078e0204 */
[----:B------:R-:W-:Y:S01]  /*1280*/  LOP3.LUT R50, R50, UR5, RZ, 0x30, !PT ;  /* 0x0000000532327c12 */ /* 0x000fe2000f8e30ff */
[----:B------:R0:W-:Y:S01]  /*1290*/  ATOMS.POPC.INC.32 RZ, [R26+URZ] ;  /* 0x000000001aff7f8c */ /* 0x0001e2000d8000ff */
[----:B------:R-:W-:-:S02]  /*12a0*/  SHF.R.U32.HI R5, RZ, UR6, R29 ;  /* 0x00000006ff057c19 */ /* 0x000fc4000801161d */
[----:B------:R-:W-:Y:S01]  /*12b0*/  LOP3.LUT R51, R51, UR5, RZ, 0x30, !PT ;  /* 0x0000000533337c12 */ /* 0x000fe2000f8e30ff */
[----:B------:R-:W-:Y:S01]  /*12c0*/  IMAD R50, R50, 0x4, R4 ;  /* 0x0000000432327824 */ /* 0x000fe200078e0204 */
[----:B------:R-:W-:Y:S01]  /*12d0*/  SHF.R.U32.HI R49, RZ, UR6, R28 ;  /* 0x00000006ff317c19 */ /* 0x000fe2000801161c */
[----:B------:R0:W-:Y:S01]  /*12e0*/  ATOMS.POPC.INC.32 RZ, [R48+URZ] ;  /* 0x0000000030ff7f8c */ /* 0x0001e2000d8000ff */
[----:B------:R-:W-:Y:S01]  /*12f0*/  LOP3.LUT R27, R27, UR5, RZ, 0x30, !PT ;  /* 0x000000051b1b7c12 */ /* 0x000fe2000f8e30ff */
[--C-:B------:R-:W-:Y:S01]  /*1300*/  IMAD R51, R51, 0x4, R4.reuse ;  /* 0x0000000433337824 */ /* 0x100fe200078e0204 */
[----:B------:R-:W-:Y:S01]  /*1310*/  LOP3.LUT R25, R25, UR5, RZ, 0x30, !PT ;  /* 0x0000000519197c12 */ /* 0x000fe2000f8e30ff */
[----:B------:R0:W-:Y:S01]  /*1320*/  ATOMS.POPC.INC.32 RZ, [R50+URZ] ;  /* 0x0000000032ff7f8c */ /* 0x0001e2000d8000ff */
[----:B------:R-:W-:Y:S01]  /*1330*/  LOP3.LUT R5, R5, UR5, RZ, 0x30, !PT ;  /* 0x0000000505057c12 */ /* 0x000fe2000f8e30ff */
[--C-:B------:R-:W-:Y:S01]  /*1340*/  IMAD R52, R27, 0x4, R4.reuse ;  /* 0x000000041b347824 */ /* 0x100fe200078e0204 */
[----:B------:R-:W-:Y:S01]  /*1350*/  ISETP.GT.U32.AND P1, PT, R3, 0xff, PT ;  /* 0x000000ff0300780c */ /* 0x000fe20003f24070 */
[--C-:B------:R-:W-:Y:S01]  /*1360*/  IMAD R25, R25, 0x4, R4.reuse ;  /* 0x0000000419197824 */ /* 0x100fe200078e0204 */
[----:B------:R-:W-:Y:S01]  /*1370*/  LOP3.LUT R49, R49, UR5, RZ, 0x30, !PT ;  /* 0x0000000531317c12 */ /* 0x000fe2000f8e30ff */
[----:B------:R-:W-:Y:S01]  /*1380*/  IMAD R5, R5, 0x4, R4 ;  /* 0x0000000405057824 */ /* 0x000fe200078e0204 */
[----:B------:R0:W-:Y:S01]  /*1390*/  ATOMS.POPC.INC.32 RZ, [R51+URZ] ;  /* 0x0000000033ff7f8c */ /* 0x0001e2000d8000ff */
[----:B------:R-:W-:Y:S01]  /*13a0*/  P2R R53, PR, RZ, 0x2 ;  /* 0x00000002ff357803 */ /* 0x000fe20000000000 */
[----:B------:R-:W-:-:S02]  /*13b0*/  IMAD.MOV.U32 R27, RZ, RZ, RZ ;  /* 0x000000ffff1b7224 */ /* 0x000fc400078e00ff */
[----:B------:R-:W-:Y:S01]  /*13c0*/  IMAD R49, R49, 0x4, R4 ;  /* 0x0000000431317824 */ /* 0x000fe200078e0204 */
[----:B------:R0:W-:Y:S01]  /*13d0*/  ATOMS.POPC.INC.32 RZ, [R52+URZ] ;  /* 0x0000000034ff7f8c */ /* 0x0001e2000d8000ff */
[----:B------:R-:W-:-:S03]  /*13e0*/  LEA R4, R3, UR4, 0x2 ;  /* 0x0000000403047c11 */ /* 0x000fc6000f8e10ff */
[----:B------:R0:W-:Y:S04]  /*13f0*/  ATOMS.POPC.INC.32 RZ, [R25+URZ] ;  /* 0x0000000019ff7f8c */ /* 0x0001e8000d8000ff */
[----:B------:R0:W-:Y:S04]  /*1400*/  ATOMS.POPC.INC.32 RZ, [R5+URZ] ;  /* 0x0000000005ff7f8c */ /* 0x0001e8000d8000ff */
[----:B------:R0:W-:Y:S01]  /*1410*/  ATOMS.POPC.INC.32 RZ, [R49+URZ] ;  /* 0x0000000031ff7f8c */ /* 0x0001e2000d8000ff */
[----:B------:R-:W-:Y:S06]  /*1420*/  BAR.SYNC.DEFER_BLOCKING 0x0 ;  /* 0x0000000000007b1d */ /* 0x000fec0000010000 */
[----:B------:R-:W-:Y:S05]  /*1430*/  @P1 BRA `(.L_x_13) ;  /* 0x00000000008c1947 */ /* 0x000fea0003800000 */
[----:B0-----:R-:W0:Y:S04]  /*1440*/  LDS R51, [R4] ;  /* 0x0000000004337984 */ /* 0x001e280000000800 */
[----:B------:R-:W1:Y:S04]  /*1450*/  LDS R26, [R4+0x400] ;  /* 0x00040000041a7984 */ /* 0x000e680000000800 */
[----:B------:R-:W2:Y:S04]  /*1460*/  LDS R5, [R4+0x800] ;  /* 0x0008000004057984 */ /* 0x000ea80000000800 */
[----:B------:R-:W3:Y:S04]  /*1470*/  LDS R48, [R4+0xc00] ;  /* 0x000c000004307984 */ /* 0x000ee80000000800 */
[----:B------:R-:W4:Y:S04]  /*1480*/  LDS R49, [R4+0x1000] ;  /* 0x0010000004317984 */ /* 0x000f280000000800 */
[----:B------:R-:W5:Y:S04]  /*1490*/  LDS R50, [R4+0x1400] ;  /* 0x0014000004327984 */ /* 0x000f680000000800 */
[----:B------:R-:W-:Y:S04]  /*14a0*/  LDS R27, [R4+0x2000] ;  /* 0x00200000041b7984 */ /* 0x000fe80000000800 */
[----:B------:R-:W-:Y:S04]  /*14b0*/  STS [R4], RZ ;  /* 0x000000ff04007388 */ /* 0x000fe80000000800 */
[----:B0-----:R-:W-:Y:S01]  /*14c0*/  STS [R4+0x400], R51 ;  /* 0x0004003304007388 */ /* 0x001fe20000000800 */
[----:B-1----:R-:W-:-:S03]  /*14d0*/  IMAD.IADD R52, R51, 0x1, R26 ;  /* 0x0000000133347824 */ /* 0x002fc600078e021a */
[----:B------:R-:W-:Y:S01]  /*14e0*/  LDS R26, [R4+0x2400] ;  /* 0x00240000041a7984 */ /* 0x000fe20000000800 */
[----:B--2---:R-:W-:-:S03]  /*14f0*/  IMAD.IADD R25, R52, 0x1, R5 ;  /* 0x0000000134197824 */ /* 0x004fc600078e0205 */
[----:B------:R-:W0:Y:S04]  /*1500*/  LDS R5, [R4+0x1800] ;  /* 0x0018000004057984 */ /* 0x000e280000000800 */
[----:B------:R3:W-:Y:S04]  /*1510*/  STS [R4+0x800], R52 ;  /* 0x0008003404007388 */ /* 0x0007e80000000800 */
[----:B------:R-:W-:Y:S01]  /*1520*/  STS [R4+0xc00], R25 ;  /* 0x000c001904007388 */ /* 0x000fe20000000800 */
[----:B---3--:R-:W-:-:S03]  /*1530*/  IMAD.IADD R52, R25, 0x1, R48 ;  /* 0x0000000119347824 */ /* 0x008fc600078e0230 */
[----:B------:R-:W1:Y:S01]  /*1540*/  LDS R48, [R4+0x1c00] ;  /* 0x001c000004307984 */ /* 0x000e620000000800 */
[----:B----4-:R-:W-:-:S03]  /*1550*/  IMAD.IADD R49, R52, 0x1, R49 ;  /* 0x0000000134317824 */ /* 0x010fc600078e0231 */
[----:B------:R-:W2:Y:S01]  /*1560*/  LDS R25, [R4+0x2800] ;  /* 0x0028000004197984 */ /* 0x000ea20000000800 */
[----:B-----5:R-:W-:-:S03]  /*1570*/  IMAD.IADD R51, R49, 0x1, R50 ;  /* 0x0000000131337824 */ /* 0x020fc600078e0232 */
[----:B------:R-:W3:Y:S04]  /*1580*/  LDS R50, [R4+0x2c00] ;  /* 0x002c000004327984 */ /* 0x000ee80000000800 */
[----:B------:R-:W-:Y:S04]  /*1590*/  STS [R4+0x1000], R52 ;  /* 0x0010003404007388 */ /* 0x000fe80000000800 */
[----:B------:R-:W-:Y:S04]  /*15a0*/  STS [R4+0x1400], R49 ;  /* 0x0014003104007388 */ /* 0x000fe80000000800 */
[----:B------:R-:W-:Y:S01]  /*15b0*/  STS [R4+0x1800], R51 ;  /* 0x0018003304007388 */ /* 0x000fe20000000800 */
[----:B0-----:R-:W-:-:S05]  /*15c0*/  IMAD.IADD R5, R51, 0x1, R5 ;  /* 0x0000000133057824 */ /* 0x001fca00078e0205 */
[----:B------:R-:W-:Y:S01]  /*15d0*/  STS [R4+0x1c00], R5 ;  /* 0x001c000504007388 */ /* 0x000fe20000000800 */
[----:B-1----:R-:W-:-:S04]  /*15e0*/  IMAD.IADD R48, R5, 0x1, R48 ;  /* 0x0000000105307824 */ /* 0x002fc800078e0230 */
[----:B------:R-:W-:Y:S01]  /*15f0*/  IMAD.IADD R27, R48, 0x1, R27 ;  /* 0x00000001301b7824 */ /* 0x000fe200078e021b */
[----:B------:R-:W-:Y:S03]  /*1600*/  STS [R4+0x2000], R48 ;  /* 0x0020003004007388 */ /* 0x000fe60000000800 */
[----:B------:R-:W-:Y:S01]  /*1610*/  IMAD.IADD R26, R27, 0x1, R26 ;  /* 0x000000011b1a7824 */ /* 0x000fe200078e021a */
[----:B------:R3:W-:Y:S03]  /*1620*/  STS [R4+0x2400], R27 ;  /* 0x0024001b04007388 */ /* 0x0007e60000000800 */
[----:B--2---:R-:W-:Y:S01]  /*1630*/  IMAD.IADD R25, R26, 0x1, R25 ;  /* 0x000000011a197824 */ /* 0x004fe200078e0219 */
[----:B------:R1:W-:Y:S04]  /*1640*/  STS [R4+0x2800], R26 ;  /* 0x0028001a04007388 */ /* 0x0003e80000000800 */
[----:B------:R1:W-:Y:S01]  /*1650*/  STS [R4+0x2c00], R25 ;  /* 0x002c001904007388 */ /* 0x0003e20000000800 */
[----:B---3--:R-:W-:-:S07]  /*1660*/  IMAD.IADD R27, R25, 0x1, R50 ;  /* 0x00000001191b7824 */ /* 0x008fce00078e0232 */
.L_x_13:
[----:B------:R-:W-:Y:S05]  /*1670*/  BSYNC.RECONVERGENT B0 ;  /* 0x0000000000007941 */ /* 0x000fea0003800200 */
.L_x_12:
[----:B01----:R-:W0:Y:S01]  /*1680*/  LDC.64 R4, c[0x0][0x380] ;  /* 0x0000e000ff047b82 */ /* 0x003e220000000a00 */
[C---:B------:R-:W-:Y:S01]  /*1690*/  ISETP.NE.AND P0, PT, R27.reuse, 0x1c80, PT ;  /* 0x00001c801b00780c */ /* 0x040fe20003f05270 */
[----:B------:R-:W-:Y:S01]  /*16a0*/  IMAD.U32 R25, RZ, RZ, UR7 ;  /* 0x00000007ff197e24 */ /* 0x000fe2000f8e00ff */
[----:B------:R-:W-:Y:S02]  /*16b0*/  @!P1 LOP3.LUT R49, R27, 0x40000000, RZ, 0xfc, !PT ;  /* 0x400000001b319812 */ /* 0x000fe400078efcff */
[----:B------:R-:W-:Y:S01]  /*16c0*/  ISETP.LT.U32.AND P0, PT, R3, 0x100, !P0 ;  /* 0x000001000300780c */ /* 0x000fe20004701070 */
[----:B------:R-:W-:Y:S01]  /*16d0*/  IMAD R25, R25, 0x100, R3 ;  /* 0x0000010019197824 */ /* 0x000fe200078e0203 */
[----:B------:R-:W-:-:S03]  /*16e0*/  LOP3.LUT R26, R18, 0x80000000, RZ, 0x3c, !PT ;  /* 0x80000000121a7812 */ /* 0x000fc600078e3cff */
[----:B0-----:R-:W-:Y:S01]  /*16f0*/  IMAD.WIDE R4, R25, 0x4, R4 ;  /* 0x0000000419047825 */ /* 0x001fe200078e0204 */
[----:B------:R-:W-:-:S04]  /*1700*/  LOP3.LUT R25, R12, 0x80000000, RZ, 0x3c, !PT ;  /* 0x800000000c197812 */ /* 0x000fc800078e3cff */
[----:B------:R0:W-:Y:S03]  /*1710*/  @!P1 STG.E.STRONG.SYS desc[UR8][R4.64], R49 ;  /* 0x0000003104009986 */ /* 0x0001e6000c115908 */
[----:B------:R-:W-:Y:S06]  /*1720*/  BAR.RED.OR.DEFER_BLOCKING 0x0, P0 ;  /* 0x0000000000007b1d */ /* 0x000fec0000014800 */
[----:B------:R-:W1:Y:S02]  /*1730*/  B2R.RESULT RZ, P0 ;  /* 0x0000000000ff731c */ /* 0x000e640000004000 */
[----:B01----:R-:W-:Y:S05]  /*1740*/  @!P0 BRA `(.L_x_14) ;  /* 0x0000000800908947 */ /* 0x003fea0003800000 */
[C---:B------:R-:W-:Y:S01]  /*1750*/  ISETP.GT.U32.AND P0, PT, R3.reuse, R47, PT ;  /* 0x0000002f0300720c */ /* 0x040fe20003f04070 */
[----:B------:R-:W-:Y:S01]  /*1760*/  BSSY B1, `(.L_x_15) ;  /* 0x000002e000017945 */ /* 0x000fe20003800000 */
[----:B------:R-:W-:Y:S02]  /*1770*/  LEA R11, R3, UR4, 0x3 ;  /* 0x00000004030b7c11 */ /* 0x000fe4000f8e18ff */
[----:B------:R-:W-:Y:S01]  /*1780*/  SEL R0, RZ, 0x1c80, !P0 ;  /* 0x00001c80ff007807 */ /* 0x000fe20004000000 */
[----:B------:R-:W-:Y:S08]  /*1790*/  @P1 BRA `(.L_x_16) ;  /* 0x0000000000a81947 */ /* 0x000ff00003800000 */
[----:B------:R-:W0:Y:S02]  /*17a0*/  LDC.64 R28, c[0x0][0x398] ;  /* 0x0000e600ff1c7b82 */ /* 0x000e240000000a00 */
[----:B0-----:R-:W-:-:S06]  /*17b0*/  IMAD.WIDE.U32 R28, R3, 0x8, R28 ;  /* 0x00000008031c7825 */ /* 0x001fcc00078e001c */
[----:B------:R-:W2:Y:S01]  /*17c0*/  LDG.E.64 R28, desc[UR8][R28.64] ;  /* 0x000000081c1c7981 */ /* 0x000ea2000c1e1b00 */
[----:B------:R-:W-:Y:S01]  /*17d0*/  UISETP.GE.AND UP0, UPT, UR7, 0x1, UPT ;  /* 0x000000010700788c */ /* 0x000fe2000bf06270 */
[----:B------:R-:W-:Y:S01]  /*17e0*/  IMAD.MOV.U32 R26, RZ, RZ, R27 ;  /* 0x000000ffff1a7224 */ /* 0x000fe200078e001b */
[----:B--2---:R-:W-:-:S04]  /*17f0*/  IADD3 R6, P0, PT, -R0, R28, RZ ;  /* 0x0000001c00067210 */ /* 0x004fc80007f1e1ff */
[----:B------:R-:W-:-:S05]  /*1800*/  IADD3.X R7, PT, PT, R29, -0x1, RZ, P0, !PT ;  /* 0xffffffff1d077810 */ /* 0x000fca00007fe4ff */
[----:B------:R0:W-:Y:S01]  /*1810*/  STS.64 [R11+0x7200], R6 ;  /* 0x007200060b007388 */ /* 0x0001e20000000a00 */
[----:B------:R-:W-:Y:S05]  /*1820*/  BRA.U !UP0, `(.L_x_17) ;  /* 0x00000001086c7547 */ /* 0x000fea000b800000 */
[----:B------:R-:W-:Y:S01]  /*1830*/  BSSY B0, `(.L_x_18) ;  /* 0x0000019000007945 */ /* 0x000fe20003800000 */
[----:B------:R-:W-:Y:S02]  /*1840*/  IMAD.MOV.U32 R25, RZ, RZ, -0x1 ;  /* 0xffffffffff197424 */ /* 0x000fe400078e00ff */
[----:B------:R-:W-:Y:S02]  /*1850*/  IMAD.U32 R28, RZ, RZ, UR7 ;  /* 0x00000007ff1c7e24 */ /* 0x000fe4000f8e00ff */
[----:B------:R-:W-:-:S07]  /*1860*/  IMAD.MOV.U32 R26, RZ, RZ, R27 ;  /* 0x000000ffff1a7224 */ /* 0x000fce00078e001b */
.L_x_22:
[----:B0-----:R-:W0:Y:S01]  /*1870*/  LDC.64 R6, c[0x0][0x380] ;  /* 0x0000e000ff067b82 */ /* 0x001e220000000a00 */
[----:B------:R-:W-:Y:S01]  /*1880*/  VIADD R31, R28, 0xffffffff ;  /* 0xffffffff1c1f7836 */ /* 0x000fe20000000000 */
[----:B------:R-:W-:Y:S03]  /*1890*/  BSSY B2, `(.L_x_19) ;  /* 0x0000008000027945 */ /* 0x000fe60003800000 */
[----:B------:R-:W-:-:S04]  /*18a0*/  IMAD R29, R31, 0x100, R3 ;  /* 0x000001001f1d7824 */ /* 0x000fc800078e0203 */
[----:B0-----:R-:W-:-:S07]  /*18b0*/  IMAD.WIDE R6, R29, 0x4, R6 ;  /* 0x000000041d067825 */ /* 0x001fce00078e0206 */
.L_x_20:
[----:B------:R-:W-:Y:S05]  /*18c0*/  YIELD ;  /* 0x0000000000007946 */ /* 0x000fea0003800000 */
[----:B------:R0:W-:Y:S06]  /*18d0*/  MEMBAR.SC.CTA ;  /* 0x0000000000007992 */ /* 0x0001ec0000000000 */
[----:B0-----:R-:W2:Y:S02]  /*18e0*/  LDG.E.STRONG.SYS R29, desc[UR8][R6.64] ;  /* 0x00000008061d7981 */ /* 0x001ea4000c1f5900 */
[----:B--2---:R-:W-:-:S13]  /*18f0*/  ISETP.NE.AND P0, PT, R29, RZ, PT ;  /* 0x000000ff1d00720c */ /* 0x004fda0003f05270 */
[----:B------:R-:W-:Y:S05]  /*1900*/  @!P0 BRA `(.L_x_20) ;  /* 0xfffffffc00ec8947 */ /* 0x000fea000383ffff */
[----:B------:R-:W-:Y:S05]  /*1910*/  BSYNC B2 ;  /* 0x0000000000027941 */ /* 0x000fea0003800000 */
.L_x_19:
[----:B------:R-:W-:Y:S01]  /*1920*/  BSSY.RECONVERGENT B2, `(.L_x_21) ;  /* 0x0000006000027945 */ /* 0x000fe20003800200 */
[C---:B------:R-:W-:Y:S02]  /*1930*/  ISETP.GT.AND P0, PT, R29.reuse, -0x1, PT ;  /* 0xffffffff1d00780c */ /* 0x040fe40003f04270 */
[----:B------:R-:W-:Y:S01]  /*1940*/  LOP3.LUT R29, R29, 0x3fffffff, RZ, 0xc0, !PT ;  /* 0x3fffffff1d1d7812 */ /* 0x000fe200078ec0ff */
[----:B------:R-:W-:Y:S05]  /*1950*/  WARPSYNC.EXCLUSIVE R25 ;  /* 0x0000000019007348 */ /* 0x000fea0003a00000 */
[----:B------:R-:W-:-:S05]  /*1960*/  IMAD.IADD R26, R29, 0x1, R26 ;  /* 0x000000011d1a7824 */ /* 0x000fca00078e021a */
[----:B------:R-:W-:-:S07]  /*1970*/  VOTE.ANY R25, PT, P0 ;  /* 0x0000000000197806 */ /* 0x000fce00000e0100 */
[----:B------:R-:W-:Y:S05]  /*1980*/  BSYNC.RECONVERGENT B2 ;  /* 0x0000000000027941 */ /* 0x000fea0003800200 */
.L_x_21:
[----:B------:R-:W-:Y:S01]  /*1990*/  ISETP.GT.U32.AND P1, PT, R28, 0x1, PT ;  /* 0x000000011c00780c */ /* 0x000fe20003f24070 */
[----:B------:R-:W-:-:S12]  /*19a0*/  IMAD.MOV.U32 R28, RZ, RZ, R31 ;  /* 0x000000ffff1c7224 */ /* 0x000fd800078e001f */
[----:B------:R-:W-:Y:S05]  /*19b0*/  @P0 BRA P1, `(.L_x_22) ;  /* 0xfffffffc00ac0947 */ /* 0x000fea000083ffff */
[----:B------:R-:W-:Y:S05]  /*19c0*/  BSYNC B0 ;  /* 0x0000000000007941 */ /* 0x000fea0003800000 */
.L_x_18:
[----:B------:R1:W2:Y:S02]  /*19d0*/  LDS.64 R6, [R11+0x7200] ;  /* 0x007200000b067984 */ /* 0x0002a40000000a00 */
.L_x_17:
[C---:B------:R-:W-:Y:S01]  /*19e0*/  IMAD.IADD R29, R26.reuse, 0x1, -R27 ;  /* 0x000000011a1d7824 */ /* 0x040fe200078e0a1b */
[----:B------:R-:W-:-:S04]  /*19f0*/  LOP3.LUT R25, R26, 0x80000000, RZ, 0xfc, !PT ;  /* 0x800000001a197812 */ /* 0x000fc800078efcff */
[C---:B0-2---:R-:W-:Y:S01]  /*1a00*/  IADD3 R6, P0, PT, R29.reuse, R6, RZ ;  /* 0x000000061d067210 */ /* 0x045fe20007f1e0ff */
[----:B------:R0:W-:Y:S03]  /*1a10*/  STG.E.STRONG.SYS desc[UR8][R4.64], R25 ;  /* 0x0000001904007986 */ /* 0x0001e6000c115908 */
[----:B------:R-:W-:-:S05]  /*1a20*/  LEA.HI.X.SX32 R7, R29, R7, 0x1, P0 ;  /* 0x000000071d077211 */ /* 0x000fca00000f0eff */
[----:B------:R0:W-:Y:S04]  /*1a30*/  STS.64 [R11+0x7200], R6 ;  /* 0x007200060b007388 */ /* 0x0001e80000000a00 */
.L_x_16:
[----:B------:R-:W-:Y:S05]  /*1a40*/  BSYNC B1 ;  /* 0x0000000000017941 */ /* 0x000fea0003800000 */
.L_x_15:
[----:B------:R-:W2:Y:S01]  /*1a50*/  LDC R26, c[0x0][0x3c0] ;  /* 0x0000f000ff1a7b82 */ /* 0x000ea20000000800 */
[----:B------:R-:W-:-:S07]  /*1a60*/  LEA R47, R47, UR4, 0x3 ;  /* 0x000000042f2f7c11 */ /* 0x000fce000f8e18ff */
[----:B0-----:R-:W0:Y:S01]  /*1a70*/  LDC.64 R4, c[0x0][0x390] ;  /* 0x0000e400ff047b82 */ /* 0x001e220000000a00 */
[----:B--2---:R-:W-:Y:S02]  /*1a80*/  ISETP.LE.AND P0, PT, R26, UR10, PT ;  /* 0x0000000a1a007c0c */ /* 0x004fe4000bf03270 */
[----:B0-----:R-:W-:-:S04]  /*1a90*/  ISETP.EQ.U32.AND P1, PT, R4, RZ, PT ;  /* 0x000000ff0400720c */ /* 0x001fc80003f22070 */
[----:B------:R-:W-:-:S04]  /*1aa0*/  ISETP.EQ.OR.EX P0, PT, R5, RZ, !P0, P1 ;  /* 0x000000ff0500720c */ /* 0x000fc80004702710 */
[----:B------:R-:W-:-:S13]  /*1ab0*/  ISETP.GT.U32.OR P0, PT, R3, 0xff, P0 ;  /* 0x000000ff0300780c */ /* 0x000fda0000704470 */
[----:B------:R-:W-:Y:S05]  /*1ac0*/  @P0 BRA `(.L_x_23) ;  /* 0x00000000001c0947 */ /* 0x000fea0003800000 */
[----:B------:R-:W0:Y:S01]  /*1ad0*/  LDS.64 R6, [R11+0x7200] ;  /* 0x007200000b067984 */ /* 0x000e220000000a00 */
[C---:B------:R-:W-:Y:S02]  /*1ae0*/  LEA R4, P2, R3.reuse, R4, 0x3 ;  /* 0x0000000403047211 */ /* 0x040fe400078418ff */
[--C-:B------:R-:W-:Y:S02]  /*1af0*/  SHF.R.S32.HI R25, RZ, 0x1f, R27.reuse ;  /* 0x0000001fff197819 */ /* 0x100fe4000001141b */
[----:B------:R-:W-:Y:S02]  /*1b00*/  LEA.HI.X R5, R3, R5, RZ, 0x3, P2 ;  /* 0x0000000503057211 */ /* 0x000fe400010f1cff */
[----:B0-----:R-:W-:-:S04]  /*1b10*/  IADD3 R6, P0, P1, R6, R0, R27 ;  /* 0x0000000006067210 */ /* 0x001fc8000791e01b */
[----:B------:R-:W-:-:S05]  /*1b20*/  IADD3.X R7, PT, PT, R7, RZ, R25, P0, P1 ;  /* 0x000000ff07077210 */ /* 0x000fca00007e2419 */
[----:B------:R0:W-:Y:S04]  /*1b30*/  STG.E.64 desc[UR8][R4.64], R6 ;  /* 0x0000000604007986 */ /* 0x0001e8000c101b08 */
.L_x_23:
[----:B------:R-:W-:Y:S05]  /*1b40*/  WARPSYNC.ALL ;  /* 0x0000000000007948 */ /* 0x000fea0003800000 */
[----:B------:R-:W-:Y:S01]  /*1b50*/  BAR.SYNC.DEFER_BLOCKING 0x0 ;  /* 0x0000000000007b1d */ /* 0x000fe20000010000 */
[----:B------:R-:W-:-:S05]  /*1b60*/  ISETP.LT.AND P0, PT, R26, UR10, PT ;  /* 0x0000000a1a007c0c */ /* 0x000fca000bf01270 */
[----:B0-----:R0:W2:Y:S08]  /*1b70*/  LDS.64 R4, [R47+0x7200] ;  /* 0x007200002f047984 */ /* 0x0010b00000000a00 */
[----:B0-----:R-:W-:Y:S05]  /*1b80*/  @P0 BRA `(.L_x_24) ;  /* 0x0000000000700947 */ /* 0x001fea0003800000 */
[----:B------:R-:W0:Y:S01]  /*1b90*/  LDCU.64 UR12, c[0x0][0x3a0] ;  /* 0x00007400ff0c77ac */ /* 0x000e220008000a00 */
[C---:B------:R-:W-:Y:S02]  /*1ba0*/  LOP3.LUT R7, R3.reuse, 0x3e0, RZ, 0xc0, !PT ;  /* 0x000003e003077812 */ /* 0x040fe400078ec0ff */
[----:B------:R-:W-:-:S05]  /*1bb0*/  LOP3.LUT R2, R3, 0x1f, RZ, 0xc0, !PT ;  /* 0x0000001f03027812 */ /* 0x000fca00078ec0ff */
[----:B------:R-:W-:-:S05]  /*1bc0*/  IMAD R7, R7, 0x13, R2 ;  /* 0x0000001307077824 */ /* 0x000fca00078e0202 */
[----:B--2---:R-:W-:-:S05]  /*1bd0*/  IADD3 R0, P0, PT, R7, R4, RZ ;  /* 0x0000000407007210 */ /* 0x004fca0007f1e0ff */
[----:B------:R-:W-:Y:S01]  /*1be0*/  IMAD.X R5, RZ, RZ, R5, P0 ;  /* 0x000000ffff057224 */ /* 0x000fe200000e0605 */
[----:B0-----:R-:W-:-:S04]  /*1bf0*/  LEA R2, P0, R0, UR12, 0x2 ;  /* 0x0000000c00027c11 */ /* 0x001fc8000f8010ff */
[----:B------:R-:W-:-:S05]  /*1c00*/  LEA.HI.X R3, R0, UR13, R5, 0x2, P0 ;  /* 0x0000000d00037c11 */ /* 0x000fca00080f1405 */
[----:B------:R-:W-:Y:S04]  /*1c10*/  STG.E desc[UR8][R2.64], R44 ;  /* 0x0000002c02007986 */ /* 0x000fe8000c101908 */
        /* <DEDUP_REMOVED lines=17> */
[----:B------:R-:W-:Y:S01]  /*1d30*/  STG.E desc[UR8][R2.64+0x900], R24 ;  /* 0x0009001802007986 */ /* 0x000fe2000c101908 */
[----:B------:R-:W-:Y:S05]  /*1d40*/  EXIT ;  /* 0x000000000000794d */ /* 0x000fea0003800000 */
.L_x_24:
[C---:B------:R-:W-:Y:S01]  /*1d50*/  LOP3.LUT R7, R3.reuse, 0x3e0, RZ, 0xc0, !PT ;  /* 0x000003e003077812 */ /* 0x040fe200078ec0ff */
[----:B------:R-:W0:Y:S01]  /*1d60*/  LDCU.64 UR12, c[0x0][0x3a0] ;  /* 0x00007400ff0c77ac */ /* 0x000e220008000a00 */
[----:B------:R-:W-:Y:S01]  /*1d70*/  LOP3.LUT R2, R3, 0x1f, RZ, 0xc0, !PT ;  /* 0x0000001f03027812 */ /* 0x000fe200078ec0ff */
[----:B-1----:R-:W-:-:S04]  /*1d80*/  IMAD.U32 R11, RZ, RZ, UR7 ;  /* 0x00000007ff0b7e24 */ /* 0x002fc8000f8e00ff */
[----:B------:R-:W-:Y:S02]  /*1d90*/  IMAD R7, R7, 0x13, R2 ;  /* 0x0000001307077824 */ /* 0x000fe400078e0202 */
[----:B------:R-:W-:Y:S02]  /*1da0*/  IMAD R0, R11, -0x1c80, R26 ;  /* 0xffffe3800b007824 */ /* 0x000fe400078e021a */
[C---:B------:R-:W-:Y:S01]  /*1db0*/  VIADD R11, R7.reuse, 0x20 ;  /* 0x00000020070b7836 */ /* 0x040fe20000000000 */
[C---:B--2---:R-:W-:Y:S01]  /*1dc0*/  IADD3 R3, P0, PT, R7.reuse, R4, RZ ;  /* 0x0000000407037210 */ /* 0x044fe20007f1e0ff */
[C---:B------:R-:W-:Y:S01]  /*1dd0*/  VIADD R25, R7.reuse, 0x60 ;  /* 0x0000006007197836 */ /* 0x040fe20000000000 */
[-C--:B------:R-:W-:Y:S02]  /*1de0*/  ISETP.GE.AND P1, PT, R7, R0.reuse, PT ;  /* 0x000000000700720c */ /* 0x080fe40003f26270 */
[-C--:B------:R-:W-:Y:S01]  /*1df0*/  ISETP.GE.AND P2, PT, R11, R0.reuse, PT ;  /* 0x000000000b00720c */ /* 0x080fe20003f46270 */
[----:B------:R-:W-:Y:S01]  /*1e00*/  IMAD.X R4, RZ, RZ, R5, P0 ;  /* 0x000000ffff047224 */ /* 0x000fe200000e0605 */
[----:B------:R-:W-:Y:S01]  /*1e10*/  ISETP.GE.AND P4, PT, R25, R0, PT ;  /* 0x000000001900720c */ /* 0x000fe20003f86270 */
[----:B------:R-:W-:Y:S01]  /*1e20*/  VIADD R5, R7, 0x40 ;  /* 0x0000004007057836 */ /* 0x000fe20000000000 */
[----:B0-----:R-:W-:Y:S01]  /*1e30*/  LEA R2, P0, R3, UR12, 0x2 ;  /* 0x0000000c03027c11 */ /* 0x001fe2000f8010ff */
[----:B------:R-:W-:-:S02]  /*1e40*/  VIADD R11, R7, 0xa0 ;  /* 0x000000a0070b7836 */ /* 0x000fc40000000000 */
[----:B------:R-:W-:Y:S01]  /*1e50*/  VIADD R25, R7, 0xc0 ;  /* 0x000000c007197836 */ /* 0x000fe20000000000 */
[-C--:B------:R-:W-:Y:S01]  /*1e60*/  ISETP.GE.AND P3, PT, R5, R0.reuse, PT ;  /* 0x000000000500720c */ /* 0x080fe20003f66270 */
[----:B------:R-:W-:Y:S01]  /*1e70*/  VIADD R5, R7, 0x80 ;  /* 0x0000008007057836 */ /* 0x000fe20000000000 */
[----:B------:R-:W-:Y:S02]  /*1e80*/  LEA.HI.X R3, R3, UR13, R4, 0x2, P0 ;  /* 0x0000000d03037c11 */ /* 0x000fe400080f1404 */
[-C--:B------:R-:W-:Y:S01]  /*1e90*/  ISETP.GE.AND P6, PT, R11, R0.reuse, PT ;  /* 0x000000000b00720c */ /* 0x080fe20003fc6270 */
[----:B------:R-:W-:Y:S01]  /*1ea0*/  VIADD R11, R7, 0x100 ;  /* 0x00000100070b7836 */ /* 0x000fe20000000000 */
[-C--:B------:R-:W-:Y:S01]  /*1eb0*/  ISETP.GE.AND P5, PT, R5, R0.reuse, PT ;  /* 0x000000000500720c */ /* 0x080fe20003fa6270 */
[----:B------:R-:W-:Y:S01]  /*1ec0*/  VIADD R5, R7, 0xe0 ;  /* 0x000000e007057836 */ /* 0x000fe20000000000 */
[----:B------:R-:W-:Y:S01]  /*1ed0*/  @!P1 STG.E desc[UR8][R2.64], R44 ;  /* 0x0000002c02009986 */ /* 0x000fe2000c101908 */
[----:B------:R-:W-:-:S03]  /*1ee0*/  ISETP.GE.AND P0, PT, R25, R0, PT ;  /* 0x000000001900720c */ /* 0x000fc60003f06270 */
[-C--:B------:R-:W-:Y:S01]  /*1ef0*/  ISETP.GE.AND P1, PT, R5, R0.reuse, PT ;  /* 0x000000000500720c */ /* 0x080fe20003f26270 */
[----:B------:R-:W-:Y:S01]  /*1f00*/  VIADD R5, R7, 0x120 ;  /* 0x0000012007057836 */ /* 0x000fe20000000000 */
[----:B------:R-:W-:Y:S04]  /*1f10*/  @!P3 STG.E desc[UR8][R2.64+0x100], R42 ;  /* 0x0001002a0200b986 */ /* 0x000fe8000c101908 */
[-C--:B------:R-:W-:Y:S01]  /*1f20*/  ISETP.GE.AND P3, PT, R5, R0.reuse, PT ;  /* 0x000000000500720c */ /* 0x080fe20003f66270 */
[----:B------:R-:W-:Y:S01]  /*1f30*/  VIADD R5, R7, 0x160 ;  /* 0x0000016007057836 */ /* 0x000fe20000000000 */
[----:B------:R-:W-:Y:S01]  /*1f40*/  @!P2 STG.E desc[UR8][R2.64+0x80], R43 ;  /* 0x0000802b0200a986 */ /* 0x000fe2000c101908 */
[----:B------:R-:W-:Y:S01]  /*1f50*/  ISETP.GE.AND P2, PT, R11, R0, PT ;  /* 0x000000000b00720c */ /* 0x000fe20003f46270 */
[----:B------:R-:W-:-:S02]  /*1f60*/  VIADD R11, R7, 0x140 ;  /* 0x00000140070b7836 */ /* 0x000fc40000000000 */
[----:B------:R0:W-:Y:S01]  /*1f70*/  @!P5 STG.E desc[UR8][R2.64+0x200], R9 ;  /* 0x000200090200d986 */ /* 0x0001e2000c101908 */
[-C--:B------:R-:W-:Y:S01]  /*1f80*/  ISETP.GE.AND P5, PT, R5, R0.reuse, PT ;  /* 0x000000000500720c */ /* 0x080fe20003fa6270 */
[----:B------:R-:W-:Y:S02]  /*1f90*/  VIADD R5, R7, 0x1a0 ;  /* 0x000001a007057836 */ /* 0x000fe40000000000 */
[----:B------:R1:W-:Y:S01]  /*1fa0*/  @!P4 STG.E desc[UR8][R2.64+0x180], R8 ;  /* 0x000180080200c986 */ /* 0x0003e2000c101908 */
[-C--:B------:R-:W-:Y:S01]  /*1fb0*/  ISETP.GE.AND P4, PT, R11, R0.reuse, PT ;  /* 0x000000000b00720c */ /* 0x080fe20003f86270 */
[----:B------:R-:W-:Y:S02]  /*1fc0*/  VIADD R11, R7, 0x180 ;  /* 0x00000180070b7836 */ /* 0x000fe40000000000 */
[----:B------:R1:W-:Y:S01]  /*1fd0*/  @!P0 STG.E desc[UR8][R2.64+0x300], R12 ;  /* 0x0003000c02008986 */ /* 0x0003e2000c101908 */
[----:B------:R-:W-:Y:S01]  /*1fe0*/  ISETP.GE.AND P0, PT, R5, R0, PT ;  /* 0x000000000500720c */ /* 0x000fe20003f06270 */
[----:B------:R-:W-:-:S02]  /*1ff0*/  VIADD R5, R7, 0x1e0 ;  /* 0x000001e007057836 */ /* 0x000fc40000000000 */
[----:B------:R1:W-:Y:S01]  /*2000*/  @!P6 STG.E desc[UR8][R2.64+0x280], R10 ;  /* 0x0002800a0200e986 */ /* 0x0003e2000c101908 */
[-C--:B------:R-:W-:Y:S01]  /*2010*/  ISETP.GE.AND P6, PT, R11, R0.reuse, PT ;  /* 0x000000000b00720c */ /* 0x080fe20003fc6270 */
[----:B------:R-:W-:Y:S02]  /*2020*/  VIADD R11, R7, 0x1c0 ;  /* 0x000001c0070b7836 */ /* 0x000fe40000000000 */
[----:B------:R1:W-:Y:S01]  /*2030*/  @!P2 STG.E desc[UR8][R2.64+0x400], R14 ;  /* 0x0004000e0200a986 */ /* 0x0003e2000c101908 */
[-C--:B------:R-:W-:Y:S01]  /*2040*/  ISETP.GE.AND P2, PT, R5, R0.reuse, PT ;  /* 0x000000000500720c */ /* 0x080fe20003f46270 */
[C---:B0-----:R-:W-:Y:S02]  /*2050*/  VIADD R9, R7.reuse, 0x200 ;  /* 0x0000020007097836 */ /* 0x041fe40000000000 */
[C---:B------:R-:W-:Y:S01]  /*2060*/  VIADD R5, R7.reuse, 0x220 ;  /* 0x0000022007057836 */ /* 0x040fe20000000000 */
[----:B------:R1:W-:Y:S01]  /*2070*/  @!P1 STG.E desc[UR8][R2.64+0x380], R13 ;  /* 0x0003800d02009986 */ /* 0x0003e2000c101908 */
[----:B------:R-:W-:Y:S01]  /*2080*/  VIADD R7, R7, 0x240 ;  /* 0x0000024007077836 */ /* 0x000fe20000000000 */
[----:B------:R-:W-:-:S02]  /*2090*/  ISETP.GE.AND P1, PT, R11, R0, PT ;  /* 0x000000000b00720c */ /* 0x000fc40003f26270 */
[----:B------:R1:W-:Y:S01]  /*20a0*/  @!P3 STG.E desc[UR8][R2.64+0x480], R15 ;  /* 0x0004800f0200b986 */ /* 0x0003e2000c101908 */
[----:B------:R-:W-:-:S03]  /*20b0*/  ISETP.GE.AND P3, PT, R9, R0, PT ;  /* 0x000000000900720c */ /* 0x000fc60003f66270 */
[----:B------:R1:W-:Y:S01]  /*20c0*/  @!P4 STG.E desc[UR8][R2.64+0x500], R16 ;  /* 0x000500100200c986 */ /* 0x0003e2000c101908 */
[----:B------:R-:W-:-:S03]  /*20d0*/  ISETP.GE.AND P4, PT, R5, R0, PT ;  /* 0x000000000500720c */ /* 0x000fc60003f86270 */
[----:B------:R1:W-:Y:S01]  /*20e0*/  @!P5 STG.E desc[UR8][R2.64+0x580], R17 ;  /* 0x000580110200d986 */ /* 0x0003e2000c101908 */
[----:B------:R-:W-:-:S03]  /*20f0*/  ISETP.GE.AND P5, PT, R7, R0, PT ;  /* 0x000000000700720c */ /* 0x000fc60003fa6270 */
[----:B------:R1:W-:Y:S04]  /*2100*/  @!P6 STG.E desc[UR8][R2.64+0x600], R18 ;  /* 0x000600120200e986 */ /* 0x0003e8000c101908 */
[----:B------:R1:W-:Y:S04]  /*2110*/  @!P0 STG.E desc[UR8][R2.64+0x680], R19 ;  /* 0x0006801302008986 */ /* 0x0003e8000c101908 */
[----:B------:R1:W-:Y:S04]  /*2120*/  @!P1 STG.E desc[UR8][R2.64+0x700], R20 ;  /* 0x0007001402009986 */ /* 0x0003e8000c101908 */
[----:B------:R1:W-:Y:S04]  /*2130*/  @!P2 STG.E desc[UR8][R2.64+0x780], R21 ;  /* 0x000780150200a986 */ /* 0x0003e8000c101908 */
[----:B------:R1:W-:Y:S04]  /*2140*/  @!P3 STG.E desc[UR8][R2.64+0x800], R22 ;  /* 0x000800160200b986 */ /* 0x0003e8000c101908 */
[----:B------:R1:W-:Y:S01]  /*2150*/  @!P4 STG.E desc[UR8][R2.64+0x880], R23 ;  /* 0x000880170200c986 */ /* 0x0003e2000c101908 */
[----:B------:R-:W-:Y:S05]  /*2160*/  @P5 EXIT ;  /* 0x000000000000594d */ /* 0x000fea0003800000 */
[----:B------:R-:W-:Y:S01]  /*2170*/  STG.E desc[UR8][R2.64+0x900], R24 ;  /* 0x0009001802007986 */ /* 0x000fe2000c101908 */
[----:B------:R-:W-:Y:S05]  /*2180*/  EXIT ;  /* 0x000000000000794d */ /* 0x000fea0003800000 */
.L_x_14:
[----:B------:R-:W-:Y:S01]  /*2190*/  IMAD.MOV.U32 R2, RZ, RZ, RZ ;  /* 0x000000ffff027224 */ /* 0x000fe200078e00ff */
[C---:B------:R-:W-:Y:S01]  /*21a0*/  ISETP.GT.U32.AND P0, PT, R3.reuse, 0x1f, PT ;  /* 0x0000001f0300780c */ /* 0x040fe20003f04070 */
[----:B------:R-:W-:Y:S05]  /*21b0*/  WARPSYNC.ALL ;  /* 0x0000000000007948 */ /* 0x000fea0003800000 */
[----:B------:R-:W-:-:S05]  /*21c0*/  IMAD.HI.U32 R24, R3, 0x15555556, R2 ;  /* 0x1555555603187827 */ /* 0x000fca00078e0002 */
[----:B------:R-:W-:-:S05]  /*21d0*/  LEA R24, R24, UR4, 0x2 ;  /* 0x0000000418187c11 */ /* 0x000fca000f8e10ff */
[----:B------:R0:W-:Y:S01]  /*21e0*/  STS [R24+0x3410], R27 ;  /* 0x0034101b18007388 */ /* 0x0001e20000000800 */
[----:B------:R-:W-:Y:S06]  /*21f0*/  BAR.SYNC.DEFER_BLOCKING 0x0 ;  /* 0x0000000000007b1d */ /* 0x000fec0000010000 */
[----:B------:R-:W-:Y:S05]  /*2200*/  @P0 BRA `(.L_x_25) ;  /* 0x0000000000e00947 */ /* 0x000fea0003800000 */
[----:B------:R-:W-:Y:S01]  /*2210*/  IMAD.MOV.U32 R5, RZ, RZ, 0x34 ;  /* 0x00000034ff057424 */ /* 0x000fe200078e00ff */
[----:B------:R-:W-:-:S03]  /*2220*/  UMOV UR11, 0xffffffff ;  /* 0xffffffff000b7882 */ /* 0x000fc60000000000 */
[----:B------:R-:W-:-:S05]  /*2230*/  IMAD R18, R3, R5, UR4 ;  /* 0x0000000403127e24 */ /* 0x000fca000f8e0205 */
[----:B------:R-:W-:Y:S04]  /*2240*/  LDS R16, [R18+0x3410] ;  /* 0x0034100012107984 */ /* 0x000fe80000000800 */
[----:B------:R-:W-:Y:S04]  /*2250*/  LDS R17, [R18+0x3414] ;  /* 0x0034140012117984 */ /* 0x000fe80000000800 */
[----:B------:R-:W1:Y:S04]  /*2260*/  LDS R14, [R18+0x3418] ;  /* 0x00341800120e7984 */ /* 0x000e680000000800 */
[----:B------:R-:W-:Y:S04]  /*2270*/  LDS R15, [R18+0x341c] ;  /* 0x00341c00120f7984 */ /* 0x000fe80000000800 */
[----:B------:R-:W2:Y:S04]  /*2280*/  LDS R12, [R18+0x3420] ;  /* 0x00342000120c7984 */ /* 0x000ea80000000800 */
[----:B------:R-:W-:Y:S04]  /*2290*/  LDS R13, [R18+0x3424] ;  /* 0x00342400120d7984 */ /* 0x000fe80000000800 */
[----:B------:R-:W3:Y:S04]  /*22a0*/  LDS R10, [R18+0x3428] ;  /* 0x00342800120a7984 */ /* 0x000ee80000000800 */
[----:B------:R-:W-:Y:S04]  /*22b0*/  LDS R9, [R18+0x342c] ;  /* 0x00342c0012097984 */ /* 0x000fe80000000800 */
[----:B------:R-:W4:Y:S04]  /*22c0*/  LDS R8, [R18+0x3430] ;  /* 0x0034300012087984 */ /* 0x000f280000000800 */
[----:B------:R-:W-:Y:S04]  /*22d0*/  LDS R5, [R18+0x3434] ;  /* 0x0034340012057984 */ /* 0x000fe80000000800 */
[----:B------:R-:W5:Y:S04]  /*22e0*/  LDS R4, [R18+0x3438] ;  /* 0x0034380012047984 */ /* 0x000f680000000800 */
[----:B------:R-:W0:Y:S01]  /*22f0*/  LDS R19, [R18+0x343c] ;  /* 0x00343c0012137984 */ /* 0x000e220000000800 */
[----:B-1----:R-:W-:-:S04]  /*2300*/  IADD3 R20, PT, PT, R14, R17, R16 ;  /* 0x000000110e147210 */ /* 0x002fc80007ffe010 */
[----:B--2---:R-:W-:-:S04]  /*2310*/  IADD3 R20, PT, PT, R12, R20, R15 ;  /* 0x000000140c147210 */ /* 0x004fc80007ffe00f */
[----:B---3--:R-:W-:-:S04]  /*2320*/  IADD3 R20, PT, PT, R10, R20, R13 ;  /* 0x000000140a147210 */ /* 0x008fc80007ffe00d */
[----:B----4-:R-:W-:-:S04]  /*2330*/  IADD3 R20, PT, PT, R8, R20, R9 ;  /* 0x0000001408147210 */ /* 0x010fc80007ffe009 */
[----:B-----5:R-:W-:-:S05]  /*2340*/  IADD3 R20, PT, PT, R4, R20, R5 ;  /* 0x0000001404147210 */ /* 0x020fca0007ffe005 */
[----:B0-----:R-:W-:Y:S01]  /*2350*/  IMAD.IADD R19, R19, 0x1, R20 ;  /* 0x0000000113137824 */ /* 0x001fe200078e0214 */
[----:B------:R-:W-:Y:S06]  /*2360*/  BRA.DIV UR11, `(.L_x_26) ;  /* 0x0000005e0be47947 */ /* 0x000fec000b800000 */
[----:B------:R-:W0:Y:S02]  /*2370*/  SHFL.UP P0, R20, R19, 0x1, RZ ;  /* 0x0420000013147989 */ /* 0x000e2400000000ff */
[----:B0-----:R-:W-:-:S05]  /*2380*/  @P0 IMAD.IADD R20, R19, 0x1, R20 ;  /* 0x0000000113140824 */ /* 0x001fca00078e0214 */
[----:B------:R-:W0:Y:S02]  /*2390*/  SHFL.UP P0, R21, R20, 0x2, RZ ;  /* 0x0440000014157989 */ /* 0x000e2400000000ff */
[----:B0-----:R-:W-:-:S05]  /*23a0*/  @P0 IMAD.IADD R21, R20, 0x1, R21 ;  /* 0x0000000114150824 */ /* 0x001fca00078e0215 */
[----:B------:R-:W0:Y:S02]  /*23b0*/  SHFL.UP P0, R22, R21, 0x4, RZ ;  /* 0x0480000015167989 */ /* 0x000e2400000000ff */
[----:B0-----:R-:W-:-:S05]  /*23c0*/  @P0 IMAD.IADD R22, R21, 0x1, R22 ;  /* 0x0000000115160824 */ /* 0x001fca00078e0216 */
[----:B------:R-:W0:Y:S02]  /*23d0*/  SHFL.UP P0, R23, R22, 0x8, RZ ;  /* 0x0500000016177989 */ /* 0x000e2400000000ff */
[----:B0-----:R-:W-:-:S05]  /*23e0*/  @P0 IMAD.IADD R23, R22, 0x1, R23 ;  /* 0x0000000116170824 */ /* 0x001fca00078e0217 */
[----:B------:R0:W1:Y:S02]  /*23f0*/  SHFL.UP P0, R48, R23, 0x10, RZ ;  /* 0x0600000017307989 */ /* 0x00006400000000ff */
.L_x_118:
[----:B-1----:R-:W-:-:S04]  /*2400*/  @P0 IMAD.IADD R48, R23, 0x1, R48 ;  /* 0x0000000117300824 */ /* 0x002fc800078e0230 */
[----:B------:R-:W-:-:S04]  /*2410*/  IMAD.IADD R19, R48, 0x1, -R19 ;  /* 0x0000000130137824 */ /* 0x000fc800078e0a13 */
[----:B------:R-:W-:Y:S01]  /*2420*/  IMAD.IADD R16, R16, 0x1, R19 ;  /* 0x0000000110107824 */ /* 0x000fe200078e0213 */
[----:B------:R1:W-:Y:S03]  /*2430*/  STS [R18+0x3410], R19 ;  /* 0x0034101312007388 */ /* 0x0003e60000000800 */
        /* <DEDUP_REMOVED lines=19> */
[----:B------:R1:W-:Y:S04]  /*2570*/  STS [R18+0x3438], R5 ;  /* 0x0034380512007388 */ /* 0x0003e80000000800 */
[----:B------:R1:W-:Y:S02]  /*2580*/  STS [R18+0x343c], R21 ;  /* 0x00343c1512007388 */ /* 0x0003e40000000800 */
.L_x_25:
[----:B------:R-:W-:Y:S05]  /*2590*/  WARPSYNC.ALL ;  /* 0x0000000000007948 */ /* 0x000fea0003800000 */
[----:B------:R-:W-:Y:S01]  /*25a0*/  BAR.SYNC.DEFER_BLOCKING 0x0 ;  /* 0x0000000000007b1d */ /* 0x000fe20000010000 */
[----:B------:R-:W-:Y:S02]  /*25b0*/  ISETP.NE.AND P0, PT, R53, RZ, PT ;  /* 0x000000ff3500720c */ /* 0x000fe40003f05270 */
[----:B-1----:R-:W-:-:S03]  /*25c0*/  SHF.R.U32.HI R5, RZ, UR6, R45 ;  /* 0x00000006ff057c19 */ /* 0x002fc6000801162d */
[----:B------:R-:W-:Y:S01]  /*25d0*/  BSSY.RECONVERGENT B0, `(.L_x_27) ;  /* 0x0000029000007945 */ /* 0x000fe20003800200 */
[----:B------:R-:W-:Y:S01]  /*25e0*/  LOP3.LUT R5, R5, UR5, RZ, 0x30, !PT ;  /* 0x0000000505057c12 */ /* 0x000fe2000f8e30ff */
[----:B0-----:R-:W0:Y:S06]  /*25f0*/  LDS R24, [R24+0x3410] ;  /* 0x0034100018187984 */ /* 0x001e2c0000000800 */
[----:B------:R-:W-:Y:S05]  /*2600*/  @P0 BRA `(.L_x_28) ;  /* 0x0000000000940947 */ /* 0x000fea0003800000 */
[----:B------:R-:W-:-:S05]  /*2610*/  LEA R4, R3, UR4, 0x2 ;  /* 0x0000000403047c11 */ /* 0x000fca000f8e10ff */
[----:B------:R-:W0:Y:S04]  /*2620*/  LDS R13, [R4] ;  /* 0x00000000040d7984 */ /* 0x000e280000000800 */
[----:B------:R-:W1:Y:S04]  /*2630*/  LDS R15, [R4+0x400] ;  /* 0x00040000040f7984 */ /* 0x000e680000000800 */
[----:B------:R-:W2:Y:S04]  /*2640*/  LDS R17, [R4+0x800] ;  /* 0x0008000004117984 */ /* 0x000ea80000000800 */
[----:B------:R-:W3:Y:S04]  /*2650*/  LDS R19, [R4+0xc00] ;  /* 0x000c000004137984 */ /* 0x000ee80000000800 */
[----:B------:R-:W4:Y:S04]  /*2660*/  LDS R21, [R4+0x1000] ;  /* 0x0010000004157984 */ /* 0x000f280000000800 */
[----:B------:R-:W5:Y:S04]  /*2670*/  LDS R23, [R4+0x1400] ;  /* 0x0014000004177984 */ /* 0x000f680000000800 */
[----:B------:R-:W5:Y:S04]  /*2680*/  LDS R45, [R4+0x1800] ;  /* 0x00180000042d7984 */ /* 0x000f680000000800 */
[----:B------:R-:W5:Y:S04]  /*2690*/  LDS R47, [R4+0x1c00] ;  /* 0x001c0000042f7984 */ /* 0x000f680000000800 */
[----:B------:R-:W5:Y:S04]  /*26a0*/  LDS R49, [R4+0x2000] ;  /* 0x0020000004317984 */ /* 0x000f680000000800 */
[----:B------:R-:W5:Y:S04]  /*26b0*/  LDS R51, [R4+0x2400] ;  /* 0x0024000004337984 */ /* 0x000f680000000800 */
[----:B------:R-:W5:Y:S01]  /*26c0*/  LDS R8, [R4+0x2800] ;  /* 0x0028000004087984 */ /* 0x000f620000000800 */
[----:B0-----:R-:W-:-:S03]  /*26d0*/  IMAD.IADD R13, R24, 0x1, R13 ;  /* 0x00000001180d7824 */ /* 0x001fc600078e020d */
[----:B------:R-:W0:Y:S01]  /*26e0*/  LDS R9, [R4+0x2c00] ;  /* 0x002c000004097984 */ /* 0x000e220000000800 */
[----:B-1----:R-:W-:-:S03]  /*26f0*/  IMAD.IADD R15, R24, 0x1, R15 ;  /* 0x00000001180f7824 */ /* 0x002fc600078e020f */
[----:B------:R1:W-:Y:S01]  /*2700*/  STS [R4], R13 ;  /* 0x0000000d04007388 */ /* 0x0003e20000000800 */
[C---:B--2---:R-:W-:Y:S02]  /*2710*/  IMAD.IADD R17, R24.reuse, 0x1, R17 ;  /* 0x0000000118117824 */ /* 0x044fe400078e0211 */
[C---:B---3--:R-:W-:Y:S01]  /*2720*/  IMAD.IADD R19, R24.reuse, 0x1, R19 ;  /* 0x0000000118137824 */ /* 0x048fe200078e0213 */
[----:B------:R2:W-:Y:S01]  /*2730*/  STS [R4+0x400], R15 ;  /* 0x0004000f04007388 */ /* 0x0005e20000000800 */
[----:B----4-:R-:W-:-:S03]  /*2740*/  IMAD.IADD R21, R24, 0x1, R21 ;  /* 0x0000000118157824 */ /* 0x010fc600078e0215 */
[----:B------:R2:W-:Y:S01]  /*2750*/  STS [R4+0x800], R17 ;  /* 0x0008001104007388 */ /* 0x0005e20000000800 */
[----:B-----5:R-:W-:-:S03]  /*2760*/  IMAD.IADD R23, R24, 0x1, R23 ;  /* 0x0000000118177824 */ /* 0x020fc600078e0217 */
[----:B------:R2:W-:Y:S01]  /*2770*/  STS [R4+0xc00], R19 ;  /* 0x000c001304007388 */ /* 0x0005e20000000800 */
[----:B------:R-:W-:-:S03]  /*2780*/  IMAD.IADD R45, R24, 0x1, R45 ;  /* 0x00000001182d7824 */ /* 0x000fc600078e022d */
[----:B------:R2:W-:Y:S01]  /*2790*/  STS [R4+0x1000], R21 ;  /* 0x0010001504007388 */ /* 0x0005e20000000800 */
[----:B------:R-:W-:-:S03]  /*27a0*/  IMAD.IADD R47, R24, 0x1, R47 ;  /* 0x00000001182f7824 */ /* 0x000fc600078e022f */
[----:B------:R2:W-:Y:S01]  /*27b0*/  STS [R4+0x1400], R23 ;  /* 0x0014001704007388 */ /* 0x0005e20000000800 */
[----:B------:R-:W-:-:S03]  /*27c0*/  IMAD.IADD R49, R24, 0x1, R49 ;  /* 0x0000000118317824 */ /* 0x000fc600078e0231 */
[----:B------:R2:W-:Y:S01]  /*27d0*/  STS [R4+0x1800], R45 ;  /* 0x0018002d04007388 */ /* 0x0005e20000000800 */
[----:B------:R-:W-:-:S03]  /*27e0*/  IMAD.IADD R51, R24, 0x1, R51 ;  /* 0x0000000118337824 */ /* 0x000fc600078e0233 */
[----:B------:R2:W-:Y:S01]  /*27f0*/  STS [R4+0x1c00], R47 ;  /* 0x001c002f04007388 */ /* 0x0005e20000000800 */
[----:B-1----:R-:W-:-:S03]  /*2800*/  IMAD.IADD R13, R24, 0x1, R8 ;  /* 0x00000001180d7824 */ /* 0x002fc600078e0208 */
[----:B------:R2:W-:Y:S01]  /*2810*/  STS [R4+0x2000], R49 ;  /* 0x0020003104007388 */ /* 0x0005e20000000800 */
[----:B0-----:R-:W-:-:S03]  /*2820*/  IMAD.IADD R9, R24, 0x1, R9 ;  /* 0x0000000118097824 */ /* 0x001fc600078e0209 */
[----:B------:R2:W-:Y:S04]  /*2830*/  STS [R4+0x2400], R51 ;  /* 0x0024003304007388 */ /* 0x0005e80000000800 */
[----:B------:R2:W-:Y:S04]  /*2840*/  STS [R4+0x2800], R13 ;  /* 0x0028000d04007388 */ /* 0x0005e80000000800 */
[----:B------:R2:W-:Y:S02]  /*2850*/  STS [R4+0x2c00], R9 ;  /* 0x002c000904007388 */ /* 0x0005e40000000800 */
.L_x_28:
[----:B------:R-:W-:Y:S05]  /*2860*/  BSYNC.RECONVERGENT B0 ;  /* 0x0000000000007941 */ /* 0x000fea0003800200 */
.L_x_27:
[----:B------:R-:W-:Y:S01]  /*2870*/  BAR.SYNC.DEFER_BLOCKING 0x0 ;  /* 0x0000000000007b1d */ /* 0x000fe20000010000 */
[----:B------:R-:W-:Y:S01]  /*2880*/  R2P PR, R5, 0x7f ;  /* 0x0000007f05007804 */ /* 0x000fe20000000000 */
[----:B------:R-:W-:-:S04]  /*2890*/  IMAD.MOV.U32 R8, RZ, RZ, RZ ;  /* 0x000000ffff087224 */ /* 0x000fc800078e00ff */
[----:B------:R-:W-:Y:S01]  /*28a0*/  BSSY.RECONVERGENT B0, `(.L_x_29) ;  /* 0x0000026000007945 */ /* 0x000fe20003800200 */
[----:B--2---:R-:W1:Y:S07]  /*28b0*/  S2R R23, SR_LEMASK ;  /* 0x0000000000177919 */ /* 0x004e6e0000003a00 */
[----:B------:R-:W-:Y:S02]  /*28c0*/  VOTE.ANY R4, PT, P0 ;  /* 0x0000000000047806 */ /* 0x000fe400000e0100 */
[----:B------:R-:W-:-:S02]  /*28d0*/  VOTE.ANY R9, PT, P1 ;  /* 0x0000000000097806 */ /* 0x000fc400008e0100 */
[----:B------:R-:W-:Y:S02]  /*28e0*/  @!P0 LOP3.LUT R4, RZ, R4, RZ, 0x33, !PT ;  /* 0x00000004ff048212 */ /* 0x000fe400078e33ff */
[----:B------:R-:W-:Y:S02]  /*28f0*/  VOTE.ANY R13, PT, P2 ;  /* 0x00000000000d7806 */ /* 0x000fe400010e0100 */
[----:B------:R-:W-:Y:S02]  /*2900*/  @!P1 LOP3.LUT R9, RZ, R9, RZ, 0x33, !PT ;  /* 0x00000009ff099212 */ /* 0x000fe400078e33ff */
[----:B------:R-:W-:Y:S02]  /*2910*/  VOTE.ANY R15, PT, P3 ;  /* 0x00000000000f7806 */ /* 0x000fe400018e0100 */
[----:B------:R-:W-:Y:S02]  /*2920*/  @!P2 LOP3.LUT R13, RZ, R13, RZ, 0x33, !PT ;  /* 0x0000000dff0da212 */ /* 0x000fe400078e33ff */
[----:B------:R-:W-:-:S02]  /*2930*/  LOP3.LUT R4, R9, R4, RZ, 0xc0, !PT ;  /* 0x0000000409047212 */ /* 0x000fc400078ec0ff */
[----:B------:R-:W-:Y:S02]  /*2940*/  @!P3 LOP3.LUT R15, RZ, R15, RZ, 0x33, !PT ;  /* 0x0000000fff0fb212 */ /* 0x000fe400078e33ff */
[----:B------:R-:W-:Y:S02]  /*2950*/  LOP3.LUT R4, R13, R4, RZ, 0xc0, !PT ;  /* 0x000000040d047212 */ /* 0x000fe400078ec0ff */
[----:B------:R-:W-:Y:S02]  /*2960*/  VOTE.ANY R9, PT, P4 ;  /* 0x0000000000097806 */ /* 0x000fe400020e0100 */
[----:B------:R-:W-:Y:S02]  /*2970*/  LOP3.LUT P0, RZ, R5, 0x80, RZ, 0xc0, !PT ;  /* 0x0000008005ff7812 */ /* 0x000fe4000780c0ff */
[----:B------:R-:W-:Y:S02]  /*2980*/  LOP3.LUT R4, R15, R4, RZ, 0xc0, !PT ;  /* 0x000000040f047212 */ /* 0x000fe400078ec0ff */
[----:B------:R-:W-:-:S02]  /*2990*/  VOTE.ANY R13, PT, P5 ;  /* 0x00000000000d7806 */ /* 0x000fc400028e0100 */
[----:B------:R-:W-:Y:S02]  /*29a0*/  @!P4 LOP3.LUT R9, RZ, R9, RZ, 0x33, !PT ;  /* 0x00000009ff09c212 */ /* 0x000fe400078e33ff */
[----:B------:R-:W-:Y:S02]  /*29b0*/  @!P5 LOP3.LUT R13, RZ, R13, RZ, 0x33, !PT ;  /* 0x0000000dff0dd212 */ /* 0x000fe400078e33ff */
[----:B------:R-:W-:Y:S02]  /*29c0*/  LOP3.LUT R4, R9, R4, RZ, 0xc0, !PT ;  /* 0x0000000409047212 */ /* 0x000fe400078ec0ff */
[----:B------:R-:W-:Y:S02]  /*29d0*/  VOTE.ANY R9, PT, P6 ;  /* 0x0000000000097806 */ /* 0x000fe400030e0100 */
[----:B------:R-:W-:Y:S02]  /*29e0*/  LOP3.LUT R4, R13, R4, RZ, 0xc0, !PT ;  /* 0x000000040d047212 */ /* 0x000fe400078ec0ff */
[----:B------:R-:W-:-:S02]  /*29f0*/  VOTE.ANY R13, PT, P0 ;  /* 0x00000000000d7806 */ /* 0x000fc400000e0100 */
[----:B------:R-:W-:Y:S02]  /*2a00*/  @!P6 LOP3.LUT R9, RZ, R9, RZ, 0x33, !PT ;  /* 0x00000009ff09e212 */ /* 0x000fe400078e33ff */
[----:B------:R-:W-:Y:S02]  /*2a10*/  @!P0 LOP3.LUT R13, RZ, R13, RZ, 0x33, !PT ;  /* 0x0000000dff0d8212 */ /* 0x000fe400078e33ff */
[----:B------:R-:W-:Y:S02]  /*2a20*/  LOP3.LUT R4, R9, R4, RZ, 0xc0, !PT ;  /* 0x0000000409047212 */ /* 0x000fe400078ec0ff */
[----:B------:R-:W-:Y:S02]  /*2a30*/  SHF.R.U32.HI R9, RZ, UR6, R6 ;  /* 0x00000006ff097c19 */ /* 0x000fe40008011606 */
[----:B------:R-:W-:Y:S01]  /*2a40*/  LOP3.LUT R10, R13, R4, RZ, 0xc0, !PT ;  /* 0x000000040d0a7212 */ /* 0x000fe200078ec0ff */
[----:B------:R-:W-:Y:S01]  /*2a50*/  IMAD.SHL.U32 R4, R3, 0x20, RZ ;  /* 0x0000002003047824 */ /* 0x000fe200078e00ff */
[----:B------:R-:W-:-:S02]  /*2a60*/  LOP3.LUT R9, R9, UR5, RZ, 0x30, !PT ;  /* 0x0000000509097c12 */ /* 0x000fc4000f8e30ff */
[----:B------:R-:W2:Y:S01]  /*2a70*/  FLO.U32 R15, R10 ;  /* 0x0000000a000f7300 */ /* 0x000ea200000e0000 */
[----:B-1----:R-:W-:Y:S02]  /*2a80*/  LOP3.LUT R14, R23, R10, RZ, 0xc0, !PT ;  /* 0x0000000a170e7212 */ /* 0x002fe400078ec0ff */
[----:B------:R-:W-:-:S05]  /*2a90*/  LOP3.LUT R4, R4, 0x7c00, RZ, 0xc0, !PT ;  /* 0x00007c0004047812 */ /* 0x000fca00078ec0ff */
[----:B------:R-:W1:Y:S01]  /*2aa0*/  POPC R14, R14 ;  /* 0x0000000e000e7309 */ /* 0x000e620000000000 */
[----:B------:R-:W-:Y:S01]  /*2ab0*/  VIADD R22, R4, UR4 ;  /* 0x0000000404167c36 */ /* 0x000fe20008000000 */
[----:B--2---:R-:W-:-:S13]  /*2ac0*/  ISETP.NE.AND P0, PT, R46, R15, PT ;  /* 0x0000000f2e00720c */ /* 0x004fda0003f05270 */
[----:B-1----:R-:W-:Y:S05]  /*2ad0*/  @P0 BRA `(.L_x_30) ;  /* 0x0000000000080947 */ /* 0x002fea0003800000 */
[----:B------:R-:W-:-:S05]  /*2ae0*/  IMAD R5, R5, 0x4, R22 ;  /* 0x0000000405057824 */ /* 0x000fca00078e0216 */
[----:B------:R1:W2:Y:S02]  /*2af0*/  ATOMS.ADD R8, [R5], R14 ;  /* 0x0000000e0508738c */ /* 0x0002a40000000000 */
.L_x_30:
[----:B------:R-:W-:Y:S05]  /*2b00*/  BSYNC.RECONVERGENT B0 ;  /* 0x0000000000007941 */ /* 0x000fea0003800200 */
.L_x_29:
[----:B------:R-:W-:Y:S01]  /*2b10*/  R2P PR, R9, 0x7f ;  /* 0x0000007f09007804 */ /* 0x000fe20000000000 */
[----:B--2---:R2:W3:Y:S01]  /*2b20*/  SHFL.IDX PT, R8, R8, R15, 0x1f ;  /* 0x00001f0f08087589 */ /* 0x0044e200000e0000 */
[----:B------:R-:W-:Y:S01]  /*2b30*/  BSSY.RECONVERGENT B0, `(.L_x_31) ;  /* 0x0000023000007945 */ /* 0x000fe20003800200 */
[----:B------:R-:W-:-:S10]  /*2b40*/  IMAD.MOV.U32 R12, RZ, RZ, RZ ;  /* 0x000000ffff0c7224 */ /* 0x000fd400078e00ff */
[----:B------:R-:W-:Y:S02]  /*2b50*/  VOTE.ANY R4, PT, P0 ;  /* 0x0000000000047806 */ /* 0x000fe400000e0100 */
[----:B-1----:R-:W-:Y:S02]  /*2b60*/  VOTE.ANY R5, PT, P1 ;  /* 0x0000000000057806 */ /* 0x002fe400008e0100 */
[----:B------:R-:W-:Y:S02]  /*2b70*/  @!P0 LOP3.LUT R4, RZ, R4, RZ, 0x33, !PT ;  /* 0x00000004ff048212 */ /* 0x000fe400078e33ff */
[----:B------:R-:W-:Y:S02]  /*2b80*/  VOTE.ANY R13, PT, P2 ;  /* 0x00000000000d7806 */ /* 0x000fe400010e0100 */
[----:B------:R-:W-:Y:S02]  /*2b90*/  @!P1 LOP3.LUT R5, RZ, R5, RZ, 0x33, !PT ;  /* 0x00000005ff059212 */ /* 0x000fe400078e33ff */
[----:B------:R-:W-:-:S02]  /*2ba0*/  @!P2 LOP3.LUT R13, RZ, R13, RZ, 0x33, !PT ;  /* 0x0000000dff0da212 */ /* 0x000fc400078e33ff */
[----:B------:R-:W-:Y:S02]  /*2bb0*/  LOP3.LUT R4, R5, R4, RZ, 0xc0, !PT ;  /* 0x0000000405047212 */ /* 0x000fe400078ec0ff */
[----:B------:R-:W-:Y:S02]  /*2bc0*/  VOTE.ANY R5, PT, P3 ;  /* 0x0000000000057806 */ /* 0x000fe400018e0100 */
[----:B------:R-:W-:Y:S02]  /*2bd0*/  LOP3.LUT R4, R13, R4, RZ, 0xc0, !PT ;  /* 0x000000040d047212 */ /* 0x000fe400078ec0ff */
[----:B------:R-:W-:Y:S02]  /*2be0*/  LOP3.LUT P0, RZ, R9, 0x80, RZ, 0xc0, !PT ;  /* 0x0000008009ff7812 */ /* 0x000fe4000780c0ff */
[----:B------:R-:W-:Y:S02]  /*2bf0*/  VOTE.ANY R13, PT, P4 ;  /* 0x00000000000d7806 */ /* 0x000fe400020e0100 */
[----:B------:R-:W-:-:S02]  /*2c00*/  @!P3 LOP3.LUT R5, RZ, R5, RZ, 0x33, !PT ;  /* 0x00000005ff05b212 */ /* 0x000fc400078e33ff */
[----:B------:R-:W-:Y:S02]  /*2c10*/  @!P4 LOP3.LUT R13, RZ, R13, RZ, 0x33, !PT ;  /* 0x0000000dff0dc212 */ /* 0x000fe400078e33ff */
[----:B------:R-:W-:Y:S02]  /*2c20*/  LOP3.LUT R4, R5, R4, RZ, 0xc0, !PT ;  /* 0x0000000405047212 */ /* 0x000fe400078ec0ff */
[----:B------:R-:W-:Y:S02]  /*2c30*/  VOTE.ANY R5, PT, P5 ;  /* 0x0000000000057806 */ /* 0x000fe400028e0100 */
[----:B------:R-:W-:Y:S02]  /*2c40*/  LOP3.LUT R4, R13, R4, RZ, 0xc0, !PT ;  /* 0x000000040d047212 */ /* 0x000fe400078ec0ff */
[----:B------:R-:W-:Y:S02]  /*2c50*/  VOTE.ANY R13, PT, P6 ;  /* 0x00000000000d7806 */ /* 0x000fe400030e0100 */
[----:B------:R-:W-:-:S02]  /*2c60*/  @!P5 LOP3.LUT R5, RZ, R5, RZ, 0x33, !PT ;  /* 0x00000005ff05d212 */ /* 0x000fc400078e33ff */
[----:B------:R-:W-:Y:S02]  /*2c70*/  VOTE.ANY R17, PT, P0 ;  /* 0x0000000000117806 */ /* 0x000fe400000e0100 */
[----:B------:R-:W-:Y:S02]  /*2c80*/  @!P6 LOP3.LUT R13, RZ, R13, RZ, 0x33, !PT ;  /* 0x0000000dff0de212 */ /* 0x000fe400078e33ff */
[----:B------:R-:W-:Y:S02]  /*2c90*/  LOP3.LUT R4, R5, R4, RZ, 0xc0, !PT ;  /* 0x0000000405047212 */ /* 0x000fe400078ec0ff */
[----:B------:R-:W-:Y:S02]  /*2ca0*/  @!P0 LOP3.LUT R17, RZ, R17, RZ, 0x33, !PT ;  /* 0x00000011ff118212 */ /* 0x000fe400078e33ff */
[----:B------:R-:W-:-:S04]  /*2cb0*/  LOP3.LUT R4, R13, R4, RZ, 0xc0, !PT ;  /* 0x000000040d047212 */ /* 0x000fc800078ec0ff */
[----:B------:R-:W-:Y:S02]  /*2cc0*/  LOP3.LUT R4, R17, R4, RZ, 0xc0, !PT ;  /* 0x0000000411047212 */ /* 0x000fe400078ec0ff */
[----:B------:R-:W-:Y:S02]  /*2cd0*/  SHF.R.U32.HI R17, RZ, UR6, R0 ;  /* 0x00000006ff117c19 */ /* 0x000fe40008011600 */
[----:B------:R-:W1:Y:S01]  /*2ce0*/  FLO.U32 R5, R4 ;  /* 0x0000000400057300 */ /* 0x000e6200000e0000 */
[----:B------:R-:W-:Y:S02]  /*2cf0*/  LOP3.LUT R13, R23, R4, RZ, 0xc0, !PT ;  /* 0x00000004170d7212 */ /* 0x000fe400078ec0ff */
[----:B------:R-:W-:-:S05]  /*2d00*/  LOP3.LUT R17, R17, UR5, RZ, 0x30, !PT ;  /* 0x0000000511117c12 */ /* 0x000fca000f8e30ff */
[----:B------:R-:W4:Y:S01]  /*2d10*/  POPC R13, R13 ;  /* 0x0000000d000d7309 */ /* 0x000f220000000000 */
[----:B-1----:R-:W-:-:S13]  /*2d20*/  ISETP.NE.AND P0, PT, R46, R5, PT ;  /* 0x000000052e00720c */ /* 0x002fda0003f05270 */
[----:B--234-:R-:W-:Y:S05]  /*2d30*/  @P0 BRA `(.L_x_32) ;  /* 0x0000000000080947 */ /* 0x01cfea0003800000 */
[----:B------:R-:W-:-:S06]  /*2d40*/  IMAD R12, R9, 0x4, R22 ;  /* 0x00000004090c7824 */ /* 0x000fcc00078e0216 */
[----:B------:R1:W2:Y:S02]  /*2d50*/  ATOMS.ADD R12, [R12], R13 ;  /* 0x0000000d0c0c738c */ /* 0x0002a40000000000 */
.L_x_32:
[----:B------:R-:W-:Y:S05]  /*2d60*/  BSYNC.RECONVERGENT B0 ;  /* 0x0000000000007941 */ /* 0x000fea0003800200 */
.L_x_31:
[----:B------:R-:W-:Y:S01]  /*2d70*/  R2P PR, R17, 0x7f ;  /* 0x0000007f11007804 */ /* 0x000fe20000000000 */
[----:B--2---:R2:W3:Y:S01]  /*2d80*/  SHFL.IDX PT, R12, R12, R5, 0x1f ;  /* 0x00001f050c0c7589 */ /* 0x0044e200000e0000 */
[----:B------:R-:W-:Y:S11]  /*2d90*/  BSSY.RECONVERGENT B0, `(.L_x_33) ;  /* 0x0000023000007945 */ /* 0x000ff60003800200 */
[----:B------:R-:W-:-:S02]  /*2da0*/  VOTE.ANY R0, PT, P0 ;  /* 0x0000000000007806 */ /* 0x000fc400000e0100 */
[----:B------:R-:W-:Y:S02]  /*2db0*/  VOTE.ANY R9, PT, P1 ;  /* 0x0000000000097806 */ /* 0x000fe400008e0100 */
[----:B------:R-:W-:Y:S02]  /*2dc0*/  @!P0 LOP3.LUT R0, RZ, R0, RZ, 0x33, !PT ;  /* 0x00000000ff008212 */ /* 0x000fe400078e33ff */
[----:B------:R-:W-:Y:S02]  /*2dd0*/  VOTE.ANY R15, PT, P2 ;  /* 0x00000000000f7806 */ /* 0x000fe400010e0100 */
[----:B------:R-:W-:Y:S02]  /*2de0*/  @!P1 LOP3.LUT R9, RZ, R9, RZ, 0x33, !PT ;  /* 0x00000009ff099212 */ /* 0x000fe400078e33ff */
[----:B------:R-:W-:Y:S02]  /*2df0*/  @!P2 LOP3.LUT R15, RZ, R15, RZ, 0x33, !PT ;  /* 0x0000000fff0fa212 */ /* 0x000fe400078e33ff */
[----:B------:R-:W-:-:S02]  /*2e00*/  LOP3.LUT R0, R9, R0, RZ, 0xc0, !PT ;  /* 0x0000000009007212 */ /* 0x000fc400078ec0ff */
[----:B------:R-:W-:Y:S02]  /*2e10*/  VOTE.ANY R9, PT, P3 ;  /* 0x0000000000097806 */ /* 0x000fe400018e0100 */
[----:B------:R-:W-:Y:S02]  /*2e20*/  LOP3.LUT R0, R15, R0, RZ, 0xc0, !PT ;  /* 0x000000000f007212 */ /* 0x000fe400078ec0ff */
[----:B------:R-:W-:Y:S02]  /*2e30*/  LOP3.LUT P0, RZ, R17, 0x80, RZ, 0xc0, !PT ;  /* 0x0000008011ff7812 */ /* 0x000fe4000780c0ff */
[----:B------:R-:W-:Y:S02]  /*2e40*/  VOTE.ANY R15, PT, P4 ;  /* 0x00000000000f7806 */ /* 0x000fe400020e0100 */
[----:B------:R-:W-:Y:S02]  /*2e50*/  @!P3 LOP3.LUT R9, RZ, R9, RZ, 0x33, !PT ;  /* 0x00000009ff09b212 */ /* 0x000fe400078e33ff */
[----:B------:R-:W-:-:S02]  /*2e60*/  @!P4 LOP3.LUT R15, RZ, R15, RZ, 0x33, !PT ;  /* 0x0000000fff0fc212 */ /* 0x000fc400078e33ff */
[----:B------:R-:W-:Y:S02]  /*2e70*/  LOP3.LUT R0, R9, R0, RZ, 0xc0, !PT ;  /* 0x0000000009007212 */ /* 0x000fe400078ec0ff */
[----:B------:R-:W-:Y:S02]  /*2e80*/  VOTE.ANY R9, PT, P5 ;  /* 0x0000000000097806 */ /* 0x000fe400028e0100 */
[----:B------:R-:W-:Y:S02]  /*2e90*/  LOP3.LUT R0, R15, R0, RZ, 0xc0, !PT ;  /* 0x000000000f007212 */ /* 0x000fe400078ec0ff */
[----:B------:R-:W-:Y:S02]  /*2ea0*/  VOTE.ANY R15, PT, P6 ;  /* 0x00000000000f7806 */ /* 0x000fe400030e0100 */
[----:B------:R-:W-:Y:S02]  /*2eb0*/  @!P5 LOP3.LUT R9, RZ, R9, RZ, 0x33, !PT ;  /* 0x00000009ff09d212 */ /* 0x000fe400078e33ff */
[----:B------:R-:W-:-:S02]  /*2ec0*/  VOTE.ANY R19, PT, P0 ;  /* 0x0000000000137806 */ /* 0x000fc400000e0100 */
[----:B------:R-:W-:Y:S02]  /*2ed0*/  @!P6 LOP3.LUT R15, RZ, R15, RZ, 0x33, !PT ;  /* 0x0000000fff0fe212 */ /* 0x000fe400078e33ff */
[----:B------:R-:W-:Y:S02]  /*2ee0*/  LOP3.LUT R0, R9, R0, RZ, 0xc0, !PT ;  /* 0x0000000009007212 */ /* 0x000fe400078ec0ff */
[----:B------:R-:W-:Y:S02]  /*2ef0*/  @!P0 LOP3.LUT R19, RZ, R19, RZ, 0x33, !PT ;  /* 0x00000013ff138212 */ /* 0x000fe400078e33ff */
[----:B------:R-:W-:Y:S02]  /*2f00*/  LOP3.LUT R0, R15, R0, RZ, 0xc0, !PT ;  /* 0x000000000f007212 */ /* 0x000fe400078ec0ff */
[----:B------:R-:W-:Y:S02]  /*2f10*/  SHF.R.U32.HI R15, RZ, UR6, R41 ;  /* 0x00000006ff0f7c19 */ /* 0x000fe40008011629 */
[----:B------:R-:W-:Y:S01]  /*2f20*/  LOP3.LUT R4, R19, R0, RZ, 0xc0, !PT ;  /* 0x0000000013047212 */ /* 0x000fe200078ec0ff */
[----:B------:R-:W-:Y:S01]  /*2f30*/  IMAD.MOV.U32 R0, RZ, RZ, RZ ;  /* 0x000000ffff007224 */ /* 0x000fe200078e00ff */
[----:B------:R-:W-:-:S02]  /*2f40*/  LOP3.LUT R15, R15, UR5, RZ, 0x30, !PT ;  /* 0x000000050f0f7c12 */ /* 0x000fc4000f8e30ff */
[----:B------:R-:W4:Y:S01]  /*2f50*/  FLO.U32 R51, R4 ;  /* 0x0000000400337300 */ /* 0x000f2200000e0000 */
[----:B------:R-:W-:-:S07]  /*2f60*/  LOP3.LUT R10, R23, R4, RZ, 0xc0, !PT ;  /* 0x00000004170a7212 */ /* 0x000fce00078ec0ff */
[----:B------:R-:W0:Y:S01]  /*2f70*/  POPC R10, R10 ;  /* 0x0000000a000a7309 */ /* 0x000e220000000000 */
[----:B----4-:R-:W-:-:S13]  /*2f80*/  ISETP.NE.AND P0, PT, R46, R51, PT ;  /* 0x000000332e00720c */ /* 0x010fda0003f05270 */
[----:B0-23--:R-:W-:Y:S05]  /*2f90*/  @P0 BRA `(.L_x_34) ;  /* 0x0000000000080947 */ /* 0x00dfea0003800000 */
[----:B------:R-:W-:-:S05]  /*2fa0*/  IMAD R17, R17, 0x4, R22 ;  /* 0x0000000411117824 */ /* 0x000fca00078e0216 */
[----:B------:R0:W2:Y:S02]  /*2fb0*/  ATOMS.ADD R0, [R17], R10 ;  /* 0x0000000a1100738c */ /* 0x0000a40000000000 */
.L_x_34:
[----:B------:R-:W-:Y:S05]  /*2fc0*/  BSYNC.RECONVERGENT B0 ;  /* 0x0000000000007941 */ /* 0x000fea0003800200 */
.L_x_33:
        /* <DEDUP_REMOVED lines=21> */
[----:B0-----:R-:W-:-:S02]  /*3120*/  VOTE.ANY R17, PT, P0 ;  /* 0x0000000000117806 */ /* 0x001fc400000e0100 */
[----:B------:R-:W-:Y:S02]  /*3130*/  @!P6 LOP3.LUT R9, RZ, R9, RZ, 0x33, !PT ;  /* 0x00000009ff09e212 */ /* 0x000fe400078e33ff */
[----:B------:R-:W-:Y:S02]  /*3140*/  LOP3.LUT R4, R5, R4, RZ, 0xc0, !PT ;  /* 0x0000000405047212 */ /* 0x000fe400078ec0ff */
[----:B------:R-:W-:Y:S02]  /*3150*/  @!P0 LOP3.LUT R17, RZ, R17, RZ, 0x33, !PT ;  /* 0x00000011ff118212 */ /* 0x000fe400078e33ff */
[----:B------:R-:W-:-:S04]  /*3160*/  LOP3.LUT R4, R9, R4, RZ, 0xc0, !PT ;  /* 0x0000000409047212 */ /* 0x000fc800078ec0ff */
[----:B------:R-:W-:Y:S01]  /*3170*/  LOP3.LUT R6, R17, R4, RZ, 0xc0, !PT ;  /* 0x0000000411067212 */ /* 0x000fe200078ec0ff */
[----:B------:R-:W-:Y:S01]  /*3180*/  IMAD.MOV.U32 R4, RZ, RZ, RZ ;  /* 0x000000ffff047224 */ /* 0x000fe200078e00ff */
[----:B------:R-:W-:Y:S02]  /*3190*/  SHF.R.U32.HI R17, RZ, UR6, R40 ;  /* 0x00000006ff117c19 */ /* 0x000fe40008011628 */
[----:B------:R-:W0:Y:S01]  /*31a0*/  FLO.U32 R45, R6 ;  /* 0x00000006002d7300 */ /* 0x000e2200000e0000 */
[----:B------:R-:W-:Y:S02]  /*31b0*/  LOP3.LUT R9, R23, R6, RZ, 0xc0, !PT ;  /* 0x0000000617097212 */ /* 0x000fe400078ec0ff */
[----:B------:R-:W-:-:S05]  /*31c0*/  LOP3.LUT R17, R17, UR5, RZ, 0x30, !PT ;  /* 0x0000000511117c12 */ /* 0x000fca000f8e30ff */
[----:B------:R-:W4:Y:S01]  /*31d0*/  POPC R9, R9 ;  /* 0x0000000900097309 */ /* 0x000f220000000000 */
[----:B0-----:R-:W-:-:S13]  /*31e0*/  ISETP.NE.AND P0, PT, R46, R45, PT ;  /* 0x0000002d2e00720c */ /* 0x001fda0003f05270 */
[----:B--234-:R-:W-:Y:S05]  /*31f0*/  @P0 BRA `(.L_x_36) ;  /* 0x0000000000080947 */ /* 0x01cfea0003800000 */
[----:B------:R-:W-:-:S06]  /*3200*/  IMAD R4, R15, 0x4, R22 ;  /* 0x000000040f047824 */ /* 0x000fcc00078e0216 */
[----:B------:R0:W2:Y:S02]  /*3210*/  ATOMS.ADD R4, [R4], R9 ;  /* 0x000000090404738c */ /* 0x0000a40000000000 */
.L_x_36:
[----:B------:R-:W-:Y:S05]  /*3220*/  BSYNC.RECONVERGENT B0 ;  /* 0x0000000000007941 */ /* 0x000fea0003800200 */
.L_x_35:
[----:B------:R-:W-:Y:S01]  /*3230*/  R2P PR, R17, 0x7f ;  /* 0x0000007f11007804 */ /* 0x000fe20000000000 */
[----:B--2---:R2:W3:Y:S01]  /*3240*/  SHFL.IDX PT, R45, R4, R45, 0x1f ;  /* 0x00001f2d042d7589 */ /* 0x0044e200000e0000 */
[----:B------:R-:W-:Y:S01]  /*3250*/  BSSY.RECONVERGENT B0, `(.L_x_37) ;  /* 0x0000023000007945 */ /* 0x000fe20003800200 */
[----:B------:R-:W-:-:S10]  /*3260*/  IMAD.MOV.U32 R6, RZ, RZ, RZ ;  /* 0x000000ffff067224 */ /* 0x000fd400078e00ff */
[----:B------:R-:W-:Y:S02]  /*3270*/  VOTE.ANY R0, PT, P0 ;  /* 0x0000000000007806 */ /* 0x000fe400000e0100 */
[----:B------:R-:W-:Y:S02]  /*3280*/  VOTE.ANY R5, PT, P1 ;  /* 0x0000000000057806 */ /* 0x000fe400008e0100 */
        /* <DEDUP_REMOVED lines=20> */
[----:B------:R-:W-:Y:S02]  /*33d0*/  LOP3.LUT R0, R15, R0, RZ, 0xc0, !PT ;  /* 0x000000000f007212 */ /* 0x000fe400078ec0ff */
[----:B------:R-:W-:-:S02]  /*33e0*/  SHF.R.U32.HI R15, RZ, UR6, R39 ;  /* 0x00000006ff0f7c19 */ /* 0x000fc40008011627 */
[----:B------:R-:W-:Y:S02]  /*33f0*/  LOP3.LUT R0, R19, R0, RZ, 0xc0, !PT ;  /* 0x0000000013007212 */ /* 0x000fe400078ec0ff */
[----:B------:R-:W-:Y:S02]  /*3400*/  LOP3.LUT R15, R15, UR5, RZ, 0x30, !PT ;  /* 0x000000050f0f7c12 */ /* 0x000fe4000f8e30ff */
[----:B------:R-:W4:Y:S01]  /*3410*/  FLO.U32 R19, R0 ;  /* 0x0000000000137300 */ /* 0x000f2200000e0000 */
[----:B------:R-:W-:-:S07]  /*3420*/  LOP3.LUT R5, R23, R0, RZ, 0xc0, !PT ;  /* 0x0000000017057212 */ /* 0x000fce00078ec0ff */
[----:B------:R-:W0:Y:S01]  /*3430*/  POPC R5, R5 ;  /* 0x0000000500057309 */ /* 0x000e220000000000 */
[----:B----4-:R-:W-:-:S13]  /*3440*/  ISETP.NE.AND P0, PT, R46, R19, PT ;  /* 0x000000132e00720c */ /* 0x010fda0003f05270 */
[----:B0-23--:R-:W-:Y:S05]  /*3450*/  @P0 BRA `(.L_x_38) ;  /* 0x0000000000080947 */ /* 0x00dfea0003800000 */
[----:B------:R-:W-:-:S06]  /*3460*/  IMAD R6, R17, 0x4, R22 ;  /* 0x0000000411067824 */ /* 0x000fcc00078e0216 */
[----:B------:R0:W2:Y:S02]  /*3470*/  ATOMS.ADD R6, [R6], R5 ;  /* 0x000000050606738c */ /* 0x0000a40000000000 */
.L_x_38:
[----:B------:R-:W-:Y:S05]  /*3480*/  BSYNC.RECONVERGENT B0 ;  /* 0x0000000000007941 */ /* 0x000fea0003800200 */
.L_x_37:
        /* <DEDUP_REMOVED lines=37> */
.L_x_40:
[----:B------:R-:W-:Y:S05]  /*36e0*/  BSYNC.RECONVERGENT B0 ;  /* 0x0000000000007941 */ /* 0x000fea0003800200 */
.L_x_39:
[----:B------:R-:W-:Y:S01]  /*36f0*/  R2P PR, R17, 0x7f ;  /* 0x0000007f11007804 */ /* 0x000fe20000000000 */
[----:B--2---:R2:W3:Y:S01]  /*3700*/  SHFL.IDX PT, R47, R0, R47, 0x1f ;  /* 0x00001f2f002f7589 */ /* 0x0044e200000e0000 */
[----:B------:R-:W-:Y:S11]  /*3710*/  BSSY.RECONVERGENT B0, `(.L_x_41) ;  /* 0x0000021000007945 */ /* 0x000ff60003800200 */
[----:B0-----:R-:W-:-:S02]  /*3720*/  VOTE.ANY R15, PT, P0 ;  /* 0x00000000000f7806 */ /* 0x001fc400000e0100 */
        /* <DEDUP_REMOVED lines=19> */
[----:B------:R-:W-:Y:S01]  /*3860*/  LOP3.LUT R15, R16, R15, RZ, 0xc0, !PT ;  /* 0x0000000f100f7212 */ /* 0x000fe200078ec0ff */
[----:B------:R-:W-:Y:S01]  /*3870*/  IMAD.MOV.U32 R16, RZ, RZ, RZ ;  /* 0x000000ffff107224 */ /* 0x000fe200078e00ff */
[----:B------:R-:W-:Y:S02]  /*3880*/  @!P0 LOP3.LUT R20, RZ, R20, RZ, 0x33, !PT ;  /* 0x00000014ff148212 */ /* 0x000fe400078e33ff */
[----:B------:R-:W-:-:S04]  /*3890*/  LOP3.LUT R15, R18, R15, RZ, 0xc0, !PT ;  /* 0x0000000f120f7212 */ /* 0x000fc800078ec0ff */
[----:B------:R-:W-:-:S04]  /*38a0*/  LOP3.LUT R20, R20, R15, RZ, 0xc0, !PT ;  /* 0x0000000f14147212 */ /* 0x000fc800078ec0ff */
[----:B------:R-:W0:Y:S01]  /*38b0*/  FLO.U32 R49, R20 ;  /* 0x0000001400317300 */ /* 0x000e2200000e0000 */
[----:B------:R-:W-:-:S07]  /*38c0*/  LOP3.LUT R50, R23, R20, RZ, 0xc0, !PT ;  /* 0x0000001417327212 */ /* 0x000fce00078ec0ff */
[----:B------:R-:W4:Y:S01]  /*38d0*/  POPC R50, R50 ;  /* 0x0000003200327309 */ /* 0x000f220000000000 */
[----:B0-----:R-:W-:-:S13]  /*38e0*/  ISETP.NE.AND P0, PT, R46, R49, PT ;  /* 0x000000312e00720c */ /* 0x001fda0003f05270 */
[----:B--234-:R-:W-:Y:S05]  /*38f0*/  @P0 BRA `(.L_x_42) ;  /* 0x0000000000080947 */ /* 0x01cfea0003800000 */
[----:B------:R-:W-:-:S05]  /*3900*/  IMAD R17, R17, 0x4, R22 ;  /* 0x0000000411117824 */ /* 0x000fca00078e0216 */
[----:B------:R0:W2:Y:S02]  /*3910*/  ATOMS.ADD R16, [R17], R50 ;  /* 0x000000321110738c */ /* 0x0000a40000000000 */
.L_x_42:
[----:B------:R-:W-:Y:S05]  /*3920*/  BSYNC.RECONVERGENT B0 ;  /* 0x0000000000007941 */ /* 0x000fea0003800200 */
.L_x_41:
[----:B------:R-:W-:Y:S01]  /*3930*/  R2P PR, R11, 0x7f ;  /* 0x0000007f0b007804 */ /* 0x000fe20000000000 */
[----:B--2---:R2:W3:Y:S01]  /*3940*/  SHFL.IDX PT, R49, R16, R49, 0x1f ;  /* 0x00001f3110317589 */ /* 0x0044e200000e0000 */
[----:B------:R-:W-:Y:S01]  /*3950*/  BSSY.RECONVERGENT B0, `(.L_x_43) ;  /* 0x0000021000007945 */ /* 0x000fe20003800200 */
[----:B------:R-:W-:-:S10]  /*3960*/  IMAD.MOV.U32 R20, RZ, RZ, RZ ;  /* 0x000000ffff147224 */ /* 0x000fd400078e00ff */
[----:B------:R-:W-:Y:S02]  /*3970*/  VOTE.ANY R0, PT, P0 ;  /* 0x0000000000007806 */ /* 0x000fe400000e0100 */
[----:B------:R-:W-:Y:S02]  /*3980*/  VOTE.ANY R15, PT, P1 ;  /* 0x00000000000f7806 */ /* 0x000fe400008e0100 */
[----:B------:R-:W-:Y:S02]  /*3990*/  @!P0 LOP3.LUT R0, RZ, R0, RZ, 0x33, !PT ;  /* 0x00000000ff008212 */ /* 0x000fe400078e33ff */
[----:B0-----:R-:W-:Y:S02]  /*39a0*/  VOTE.ANY R17, PT, P2 ;  /* 0x0000000000117806 */ /* 0x001fe400010e0100 */
        /* <DEDUP_REMOVED lines=25> */
[----:B------:R-:W-:-:S06]  /*3b40*/  IMAD R20, R11, 0x4, R22 ;  /* 0x000000040b147824 */ /* 0x000fcc00078e0216 */
[----:B------:R0:W2:Y:S02]  /*3b50*/  ATOMS.ADD R20, [R20], R21 ;  /* 0x000000151414738c */ /* 0x0000a40000000000 */
.L_x_44:
[----:B------:R-:W-:Y:S05]  /*3b60*/  BSYNC.RECONVERGENT B0 ;  /* 0x0000000000007941 */ /* 0x000fea0003800200 */
.L_x_43:
[----:B------:R-:W-:Y:S01]  /*3b70*/  R2P PR, R7, 0x7f ;  /* 0x0000007f07007804 */ /* 0x000fe20000000000 */
[----:B--2---:R2:W3:Y:S01]  /*3b80*/  SHFL.IDX PT, R20, R20, R15, 0x1f ;  /* 0x00001f0f14147589 */ /* 0x0044e200000e0000 */
[----:B------:R-:W-:Y:S01]  /*3b90*/  BSSY.RECONVERGENT B0, `(.L_x_45) ;  /* 0x0000023000007945 */ /* 0x000fe20003800200 */
[----:B------:R-:W-:-:S10]  /*3ba0*/  IMAD.MOV.U32 R16, RZ, RZ, RZ ;  /* 0x000000ffff107224 */ /* 0x000fd400078e00ff */
[----:B------:R-:W-:Y:S02]  /*3bb0*/  VOTE.ANY R0, PT, P0 ;  /* 0x0000000000007806 */ /* 0x000fe400000e0100 */
[----:B------:R-:W-:Y:S02]  /*3bc0*/  VOTE.ANY R11, PT, P1 ;  /* 0x00000000000b7806 */ /* 0x000fe400008e0100 */
[----:B------:R-:W-:Y:S02]  /*3bd0*/  @!P0 LOP3.LUT R0, RZ, R0, RZ, 0x33, !PT ;  /* 0x00000000ff008212 */ /* 0x000fe400078e33ff */
[----:B------:R-:W-:Y:S02]  /*3be0*/  @!P1 LOP3.LUT R11, RZ, R11, RZ, 0x33, !PT ;  /* 0x0000000bff0b9212 */ /* 0x000fe400078e33ff */
[----:B------:R-:W-:Y:S02]  /*3bf0*/  VOTE.ANY R17, PT, P2 ;  /* 0x0000000000117806 */ /* 0x000fe400010e0100 */
[----:B------:R-:W-:-:S02]  /*3c00*/  LOP3.LUT R0, R11, R0, RZ, 0xc0, !PT ;  /* 0x000000000b007212 */ /* 0x000fc400078ec0ff */
[----:B------:R-:W-:Y:S02]  /*3c10*/  VOTE.ANY R11, PT, P3 ;  /* 0x00000000000b7806 */ /* 0x000fe400018e0100 */
[----:B------:R-:W-:Y:S02]  /*3c20*/  @!P2 LOP3.LUT R17, RZ, R17, RZ, 0x33, !PT ;  /* 0x00000011ff11a212 */ /* 0x000fe400078e33ff */
[----:B------:R-:W-:Y:S02]  /*3c30*/  @!P3 LOP3.LUT R11, RZ, R11, RZ, 0x33, !PT ;  /* 0x0000000bff0bb212 */ /* 0x000fe400078e33ff */
[----:B------:R-:W-:Y:S02]  /*3c40*/  LOP3.LUT R0, R17, R0, RZ, 0xc0, !PT ;  /* 0x0000000011007212 */ /* 0x000fe400078ec0ff */
[----:B------:R-:W-:Y:S02]  /*3c50*/  LOP3.LUT P0, RZ, R7, 0x80, RZ, 0xc0, !PT ;  /* 0x0000008007ff7812 */ /* 0x000fe4000780c0ff */
[----:B------:R-:W-:-:S02]  /*3c60*/  VOTE.ANY R17, PT, P4 ;  /* 0x0000000000117806 */ /* 0x000fc400020e0100 */
[----:B------:R-:W-:Y:S02]  /*3c70*/  LOP3.LUT R0, R11, R0, RZ, 0xc0, !PT ;  /* 0x000000000b007212 */ /* 0x000fe400078ec0ff */
[----:B------:R-:W-:Y:S02]  /*3c80*/  VOTE.ANY R11, PT, P5 ;  /* 0x00000000000b7806 */ /* 0x000fe400028e0100 */
[----:B------:R-:W-:Y:S02]  /*3c90*/  @!P4 LOP3.LUT R17, RZ, R17, RZ, 0x33, !PT ;  /* 0x00000011ff11c212 */ /* 0x000fe400078e33ff */
[----:B------:R-:W-:Y:S02]  /*3ca0*/  @!P5 LOP3.LUT R11, RZ, R11, RZ, 0x33, !PT ;  /* 0x0000000bff0bd212 */ /* 0x000fe400078e33ff */
[----:B------:R-:W-:Y:S02]  /*3cb0*/  LOP3.LUT R0, R17, R0, RZ, 0xc0, !PT ;  /* 0x0000000011007212 */ /* 0x000fe400078ec0ff */
[----:B------:R-:W-:-:S02]  /*3cc0*/  VOTE.ANY R17, PT, P6 ;  /* 0x0000000000117806 */ /* 0x000fc400030e0100 */
[----:B------:R-:W-:Y:S02]  /*3cd0*/  LOP3.LUT R0, R11, R0, RZ, 0xc0, !PT ;  /* 0x000000000b007212 */ /* 0x000fe400078ec0ff */
[----:B------:R-:W-:Y:S02]  /*3ce0*/  VOTE.ANY R11, PT, P0 ;  /* 0x00000000000b7806 */ /* 0x000fe400000e0100 */
[----:B------:R-:W-:Y:S02]  /*3cf0*/  @!P6 LOP3.LUT R17, RZ, R17, RZ, 0x33, !PT ;  /* 0x00000011ff11e212 */ /* 0x000fe400078e33ff */
[----:B------:R-:W-:Y:S02]  /*3d00*/  @!P0 LOP3.LUT R11, RZ, R11, RZ, 0x33, !PT ;  /* 0x0000000bff0b8212 */ /* 0x000fe400078e33ff */
[----:B------:R-:W-:-:S04]  /*3d10*/  LOP3.LUT R0, R17, R0, RZ, 0xc0, !PT ;  /* 0x0000000011007212 */ /* 0x000fc800078ec0ff */
[----:B------:R-:W-:Y:S02]  /*3d20*/  LOP3.LUT R48, R11, R0, RZ, 0xc0, !PT ;  /* 0x000000000b307212 */ /* 0x000fe400078ec0ff */
[----:B------:R-:W-:Y:S02]  /*3d30*/  SHF.R.U32.HI R0, RZ, UR6, R36 ;  /* 0x00000006ff007c19 */ /* 0x000fe40008011624 */
[----:B------:R-:W4:Y:S01]  /*3d40*/  FLO.U32 R18, R48 ;  /* 0x0000003000127300 */ /* 0x000f2200000e0000 */
[----:B------:R-:W-:Y:S02]  /*3d50*/  LOP3.LUT R19, R23, R48, RZ, 0xc0, !PT ;  /* 0x0000003017137212 */ /* 0x000fe400078ec0ff */
[----:B------:R-:W-:-:S05]  /*3d60*/  LOP3.LUT R0, R0, UR5, RZ, 0x30, !PT ;  /* 0x0000000500007c12 */ /* 0x000fca000f8e30ff */
[----:B------:R-:W0:Y:S01]  /*3d70*/  POPC R19, R19 ;  /* 0x0000001300137309 */ /* 0x000e220000000000 */
[----:B----4-:R-:W-:-:S13]  /*3d80*/  ISETP.NE.AND P0, PT, R46, R18, PT ;  /* 0x000000122e00720c */ /* 0x010fda0003f05270 */
[----:B0-23--:R-:W-:Y:S05]  /*3d90*/  @P0 BRA `(.L_x_46) ;  /* 0x0000000000080947 */ /* 0x00dfea0003800000 */
[----:B------:R-:W-:-:S06]  /*3da0*/  IMAD R16, R7, 0x4, R22 ;  /* 0x0000000407107824 */ /* 0x000fcc00078e0216 */
[----:B------:R0:W2:Y:S02]  /*3db0*/  ATOMS.ADD R16, [R16], R19 ;  /* 0x000000131010738c */ /* 0x0000a40000000000 */
.L_x_46:
[----:B------:R-:W-:Y:S05]  /*3dc0*/  BSYNC.RECONVERGENT B0 ;  /* 0x0000000000007941 */ /* 0x000fea0003800200 */
.L_x_45:
[----:B------:R-:W-:Y:S01]  /*3dd0*/  R2P PR, R0, 0x7f ;  /* 0x0000007f00007804 */ /* 0x000fe20000000000 */
[----:B--2---:R2:W3:Y:S01]  /*3de0*/  SHFL.IDX PT, R18, R16, R18, 0x1f ;  /* 0x00001f1210127589 */ /* 0x0044e200000e0000 */
[----:B------:R-:W-:Y:S01]  /*3df0*/  SHF.R.U32.HI R11, RZ, UR6, R35 ;  /* 0x00000006ff0b7c19 */ /* 0x000fe20008011623 */
[----:B------:R-:W-:Y:S01]  /*3e00*/  BSSY.RECONVERGENT B0, `(.L_x_47) ;  /* 0x0000022000007945 */ /* 0x000fe20003800200 */
[----:B------:R-:W-:Y:S02]  /*3e10*/  IMAD.MOV.U32 R15, RZ, RZ, RZ ;  /* 0x000000ffff0f7224 */ /* 0x000fe400078e00ff */
[----:B------:R-:W-:-:S07]  /*3e20*/  LOP3.LUT R11, R11, UR5, RZ, 0x30, !PT ;  /* 0x000000050b0b7c12 */ /* 0x000fce000f8e30ff */
[----:B------:R-:W-:Y:S02]  /*3e30*/  VOTE.ANY R7, PT, P0 ;  /* 0x0000000000077806 */ /* 0x000fe400000e0100 */
[----:B------:R-:W-:Y:S02]  /*3e40*/  VOTE.ANY R48, PT, P1 ;  /* 0x0000000000307806 */ /* 0x000fe400008e0100 */
[----:B------:R-:W-:Y:S02]  /*3e50*/  @!P0 LOP3.LUT R7, RZ, R7, RZ, 0x33, !PT ;  /* 0x00000007ff078212 */ /* 0x000fe400078e33ff */
[----:B------:R-:W-:Y:S02]  /*3e60*/  @!P1 LOP3.LUT R48, RZ, R48, RZ, 0x33, !PT ;  /* 0x00000030ff309212 */ /* 0x000fe400078e33ff */
[----:B------:R-:W-:Y:S02]  /*3e70*/  LOP3.LUT P0, RZ, R0, 0x80, RZ, 0xc0, !PT ;  /* 0x0000008000ff7812 */ /* 0x000fe4000780c0ff */
[----:B------:R-:W-:-:S02]  /*3e80*/  LOP3.LUT R7, R48, R7, RZ, 0xc0, !PT ;  /* 0x0000000730077212 */ /* 0x000fc400078ec0ff */
[----:B------:R-:W-:-:S04]  /*3e90*/  VOTE.ANY R48, PT, P2 ;  /* 0x0000000000307806 */ /* 0x000fc800010e0100 */
[----:B------:R-:W-:-:S04]  /*3ea0*/  @!P2 LOP3.LUT R48, RZ, R48, RZ, 0x33, !PT ;  /* 0x00000030ff30a212 */ /* 0x000fc800078e33ff */
[----:B------:R-:W-:Y:S02]  /*3eb0*/  LOP3.LUT R7, R48, R7, RZ, 0xc0, !PT ;  /* 0x0000000730077212 */ /* 0x000fe400078ec0ff */
        /* <DEDUP_REMOVED lines=14> */
[----:B------:R-:W-:-:S04]  /*3fa0*/  LOP3.LUT R48, R48, R7, RZ, 0xc0, !PT ;  /* 0x0000000730307212 */ /* 0x000fc800078ec0ff */
[----:B------:R-:W4:Y:S01]  /*3fb0*/  FLO.U32 R52, R48 ;  /* 0x0000003000347300 */ /* 0x000f2200000e0000 */
[----:B------:R-:W-:-:S07]  /*3fc0*/  LOP3.LUT R17, R23, R48, RZ, 0xc0, !PT ;  /* 0x0000003017117212 */ /* 0x000fce00078ec0ff */
[----:B------:R-:W0:Y:S01]  /*3fd0*/  POPC R17, R17 ;  /* 0x0000001100117309 */ /* 0x000e220000000000 */
[----:B----4-:R-:W-:-:S13]  /*3fe0*/  ISETP.NE.AND P0, PT, R46, R52, PT ;  /* 0x000000342e00720c */ /* 0x010fda0003f05270 */
[----:B0-23--:R-:W-:Y:S05]  /*3ff0*/  @P0 BRA `(.L_x_48) ;  /* 0x0000000000080947 */ /* 0x00dfea0003800000 */
[----:B------:R-:W-:-:S05]  /*4000*/  IMAD R0, R0, 0x4, R22 ;  /* 0x0000000400007824 */ /* 0x000fca00078e0216 */
[----:B------:R0:W2:Y:S02]  /*4010*/  ATOMS.ADD R15, [R0], R17 ;  /* 0x00000011000f738c */ /* 0x0000a40000000000 */
.L_x_48:
[----:B------:R-:W-:Y:S05]  /*4020*/  BSYNC.RECONVERGENT B0 ;  /* 0x0000000000007941 */ /* 0x000fea0003800200 */
.L_x_47:
[----:B------:R-:W-:Y:S01]  /*4030*/  R2P PR, R11, 0x7f ;  /* 0x0000007f0b007804 */ /* 0x000fe20000000000 */
[----:B--2---:R2:W3:Y:S01]  /*4040*/  SHFL.IDX PT, R16, R15, R52, 0x1f ;  /* 0x00001f340f107589 */ /* 0x0044e200000e0000 */
[----:B------:R-:W-:Y:S11]  /*4050*/  BSSY.RECONVERGENT B0, `(.L_x_49) ;  /* 0x0000023000007945 */ /* 0x000ff60003800200 */
[----:B0-----:R-:W-:-:S02]  /*4060*/  VOTE.ANY R0, PT, P0 ;  /* 0x0000000000007806 */ /* 0x001fc400000e0100 */
[----:B------:R-:W-:Y:S02]  /*4070*/  VOTE.ANY R7, PT, P1 ;  /* 0x0000000000077806 */ /* 0x000fe400008e0100 */
[----:B------:R-:W-:Y:S02]  /*4080*/  @!P0 LOP3.LUT R0, RZ, R0, RZ, 0x33, !PT ;  /* 0x00000000ff008212 */ /* 0x000fe400078e33ff */
[----:B------:R-:W-:Y:S02]  /*4090*/  @!P1 LOP3.LUT R7, RZ, R7, RZ, 0x33, !PT ;  /* 0x00000007ff079212 */ /* 0x000fe400078e33ff */
[----:B------:R-:W-:Y:S02]  /*40a0*/  LOP3.LUT P0, RZ, R11, 0x80, RZ, 0xc0, !PT ;  /* 0x000000800bff7812 */ /* 0x000fe4000780c0ff */
        /* <DEDUP_REMOVED lines=19> */
[----:B------:R0:W4:Y:S01]  /*41e0*/  FLO.U32 R7, R0 ;  /* 0x0000000000077300 */ /* 0x00012200000e0000 */
[----:B------:R-:W-:-:S07]  /*41f0*/  LOP3.LUT R48, R23, R0, RZ, 0xc0, !PT ;  /* 0x0000000017307212 */ /* 0x000fce00078ec0ff */
[----:B--2---:R2:W1:Y:S01]  /*4200*/  POPC R15, R48 ;  /* 0x00000030000f7309 */ /* 0x0044620000000000 */
[----:B0-----:R-:W-:-:S04]  /*4210*/  SHF.R.U32.HI R0, RZ, UR6, R34 ;  /* 0x00000006ff007c19 */ /* 0x001fc80008011622 */
[----:B------:R-:W-:Y:S02]  /*4220*/  LOP3.LUT R0, R0, UR5, RZ, 0x30, !PT ;  /* 0x0000000500007c12 */ /* 0x000fe4000f8e30ff */
[----:B----4-:R-:W-:Y:S01]  /*4230*/  ISETP.NE.AND P0, PT, R46, R7, PT ;  /* 0x000000072e00720c */ /* 0x010fe20003f05270 */
[----:B--2---:R-:W-:-:S12]  /*4240*/  IMAD.MOV.U32 R48, RZ, RZ, RZ ;  /* 0x000000ffff307224 */ /* 0x004fd800078e00ff */
[----:B-1-3--:R-:W-:Y:S05]  /*4250*/  @P0 BRA `(.L_x_50) ;  /* 0x0000000000080947 */ /* 0x00afea0003800000 */
[----:B------:R-:W-:-:S06]  /*4260*/  IMAD R48, R11, 0x4, R22 ;  /* 0x000000040b307824 */ /* 0x000fcc00078e0216 */
[----:B------:R0:W1:Y:S02]  /*4270*/  ATOMS.ADD R48, [R48], R15 ;  /* 0x0000000f3030738c */ /* 0x0000640000000000 */
.L_x_50:
[----:B------:R-:W-:Y:S05]  /*4280*/  BSYNC.RECONVERGENT B0 ;  /* 0x0000000000007941 */ /* 0x000fea0003800200 */
.L_x_49:
[----:B------:R-:W-:Y:S01]  /*4290*/  R2P PR, R0, 0x7f ;  /* 0x0000007f00007804 */ /* 0x000fe20000000000 */
[----:B------:R-:W-:Y:S01]  /*42a0*/  IMAD.IADD R14, R14, 0x1, R8 ;  /* 0x000000010e0e7824 */ /* 0x000fe200078e0208 */
[----:B------:R-:W-:Y:S01]  /*42b0*/  BSSY.RECONVERGENT B0, `(.L_x_51) ;  /* 0x0000025000007945 */ /* 0x000fe20003800200 */
[----:B------:R-:W-:Y:S02]  /*42c0*/  IMAD.IADD R13, R13, 0x1, R12 ;  /* 0x000000010d0d7824 */ /* 0x000fe400078e020c */
[----:B-1----:R1:W2:Y:S08]  /*42d0*/  SHFL.IDX PT, R12, R48, R7, 0x1f ;  /* 0x00001f07300c7589 */ /* 0x0022b000000e0000 */
[----:B------:R-:W-:-:S02]  /*42e0*/  VOTE.ANY R11, PT, P0 ;  /* 0x00000000000b7806 */ /* 0x000fc400000e0100 */
[----:B------:R-:W-:Y:S01]  /*42f0*/  VOTE.ANY R8, PT, P1 ;  /* 0x0000000000087806 */ /* 0x000fe200008e0100 */
[----:B-1----:R-:W-:Y:S01]  /*4300*/  IMAD.MOV.U32 R7, RZ, RZ, RZ ;  /* 0x000000ffff077224 */ /* 0x002fe200078e00ff */
        /* <DEDUP_REMOVED lines=22> */
[----:B------:R1:W3:Y:S01]  /*4470*/  FLO.U32 R8, R52 ;  /* 0x0000003400087300 */ /* 0x0002e200000e0000 */
[----:B------:R-:W-:-:S07]  /*4480*/  LOP3.LUT R11, R23, R52, RZ, 0xc0, !PT ;  /* 0x00000034170b7212 */ /* 0x000fce00078ec0ff */
[----:B------:R-:W4:Y:S01]  /*4490*/  POPC R11, R11 ;  /* 0x0000000b000b7309 */ /* 0x000f220000000000 */
[----:B-1----:R-:W-:-:S04]  /*44a0*/  SHF.R.U32.HI R52, RZ, UR6, R26 ;  /* 0x00000006ff347c19 */ /* 0x002fc8000801161a */
[----:B------:R-:W-:Y:S02]  /*44b0*/  LOP3.LUT R48, R52, UR5, RZ, 0x30, !PT ;  /* 0x0000000534307c12 */ /* 0x000fe4000f8e30ff */
[----:B---3--:R-:W-:-:S13]  /*44c0*/  ISETP.NE.AND P0, PT, R46, R8, PT ;  /* 0x000000082e00720c */ /* 0x008fda0003f05270 */
[----:B--2-4-:R-:W-:Y:S05]  /*44d0*/  @P0 BRA `(.L_x_52) ;  /* 0x0000000000080947 */ /* 0x014fea0003800000 */
[----:B------:R-:W-:-:S05]  /*44e0*/  IMAD R0, R0, 0x4, R22 ;  /* 0x0000000400007824 */ /* 0x000fca00078e0216 */
[----:B------:R1:W2:Y:S02]  /*44f0*/  ATOMS.ADD R7, [R0], R11 ;  /* 0x0000000b0007738c */ /* 0x0002a40000000000 */
.L_x_52:
[----:B------:R-:W-:Y:S05]  /*4500*/  BSYNC.RECONVERGENT B0 ;  /* 0x0000000000007941 */ /* 0x000fea0003800200 */
.L_x_51:
[----:B------:R-:W-:Y:S01]  /*4510*/  R2P PR, R48, 0x7f ;  /* 0x0000007f30007804 */ /* 0x000fe20000000000 */
[----:B------:R-:W-:Y:S01]  /*4520*/  IMAD.IADD R10, R10, 0x1, R51 ;  /* 0x000000010a0a7824 */ /* 0x000fe200078e0233 */
[----:B--2---:R2:W3:Y:S01]  /*4530*/  SHFL.IDX PT, R8, R7, R8, 0x1f ;  /* 0x00001f0807087589 */ /* 0x0044e200000e0000 */
[----:B------:R-:W-:Y:S01]  /*4540*/  BSSY.RECONVERGENT B0, `(.L_x_53) ;  /* 0x0000024000007945 */ /* 0x000fe20003800200 */
[----:B------:R-:W-:Y:S02]  /*4550*/  IMAD.IADD R9, R9, 0x1, R45 ;  /* 0x0000000109097824 */ /* 0x000fe400078e022d */
[----:B------:R-:W-:-:S07]  /*4560*/  IMAD.MOV.U32 R45, RZ, RZ, RZ ;  /* 0x000000ffff2d7224 */ /* 0x000fce00078e00ff */
[----:B-1----:R-:W-:Y:S02]  /*4570*/  VOTE.ANY R0, PT, P0 ;  /* 0x0000000000007806 */ /* 0x002fe400000e0100 */
        /* <DEDUP_REMOVED lines=23> */
[----:B------:R-:W-:Y:S02]  /*46f0*/  SHF.R.U32.HI R51, RZ, UR6, R33 ;  /* 0x00000006ff337c19 */ /* 0x000fe40008011621 */
[----:B------:R1:W4:Y:S02]  /*4700*/  FLO.U32 R0, R52 ;  /* 0x0000003400007300 */ /* 0x00032400000e0000 */
[----:B------:R-:W-:Y:S02]  /*4710*/  LOP3.LUT R51, R51, UR5, RZ, 0x30, !PT ;  /* 0x0000000533337c12 */ /* 0x000fe4000f8e30ff */
[----:B-1----:R-:W-:-:S04]  /*4720*/  LOP3.LUT R52, R23, R52, RZ, 0xc0, !PT ;  /* 0x0000003417347212 */ /* 0x002fc800078ec0ff */
[----:B--2---:R1:W2:Y:S01]  /*4730*/  POPC R7, R52 ;  /* 0x0000003400077309 */ /* 0x0042a20000000000 */
[----:B----4-:R-:W-:-:S13]  /*4740*/  ISETP.NE.AND P0, PT, R46, R0, PT ;  /* 0x000000002e00720c */ /* 0x010fda0003f05270 */
[----:B-123--:R-:W-:Y:S05]  /*4750*/  @P0 BRA `(.L_x_54) ;  /* 0x0000000000080947 */ /* 0x00efea0003800000 */
[----:B------:R-:W-:-:S05]  /*4760*/  IMAD R48, R48, 0x4, R22 ;  /* 0x0000000430307824 */ /* 0x000fca00078e0216 */
[----:B------:R1:W2:Y:S02]  /*4770*/  ATOMS.ADD R45, [R48], R7 ;  /* 0x00000007302d738c */ /* 0x0002a40000000000 */
.L_x_54:
[----:B------:R-:W-:Y:S05]  /*4780*/  BSYNC.RECONVERGENT B0 ;  /* 0x0000000000007941 */ /* 0x000fea0003800200 */
.L_x_53:
[----:B------:R-:W-:Y:S01]  /*4790*/  R2P PR, R51, 0x7f ;  /* 0x0000007f33007804 */ /* 0x000fe20000000000 */
[----:B------:R-:W-:Y:S01]  /*47a0*/  IMAD.IADD R6, R5, 0x1, R6 ;  /* 0x0000000105067824 */ /* 0x000fe200078e0206 */
[----:B--2---:R2:W3:Y:S01]  /*47b0*/  SHFL.IDX PT, R0, R45, R0, 0x1f ;  /* 0x00001f002d007589 */ /* 0x0044e200000e0000 */
[----:B------:R-:W-:Y:S01]  /*47c0*/  IMAD.IADD R4, R4, 0x1, R47 ;  /* 0x0000000104047824 */ /* 0x000fe200078e022f */
[----:B------:R-:W-:Y:S01]  /*47d0*/  SHF.R.U32.HI R47, RZ, UR6, R32 ;  /* 0x00000006ff2f7c19 */ /* 0x000fe20008011620 */
[----:B------:R-:W-:Y:S03]  /*47e0*/  BSSY.RECONVERGENT B0, `(.L_x_55) ;  /* 0x0000022000007945 */ /* 0x000fe60003800200 */
[----:B------:R-:W-:-:S05]  /*47f0*/  LOP3.LUT R47, R47, UR5, RZ, 0x30, !PT ;  /* 0x000000052f2f7c12 */ /* 0x000fca000f8e30ff */
        /* <DEDUP_REMOVED lines=9> */
[----:B------:R-:W-:Y:S02]  /*4890*/  VOTE.ANY R48, PT, P3 ;  /* 0x0000000000307806 */ /* 0x000fe400018e0100 */
[----:B------:R-:W-:Y:S02]  /*48a0*/  VOTE.ANY R52, PT, P0 ;  /* 0x0000000000347806 */ /* 0x000fe400000e0100 */
[----:B------:R-:W-:Y:S02]  /*48b0*/  @!P3 LOP3.LUT R48, RZ, R48, RZ, 0x33, !PT ;  /* 0x00000030ff30b212 */ /* 0x000fe400078e33ff */
[----:B------:R-:W-:Y:S02]  /*48c0*/  @!P0 LOP3.LUT R52, RZ, R52, RZ, 0x33, !PT ;  /* 0x00000034ff348212 */ /* 0x000fe400078e33ff */
        /* <DEDUP_REMOVED lines=9> */
[----:B------:R-:W-:Y:S01]  /*4960*/  LOP3.LUT R5, R48, R5, RZ, 0xc0, !PT ;  /* 0x0000000530057212 */ /* 0x000fe200078ec0ff */
[----:B------:R-:W-:-:S03]  /*4970*/  IMAD.MOV.U32 R48, RZ, RZ, RZ ;  /* 0x000000ffff307224 */ /* 0x000fc600078e00ff */
[----:B------:R-:W-:-:S04]  /*4980*/  LOP3.LUT R52, R52, R5, RZ, 0xc0, !PT ;  /* 0x0000000534347212 */ /* 0x000fc800078ec0ff */
[----:B------:R1:W4:Y:S02]  /*4990*/  FLO.U32 R5, R52 ;  /* 0x0000003400057300 */ /* 0x00032400000e0000 */
[----:B-1----:R-:W-:-:S06]  /*49a0*/  LOP3.LUT R52, R23, R52, RZ, 0xc0, !PT ;  /* 0x0000003417347212 */ /* 0x002fcc00078ec0ff */
[----:B--2---:R1:W2:Y:S01]  /*49b0*/  POPC R45, R52 ;  /* 0x00000034002d7309 */ /* 0x0042a20000000000 */
[----:B----4-:R-:W-:-:S13]  /*49c0*/  ISETP.NE.AND P0, PT, R46, R5, PT ;  /* 0x000000052e00720c */ /* 0x010fda0003f05270 */
[----:B-1-3--:R-:W-:Y:S05]  /*49d0*/  @P0 BRA `(.L_x_56) ;  /* 0x0000000000080947 */ /* 0x00afea0003800000 */
[----:B------:R-:W-:-:S06]  /*49e0*/  IMAD R48, R51, 0x4, R22 ;  /* 0x0000000433307824 */ /* 0x000fcc00078e0216 */
[----:B--2---:R1:W3:Y:S02]  /*49f0*/  ATOMS.ADD R48, [R48], R45 ;  /* 0x0000002d3030738c */ /* 0x0042e40000000000 */
.L_x_56:
[----:B------:R-:W-:Y:S05]  /*4a00*/  BSYNC.RECONVERGENT B0 ;  /* 0x0000000000007941 */ /* 0x000fea0003800200 */
.L_x_55:
[----:B------:R-:W-:Y:S01]  /*4a10*/  R2P PR, R47, 0x7f ;  /* 0x0000007f2f007804 */ /* 0x000fe20000000000 */
[----:B------:R-:W-:Y:S01]  /*4a20*/  IMAD.IADD R50, R50, 0x1, R49 ;  /* 0x0000000132327824 */ /* 0x000fe200078e0231 */
[----:B---3--:R3:W4:Y:S01]  /*4a30*/  SHFL.IDX PT, R48, R48, R5, 0x1f ;  /* 0x00001f0530307589 */ /* 0x00872200000e0000 */
[----:B------:R-:W-:Y:S01]  /*4a40*/  IMAD.IADD R20, R21, 0x1, R20 ;  /* 0x0000000115147824 */ /* 0x000fe200078e0214 */
[----:B------:R-:W-:Y:S01]  /*4a50*/  SHF.R.U32.HI R21, RZ, UR6, R31 ;  /* 0x00000006ff157c19 */ /* 0x000fe2000801161f */
[----:B------:R-:W-:Y:S03]  /*4a60*/  BSSY.RECONVERGENT B0, `(.L_x_57) ;  /* 0x0000022000007945 */ /* 0x000fe60003800200 */
[----:B---3--:R-:W-:Y:S01]  /*4a70*/  LOP3.LUT R5, R21, UR5, RZ, 0x30, !PT ;  /* 0x0000000515057c12 */ /* 0x008fe2000f8e30ff */
[----:B------:R-:W-:-:S04]  /*4a80*/  IMAD.MOV.U32 R21, RZ, RZ, RZ ;  /* 0x000000ffff157224 */ /* 0x000fc800078e00ff */
        /* <DEDUP_REMOVED lines=23> */
[----:B------:R-:W-:-:S04]  /*4c00*/  LOP3.LUT R52, R49, R52, RZ, 0xc0, !PT ;  /* 0x0000003431347212 */ /* 0x000fc800078ec0ff */
[----:B------:R-:W3:Y:S01]  /*4c10*/  FLO.U32 R49, R52 ;  /* 0x0000003400317300 */ /* 0x000ee200000e0000 */
[----:B------:R-:W-:-:S07]  /*4c20*/  LOP3.LUT R51, R23, R52, RZ, 0xc0, !PT ;  /* 0x0000003417337212 */ /* 0x000fce00078ec0ff */
[----:B------:R-:W0:Y:S01]  /*4c30*/  POPC R51, R51 ;  /* 0x0000003300337309 */ /* 0x000e220000000000 */
[----:B---3--:R-:W-:-:S13]  /*4c40*/  ISETP.NE.AND P0, PT, R46, R49, PT ;  /* 0x000000312e00720c */ /* 0x008fda0003f05270 */
[----:B0---4-:R-:W-:Y:S05]  /*4c50*/  @P0 BRA `(.L_x_58) ;  /* 0x0000000000080947 */ /* 0x011fea0003800000 */
[----:B------:R-:W-:-:S05]  /*4c60*/  IMAD R52, R47, 0x4, R22 ;  /* 0x000000042f347824 */ /* 0x000fca00078e0216 */
[----:B------:R0:W3:Y:S02]  /*4c70*/  ATOMS.ADD R21, [R52], R51 ;  /* 0x000000333415738c */ /* 0x0000e40000000000 */
.L_x_58:
[----:B------:R-:W-:Y:S05]  /*4c80*/  BSYNC.RECONVERGENT B0 ;  /* 0x0000000000007941 */ /* 0x000fea0003800200 */
.L_x_57:
        /* <DEDUP_REMOVED lines=9> */
[----:B0-----:R-:W-:Y:S02]  /*4d20*/  VOTE.ANY R52, PT, P1 ;  /* 0x0000000000347806 */ /* 0x001fe400008e0100 */
        /* <DEDUP_REMOVED lines=22> */
[----:B------:R-:W0:Y:S01]  /*4e90*/  FLO.U32 R19, R52 ;  /* 0x0000003400137300 */ /* 0x000e2200000e0000 */
[----:B------:R-:W-:-:S07]  /*4ea0*/  LOP3.LUT R47, R23, R52, RZ, 0xc0, !PT ;  /* 0x00000034172f7212 */ /* 0x000fce00078ec0ff */
[----:B------:R-:W3:Y:S01]  /*4eb0*/  POPC R47, R47 ;  /* 0x0000002f002f7309 */ /* 0x000ee20000000000 */
[----:B0-----:R-:W-:-:S13]  /*4ec0*/  ISETP.NE.AND P0, PT, R46, R19, PT ;  /* 0x000000132e00720c */ /* 0x001fda0003f05270 */
[----:B---34-:R-:W-:Y:S05]  /*4ed0*/  @P0 BRA `(.L_x_60) ;  /* 0x0000000000080947 */ /* 0x018fea0003800000 */
[----:B------:R-:W-:-:S05]  /*4ee0*/  IMAD R52, R5, 0x4, R22 ;  /* 0x0000000405347824 */ /* 0x000fca00078e0216 */
[----:B------:R0:W3:Y:S02]  /*4ef0*/  ATOMS.ADD R17, [R52], R47 ;  /* 0x0000002f3411738c */ /* 0x0000e40000000000 */
.L_x_60:
[----:B------:R-:W-:Y:S05]  /*4f00*/  BSYNC.RECONVERGENT B0 ;  /* 0x0000000000007941 */ /* 0x000fea0003800200 */
.L_x_59:
        /* <DEDUP_REMOVED lines=39> */
.L_x_62:
[----:B------:R-:W-:Y:S05]  /*5180*/  BSYNC.RECONVERGENT B0 ;  /* 0x0000000000007941 */ /* 0x000fea0003800200 */
.L_x_61:
[----:B------:R-:W-:Y:S01]  /*5190*/  R2P PR, R19, 0x7f ;  /* 0x0000007f13007804 */ /* 0x000fe20000000000 */
[----:B------:R-:W-:Y:S01]  /*51a0*/  IMAD.IADD R0, R7, 0x1, R0 ;  /* 0x0000000107007824 */ /* 0x000fe200078e0200 */
[----:B---3--:R3:W4:Y:S01]  /*51b0*/  SHFL.IDX PT, R11, R11, R5, 0x1f ;  /* 0x00001f050b0b7589 */ /* 0x00872200000e0000 */
[----:B--2---:R-:W-:Y:S01]  /*51c0*/  IMAD.IADD R48, R45, 0x1, R48 ;  /* 0x000000012d307824 */ /* 0x004fe200078e0230 */
[----:B-1----:R-:W-:Y:S01]  /*51d0*/  SHF.R.U32.HI R45, RZ, UR6, R28 ;  /* 0x00000006ff2d7c19 */ /* 0x002fe2000801161c */
[----:B------:R-:W-:Y:S03]  /*51e0*/  BSSY.RECONVERGENT B0, `(.L_x_63) ;  /* 0x0000022000007945 */ /* 0x000fe60003800200 */
[----:B------:R-:W-:-:S05]  /*51f0*/  LOP3.LUT R45, R45, UR5, RZ, 0x30, !PT ;  /* 0x000000052d2d7c12 */ /* 0x000fca000f8e30ff */
        /* <DEDUP_REMOVED lines=24> */
[----:B------:R0:W1:Y:S01]  /*5380*/  FLO.U32 R7, R52 ;  /* 0x0000003400077300 */ /* 0x00006200000e0000 */
[----:B------:R-:W-:-:S07]  /*5390*/  LOP3.LUT R49, R23, R52, RZ, 0xc0, !PT ;  /* 0x0000003417317212 */ /* 0x000fce00078ec0ff */
[----:B------:R-:W2:Y:S01]  /*53a0*/  POPC R49, R49 ;  /* 0x0000003100317309 */ /* 0x000ea20000000000 */
[----:B0-----:R-:W-:Y:S01]  /*53b0*/  IMAD.MOV.U32 R52, RZ, RZ, RZ ;  /* 0x000000ffff347224 */ /* 0x001fe200078e00ff */
[----:B-1----:R-:W-:-:S13]  /*53c0*/  ISETP.NE.AND P0, PT, R46, R7, PT ;  /* 0x000000072e00720c */ /* 0x002fda0003f05270 */
[----:B--234-:R-:W-:Y:S05]  /*53d0*/  @P0 BRA `(.L_x_64) ;  /* 0x0000000000080947 */ /* 0x01cfea0003800000 */
[----:B------:R-:W-:-:S06]  /*53e0*/  IMAD R52, R19, 0x4, R22 ;  /* 0x0000000413347824 */ /* 0x000fcc00078e0216 */
[----:B------:R0:W1:Y:S02]  /*53f0*/  ATOMS.ADD R52, [R52], R49 ;  /* 0x000000313434738c */ /* 0x0000640000000000 */
.L_x_64:
[----:B------:R-:W-:Y:S05]  /*5400*/  BSYNC.RECONVERGENT B0 ;  /* 0x0000000000007941 */ /* 0x000fea0003800200 */
.L_x_63:
[----:B------:R-:W-:Y:S01]  /*5410*/  R2P PR, R45, 0x7f ;  /* 0x0000007f2d007804 */ /* 0x000fe20000000000 */
[----:B-1----:R1:W2:Y:S01]  /*5420*/  SHFL.IDX PT, R52, R52, R7, 0x1f ;  /* 0x00001f0734347589 */ /* 0x0022a200000e0000 */
[----:B------:R-:W-:Y:S11]  /*5430*/  BSSY.RECONVERGENT B0, `(.L_x_65) ;  /* 0x0000021000007945 */ /* 0x000ff60003800200 */
[----:B------:R-:W-:-:S02]  /*5440*/  VOTE.ANY R5, PT, P0 ;  /* 0x0000000000057806 */ /* 0x000fc400000e0100 */
[----:B------:R-:W-:Y:S02]  /*5450*/  VOTE.ANY R19, PT, P1 ;  /* 0x0000000000137806 */ /* 0x000fe400008e0100 */
[----:B------:R-:W-:Y:S02]  /*5460*/  @!P0 LOP3.LUT R5, RZ, R5, RZ, 0x33, !PT ;  /* 0x00000005ff058212 */ /* 0x000fe400078e33ff */
[----:B------:R-:W-:Y:S02]  /*5470*/  @!P1 LOP3.LUT R19, RZ, R19, RZ, 0x33, !PT ;  /* 0x00000013ff139212 */ /* 0x000fe400078e33ff */
[----:B-1----:R-:W-:Y:S02]  /*5480*/  VOTE.ANY R7, PT, P5 ;  /* 0x0000000000077806 */ /* 0x002fe400028e0100 */
[----:B------:R-:W-:Y:S02]  /*5490*/  LOP3.LUT R5, R19, R5, RZ, 0xc0, !PT ;  /* 0x0000000513057212 */ /* 0x000fe400078ec0ff */
[----:B------:R-:W-:-:S02]  /*54a0*/  VOTE.ANY R19, PT, P2 ;  /* 0x0000000000137806 */ /* 0x000fc400010e0100 */
        /* <DEDUP_REMOVED lines=9> */
[----:B------:R-:W-:-:S04]  /*5540*/  LOP3.LUT R5, R19, R5, RZ, 0xc0, !PT ;  /* 0x0000000513057212 */ /* 0x000fc800078ec0ff */
[----:B------:R-:W-:Y:S02]  /*5550*/  LOP3.LUT R5, R7, R5, RZ, 0xc0, !PT ;  /* 0x0000000507057212 */ /* 0x000fe400078ec0ff */
[----:B------:R-:W-:-:S04]  /*5560*/  VOTE.ANY R7, PT, P6 ;  /* 0x0000000000077806 */ /* 0x000fc800030e0100 */
[----:B------:R-:W-:-:S04]  /*5570*/  @!P6 LOP3.LUT R7, RZ, R7, RZ, 0x33, !PT ;  /* 0x00000007ff07e212 */ /* 0x000fc800078e33ff */
[----:B------:R-:W-:Y:S02]  /*5580*/  LOP3.LUT R5, R7, R5, RZ, 0xc0, !PT ;  /* 0x0000000507057212 */ /* 0x000fe400078ec0ff */
[----:B------:R-:W-:-:S04]  /*5590*/  VOTE.ANY R7, PT, P0 ;  /* 0x0000000000077806 */ /* 0x000fc800000e0100 */
[----:B------:R-:W-:-:S04]  /*55a0*/  @!P0 LOP3.LUT R7, RZ, R7, RZ, 0x33, !PT ;  /* 0x00000007ff078212 */ /* 0x000fc800078e33ff */
[----:B------:R-:W-:-:S04]  /*55b0*/  LOP3.LUT R19, R7, R5, RZ, 0xc0, !PT ;  /* 0x0000000507137212 */ /* 0x000fc800078ec0ff */
[----:B------:R-:W1:Y:S01]  /*55c0*/  FLO.U32 R7, R19 ;  /* 0x0000001300077300 */ /* 0x000e6200000e0000 */
[----:B------:R-:W-:-:S07]  /*55d0*/  LOP3.LUT R5, R23, R19, RZ, 0xc0, !PT ;  /* 0x0000001317057212 */ /* 0x000fce00078ec0ff */
[----:B------:R-:W3:Y:S01]  /*55e0*/  POPC R5, R5 ;  /* 0x0000000500057309 */ /* 0x000ee20000000000 */
[----:B-1----:R-:W-:Y:S01]  /*55f0*/  ISETP.NE.AND P0, PT, R46, R7, PT ;  /* 0x000000072e00720c */ /* 0x002fe20003f05270 */
[----:B------:R-:W-:-:S12]  /*5600*/  IMAD.MOV.U32 R46, RZ, RZ, RZ ;  /* 0x000000ffff2e7224 */ /* 0x000fd800078e00ff */
[----:B--23--:R-:W-:Y:S05]  /*5610*/  @P0 BRA `(.L_x_66) ;  /* 0x0000000000080947 */ /* 0x00cfea0003800000 */
[----:B------:R-:W-:-:S05]  /*5620*/  IMAD R22, R45, 0x4, R22 ;  /* 0x000000042d167824 */ /* 0x000fca00078e0216 */
[----:B------:R1:W2:Y:S02]  /*5630*/  ATOMS.ADD R46, [R22], R5 ;  /* 0x00000005162e738c */ /* 0x0002a40000000000 */
.L_x_66:
[----:B------:R-:W-:Y:S05]  /*5640*/  BSYNC.RECONVERGENT B0 ;  /* 0x0000000000007941 */ /* 0x000fea0003800200 */
.L_x_65:
[----:B-12---:R1:W2:Y:S01]  /*5650*/  SHFL.IDX PT, R22, R46, R7, 0x1f ;  /* 0x00001f072e167589 */ /* 0x0062a200000e0000 */
[----:B------:R-:W-:Y:S01]  /*5660*/  LOP3.LUT R19, R44, 0x80000000, RZ, 0x3c, !PT ;  /* 0x800000002c137812 */ /* 0x000fe200078e3cff */
[----:B------:R-:W-:Y:S01]  /*5670*/  IMAD.IADD R11, R15, 0x1, R11 ;  /* 0x000000010f0b7824 */ /* 0x000fe200078e020b */
[----:B------:R-:W-:Y:S01]  /*5680*/  LEA R14, R14, UR4, 0x2 ;  /* 0x000000040e0e7c11 */ /* 0x000fe2000f8e10ff */
[----:B------:R-:W-:Y:S01]  /*5690*/  BAR.SYNC.DEFER_BLOCKING 0x0 ;  /* 0x0000000000007b1d */ /* 0x000fe20000010000 */
[----:B------:R-:W-:Y:S01]  /*56a0*/  LOP3.LUT R43, R43, 0x80000000, RZ, 0x3c, !PT ;  /* 0x800000002b2b7812 */ /* 0x000fe200078e3cff */
[----:B------:R-:W-:Y:S01]  /*56b0*/  IMAD.IADD R21, R51, 0x1, R21 ;  /* 0x0000000133157824 */ /* 0x000fe200078e0215 */
[----:B------:R-:W-:Y:S01]  /*56c0*/  LEA R13, R13, UR4, 0x2 ;  /* 0x000000040d0d7c11 */ /* 0x000fe2000f8e10ff */
[----:B------:R-:W-:Y:S01]  /*56d0*/  IMAD.IADD R17, R47, 0x1, R17 ;  /* 0x000000012f117824 */ /* 0x000fe200078e0211 */
[----:B------:R-:W-:Y:S01]  /*56e0*/  LOP3.LUT R15, R42, 0x80000000, RZ, 0x3c, !PT ;  /* 0x800000002a0f7812 */ /* 0x000fe200078e3cff */
[----:B------:R-:W-:Y:S01]  /*56f0*/  IMAD.IADD R52, R49, 0x1, R52 ;  /* 0x0000000131347824 */ /* 0x000fe200078e0234 */
[----:B------:R-:W-:Y:S01]  /*5700*/  LEA R10, R10, UR4, 0x2 ;  /* 0x000000040a0a7c11 */ /* 0x000fe2000f8e10ff */
[----:B------:R-:W-:Y:S01]  /*5710*/  BSSY B1, `(.L_x_67) ;  /* 0x0000058000017945 */ /* 0x000fe20003800000 */
[----:B------:R-:W-:-:S02]  /*5720*/  LEA R42, R9, UR4, 0x2 ;  /* 0x00000004092a7c11 */ /* 0x000fc4000f8e10ff */
[----:B------:R-:W-:Y:S02]  /*5730*/  LEA R4, R4, UR4, 0x2 ;  /* 0x0000000404047c11 */ /* 0x000fe4000f8e10ff */
[----:B------:R-:W-:Y:S02]  /*5740*/  LEA R50, R50, UR4, 0x2 ;  /* 0x0000000432327c11 */ /* 0x000fe4000f8e10ff */
[----:B-1----:R-:W-:Y:S02]  /*5750*/  LEA R7, R20, UR4, 0x2 ;  /* 0x0000000414077c11 */ /* 0x002fe4000f8e10ff */
[----:B------:R-:W-:Y:S02]  /*5760*/  LEA R18, R18, UR4, 0x2 ;  /* 0x0000000412127c11 */ /* 0x000fe4000f8e10ff */
[----:B------:R-:W-:Y:S01]  /*5770*/  LEA R9, R16, UR4, 0x2 ;  /* 0x0000000410097c11 */ /* 0x000fe2000f8e10ff */
[----:B--2---:R-:W-:Y:S01]  /*5780*/  IMAD.IADD R22, R5, 0x1, R22 ;  /* 0x0000000105167824 */ /* 0x004fe200078e0216 */
[----:B------:R-:W-:-:S02]  /*5790*/  LEA R5, R6, UR4, 0x2 ;  /* 0x0000000406057c11 */ /* 0x000fc4000f8e10ff */
[----:B------:R-:W-:Y:S01]  /*57a0*/  LEA R12, R12, UR4, 0x2 ;  /* 0x000000040c0c7c11 */ /* 0x000fe2000f8e10ff */
[----:B------:R-:W-:Y:S01]  /*57b0*/  STS [R14+-0x4], R19 ;  /* 0xfffffc130e007388 */ /* 0x000fe20000000800 */
[----:B------:R-:W-:Y:S02]  /*57c0*/  LEA R48, R48, UR4, 0x2 ;  /* 0x0000000430307c11 */ /* 0x000fe4000f8e10ff */
[----:B------:R-:W-:Y:S01]  /*57d0*/  LEA R21, R21, UR4, 0x2 ;  /* 0x0000000415157c11 */ /* 0x000fe2000f8e10ff */
[----:B------:R1:W-:Y:S01]  /*57e0*/  STS [R13+-0x4], R43 ;  /* 0xfffffc2b0d007388 */ /* 0x0003e20000000800 */
[----:B------:R-:W-:Y:S02]  /*57f0*/  LEA R11, R11, UR4, 0x2 ;  /* 0x000000040b0b7c11 */ /* 0x000fe4000f8e10ff */
[----:B------:R-:W-:Y:S01]  /*5800*/  LEA R52, R52, UR4, 0x2 ;  /* 0x0000000434347c11 */ /* 0x000fe2000f8e10ff */
[----:B------:R2:W-:Y:S01]  /*5810*/  STS [R10+-0x4], R15 ;  /* 0xfffffc0f0a007388 */ /* 0x0005e20000000800 */
[----:B------:R-:W-:-:S03]  /*5820*/  ISETP.NE.AND P0, PT, R53, RZ, PT ;  /* 0x000000ff3500720c */ /* 0x000fc60003f05270 */
[----:B------:R-:W-:Y:S01]  /*5830*/  STS [R42+-0x4], R41 ;  /* 0xfffffc292a007388 */ /* 0x000fe20000000800 */
[----:B-1----:R-:W-:-:S03]  /*5840*/  LEA R13, R8, UR4, 0x2 ;  /* 0x00000004080d7c11 */ /* 0x002fc6000f8e10ff */
[----:B------:R1:W-:Y:S01]  /*5850*/  STS [R5+-0x4], R40 ;  /* 0xfffffc2805007388 */ /* 0x0003e20000000800 */
[----:B--2---:R-:W-:-:S03]  /*5860*/  LEA R15, R0, UR4, 0x2 ;  /* 0x00000004000f7c11 */ /* 0x004fc6000f8e10ff */
[----:B------:R-:W-:Y:S01]  /*5870*/  STS [R4+-0x4], R39 ;  /* 0xfffffc2704007388 */ /* 0x000fe20000000800 */
[----:B------:R-:W-:-:S03]  /*5880*/  LEA R0, R17, UR4, 0x2 ;  /* 0x0000000411007c11 */ /* 0x000fc6000f8e10ff */
[----:B------:R-:W-:Y:S01]  /*5890*/  STS [R50+-0x4], R25 ;  /* 0xfffffc1932007388 */ /* 0x000fe20000000800 */
[----:B-1----:R-:W-:-:S03]  /*58a0*/  LEA R5, R22, UR4, 0x2 ;  /* 0x0000000416057c11 */ /* 0x002fc6000f8e10ff */
[----:B------:R-:W-:Y:S04]  /*58b0*/  STS [R7+-0x4], R38 ;  /* 0xfffffc2607007388 */ /* 0x000fe80000000800 */
[----:B------:R-:W-:Y:S04]  /*58c0*/  STS [R18+-0x4], R37 ;  /* 0xfffffc2512007388 */ /* 0x000fe80000000800 */
[----:B------:R-:W-:Y:S04]  /*58d0*/  STS [R9+-0x4], R36 ;  /* 0xfffffc2409007388 */ /* 0x000fe80000000800 */
[----:B------:R-:W-:Y:S04]  /*58e0*/  STS [R12+-0x4], R35 ;  /* 0xfffffc230c007388 */ /* 0x000fe80000000800 */
[----:B------:R1:W-:Y:S04]  /*58f0*/  STS [R13+-0x4], R34 ;  /* 0xfffffc220d007388 */ /* 0x0003e80000000800 */
[----:B------:R2:W-:Y:S04]  /*5900*/  STS [R15+-0x4], R26 ;  /* 0xfffffc1a0f007388 */ /* 0x0005e80000000800 */
[----:B------:R2:W-:Y:S01]  /*5910*/  STS [R48+-0x4], R33 ;  /* 0xfffffc2130007388 */ /* 0x0005e20000000800 */
[----:B-1----:R-:W-:-:S03]  /*5920*/  LEA R13, R3, UR4, 0x3 ;  /* 0x00000004030d7c11 */ /* 0x002fc6000f8e18ff */
[----:B------:R2:W-:Y:S04]  /*5930*/  STS [R21+-0x4], R32 ;  /* 0xfffffc2015007388 */ /* 0x0005e80000000800 */
[----:B------:R2:W-:Y:S04]  /*5940*/  STS [R0+-0x4], R31 ;  /* 0xfffffc1f00007388 */ /* 0x0005e80000000800 */
[----:B------:R2:W-:Y:S04]  /*5950*/  STS [R11+-0x4], R30 ;  /* 0xfffffc1e0b007388 */ /* 0x0005e80000000800 */
[----:B------:R2:W-:Y:S04]  /*5960*/  STS [R52+-0x4], R29 ;  /* 0xfffffc1d34007388 */ /* 0x0005e80000000800 */
[----:B------:R2:W-:Y:S01]  /*5970*/  STS [R5+-0x4], R28 ;  /* 0xfffffc1c05007388 */ /* 0x0005e20000000800 */
[----:B------:R-:W-:Y:S05]  /*5980*/  @P0 BRA `(.L_x_68) ;  /* 0x0000000000c00947 */ /* 0x000fea0003800000 */
[----:B------:R-:W1:Y:S02]  /*5990*/  LDCU.64 UR10, c[0x0][0x398] ;  /* 0x00007300ff0a77ac */ /* 0x000e640008000a00 */
[----:B-1----:R-:W-:-:S04]  /*59a0*/  LEA R6, P0, R3, UR10, 0x3 ;  /* 0x0000000a03067c11 */ /* 0x002fc8000f8018ff */
[----:B------:R-:W-:-:S05]  /*59b0*/  LEA.HI.X R7, R3, UR11, RZ, 0x3, P0 ;  /* 0x0000000b03077c11 */ /* 0x000fca00080f1cff */
[----:B--2---:R-:W2:Y:S01]  /*59c0*/  LDG.E.64 R4, desc[UR8][R6.64] ;  /* 0x0000000806047981 */ /* 0x004ea2000c1e1b00 */
[----:B------:R-:W-:Y:S01]  /*59d0*/  SHF.R.S32.HI R9, RZ, 0x1f, R24 ;  /* 0x0000001fff097819 */ /* 0x000fe20000011418 */
[----:B------:R-:W-:Y:S01]  /*59e0*/  UISETP.GE.AND UP0, UPT, UR7, 0x1, UPT ;  /* 0x000000010700788c */ /* 0x000fe2000bf06270 */
[----:B------:R-:W-:Y:S01]  /*59f0*/  IMAD.MOV.U32 R0, RZ, RZ, R27 ;  /* 0x000000ffff007224 */ /* 0x000fe200078e001b */
[----:B--2---:R-:W-:-:S05]  /*5a00*/  IADD3 R4, P0, PT, -R24, R4, RZ ;  /* 0x0000000418047210 */ /* 0x004fca0007f1e1ff */
[----:B------:R-:W-:-:S05]  /*5a10*/  IMAD.X R5, R5, 0x1, ~R9, P0 ;  /* 0x0000000105057824 */ /* 0x000fca00000e0e09 */
[----:B------:R1:W-:Y:S01]  /*5a20*/  STS.64 [R13+0x7200], R4 ;  /* 0x007200040d007388 */ /* 0x0003e20000000a00 */
[----:B------:R-:W-:Y:S05]  /*5a30*/  BRA.U !UP0, `(.L_x_69) ;  /* 0x00000001086c7547 */ /* 0x000fea000b800000 */
[----:B------:R-:W-:Y:S01]  /*5a40*/  BSSY B0, `(.L_x_70) ;  /* 0x0000019000007945 */ /* 0x000fe20003800000 */
[----:B------:R-:W-:Y:S02]  /*5a50*/  IMAD.MOV.U32 R6, RZ, RZ, -0x1 ;  /* 0xffffffffff067424 */ /* 0x000fe400078e00ff */
[----:B------:R-:W-:Y:S02]  /*5a60*/  IMAD.U32 R7, RZ, RZ, UR7 ;  /* 0x00000007ff077e24 */ /* 0x000fe4000f8e00ff */
[----:B------:R-:W-:-:S07]  /*5a70*/  IMAD.MOV.U32 R0, RZ, RZ, R27 ;  /* 0x000000ffff007224 */ /* 0x000fce00078e001b */
.L_x_74:
[----:B-1----:R-:W1:Y:S01]  /*5a80*/  LDC.64 R4, c[0x0][0x380] ;  /* 0x0000e000ff047b82 */ /* 0x002e620000000a00 */
[----:B------:R-:W-:Y:S01]  /*5a90*/  VIADD R11, R7, 0xffffffff ;  /* 0xffffffff070b7836 */ /* 0x000fe20000000000 */
[----:B------:R-:W-:Y:S03]  /*5aa0*/  BSSY B2, `(.L_x_71) ;  /* 0x0000008000027945 */ /* 0x000fe60003800000 */
[----:B------:R-:W-:-:S04]  /*5ab0*/  IMAD R9, R11, 0x100, R3 ;  /* 0x000001000b097824 */ /* 0x000fc800078e0203 */
[----:B-1----:R-:W-:-:S07]  /*5ac0*/  IMAD.WIDE R4, R9, 0x4, R4 ;  /* 0x0000000409047825 */ /* 0x002fce00078e0204 */
.L_x_72:
[----:B------:R-:W-:Y:S05]  /*5ad0*/  YIELD ;  /* 0x0000000000007946 */ /* 0x000fea0003800000 */
[----:B------:R1:W-:Y:S06]  /*5ae0*/  MEMBAR.SC.CTA ;  /* 0x0000000000007992 */ /* 0x0003ec0000000000 */
[----:B-1----:R-:W2:Y:S02]  /*5af0*/  LDG.E.STRONG.SYS R8, desc[UR8][R4.64] ;  /* 0x0000000804087981 */ /* 0x002ea4000c1f5900 */
[----:B--2---:R-:W-:-:S13]  /*5b00*/  ISETP.NE.AND P0, PT, R8, RZ, PT ;  /* 0x000000ff0800720c */ /* 0x004fda0003f05270 */
[----:B------:R-:W-:Y:S05]  /*5b10*/  @!P0 BRA `(.L_x_72) ;  /* 0xfffffffc00ec8947 */ /* 0x000fea000383ffff */
[----:B------:R-:W-:Y:S05]  /*5b20*/  BSYNC B2 ;  /* 0x0000000000027941 */ /* 0x000fea0003800000 */
.L_x_71:
[----:B------:R-:W-:Y:S01]  /*5b30*/  BSSY.RECONVERGENT B2, `(.L_x_73) ;  /* 0x0000006000027945 */ /* 0x000fe20003800200 */
[C---:B------:R-:W-:Y:S02]  /*5b40*/  ISETP.GT.AND P0, PT, R8.reuse, -0x1, PT ;  /* 0xffffffff0800780c */ /* 0x040fe40003f04270 */
[----:B------:R-:W-:Y:S01]  /*5b50*/  LOP3.LUT R5, R8, 0x3fffffff, RZ, 0xc0, !PT ;  /* 0x3fffffff08057812 */ /* 0x000fe200078ec0ff */
[----:B------:R-:W-:Y:S05]  /*5b60*/  WARPSYNC.EXCLUSIVE R6 ;  /* 0x0000000006007348 */ /* 0x000fea0003a00000 */
[----:B------:R-:W-:-:S05]  /*5b70*/  IMAD.IADD R0, R5, 0x1, R0 ;  /* 0x0000000105007824 */ /* 0x000fca00078e0200 */
[----:B------:R-:W-:-:S07]  /*5b80*/  VOTE.ANY R6, PT, P0 ;  /* 0x0000000000067806 */ /* 0x000fce00000e0100 */
[----:B------:R-:W-:Y:S05]  /*5b90*/  BSYNC.RECONVERGENT B2 ;  /* 0x0000000000027941 */ /* 0x000fea0003800200 */
.L_x_73:
[----:B------:R-:W-:Y:S01]  /*5ba0*/  ISETP.GT.U32.AND P1, PT, R7, 0x1, PT ;  /* 0x000000010700780c */ /* 0x000fe20003f24070 */
[----:B------:R-:W-:-:S12]  /*5bb0*/  IMAD.MOV.U32 R7, RZ, RZ, R11 ;  /* 0x000000ffff077224 */ /* 0x000fd800078e000b */
[----:B------:R-:W-:Y:S05]  /*5bc0*/  @P0 BRA P1, `(.L_x_74) ;  /* 0xfffffffc00ac0947 */ /* 0x000fea000083ffff */
[----:B------:R-:W-:Y:S05]  /*5bd0*/  BSYNC B0 ;  /* 0x0000000000007941 */ /* 0x000fea0003800000 */
.L_x_70:
[----:B------:R2:W3:Y:S02]  /*5be0*/  LDS.64 R4, [R13+0x7200] ;  /* 0x007200000d047984 */ /* 0x0004e40000000a00 */
.L_x_69:
[----:B------:R-:W4:Y:S01]  /*5bf0*/  LDC.64 R6, c[0x0][0x380] ;  /* 0x0000e000ff067b82 */ /* 0x000f220000000a00 */
[C---:B------:R-:W-:Y:S01]  /*5c00*/  IMAD.IADD R11, R0.reuse, 0x1, -R27 ;  /* 0x00000001000b7824 */ /* 0x040fe200078e0a1b */
[----:B------:R-:W-:Y:S01]  /*5c10*/  LOP3.LUT R9, R0, 0x80000000, RZ, 0xfc, !PT ;  /* 0x8000000000097812 */ /* 0x000fe200078efcff */
[----:B------:R-:W-:-:S03]  /*5c20*/  IMAD.U32 R15, RZ, RZ, UR7 ;  /* 0x00000007ff0f7e24 */ /* 0x000fc6000f8e00ff */
[----:B-1-3--:R-:W-:Y:S01]  /*5c30*/  IADD3 R4, P0, PT, R11, R4, RZ ;  /* 0x000000040b047210 */ /* 0x00afe20007f1e0ff */
[----:B------:R-:W-:-:S03]  /*5c40*/  IMAD R15, R15, 0x100, R3 ;  /* 0x000001000f0f7824 */ /* 0x000fc600078e0203 */
[----:B------:R-:W-:-:S05]  /*5c50*/  LEA.HI.X.SX32 R5, R11, R5, 0x1, P0 ;  /* 0x000000050b057211 */ /* 0x000fca00000f0eff */
[----:B------:R1:W-:Y:S01]  /*5c60*/  STS.64 [R13+0x7200], R4 ;  /* 0x007200040d007388 */ /* 0x0003e20000000a00 */
[----:B----4-:R-:W-:-:S05]  /*5c70*/  IMAD.WIDE R6, R15, 0x4, R6 ;  /* 0x000000040f067825 */ /* 0x010fca00078e0206 */
[----:B------:R1:W-:Y:S02]  /*5c80*/  STG.E.STRONG.SYS desc[UR8][R6.64], R9 ;  /* 0x0000000906007986 */ /* 0x0003e4000c115908 */
.L_x_68:
[----:B------:R-:W-:Y:S05]  /*5c90*/  BSYNC B1 ;  /* 0x0000000000017941 */ /* 0x000fea0003800000 */
.L_x_67:
[----:B-1----:R-:W1:Y:S01]  /*5ca0*/  LDC.64 R6, c[0x0][0x390] ;  /* 0x0000e400ff067b82 */ /* 0x002e620000000a00 */
[----:B------:R-:W-:-:S06]  /*5cb0*/  UIMAD UR6, UR7, 0x1c80, URZ ;  /* 0x00001c80070678a4 */ /* 0x000fcc000f8e02ff */
[----:B--2---:R-:W-:Y:S01]  /*5cc0*/  IMAD.U32 R0, RZ, RZ, UR6 ;  /* 0x00000006ff007e24 */ /* 0x004fe2000f8e00ff */
[----:B------:R-:W2:Y:S03]  /*5cd0*/  LDC R9, c[0x0][0x3c0] ;  /* 0x0000f000ff097b82 */ /* 0x000ea60000000800 */
[----:B------:R-:W-:Y:S01]  /*5ce0*/  VIADD R0, R0, 0x1c80 ;  /* 0x00001c8000007836 */ /* 0x000fe20000000000 */
[----:B-1----:R-:W-:-:S04]  /*5cf0*/  ISETP.EQ.U32.AND P1, PT, R6, RZ, PT ;  /* 0x000000ff0600720c */ /* 0x002fc80003f22070 */
[CC--:B--2---:R-:W-:Y:S02]  /*5d00*/  ISETP.GE.AND P0, PT, R0.reuse, R9.reuse, PT ;  /* 0x000000090000720c */ /* 0x0c4fe40003f06270 */
[----:B------:R-:W-:Y:S02]  /*5d10*/  ISETP.GT.AND P3, PT, R0, R9, PT ;  /* 0x000000090000720c */ /* 0x000fe40003f64270 */
[----:B------:R-:W-:Y:S02]  /*5d20*/  ISETP.EQ.OR.EX P0, PT, R7, RZ, !P0, P1 ;  /* 0x000000ff0700720c */ /* 0x000fe40004702710 */
[C---:B------:R-:W-:Y:S02]  /*5d30*/  LEA R0, R3.reuse, UR4, 0x2 ;  /* 0x0000000403007c11 */ /* 0x040fe4000f8e10ff */
[----:B------:R-:W-:-:S13]  /*5d40*/  ISETP.GT.U32.OR P0, PT, R3, 0xff, P0 ;  /* 0x000000ff0300780c */ /* 0x000fda0000704470 */
[----:B------:R-:W-:Y:S05]  /*5d50*/  @P0 BRA `(.L_x_75) ;  /* 0x0000000000200947 */ /* 0x000fea0003800000 */
[----:B------:R-:W1:Y:S01]  /*5d60*/  LDS.64 R4, [R13+0x7200] ;  /* 0x007200000d047984 */ /* 0x000e620000000a00 */
[C---:B------:R-:W-:Y:S02]  /*5d70*/  LEA R6, P2, R3.reuse, R6, 0x3 ;  /* 0x0000000603067211 */ /* 0x040fe400078418ff */
[--C-:B------:R-:W-:Y:S02]  /*5d80*/  SHF.R.S32.HI R11, RZ, 0x1f, R27.reuse ;  /* 0x0000001fff0b7819 */ /* 0x100fe4000001141b */
[----:B------:R-:W-:Y:S02]  /*5d90*/  LEA.HI.X R7, R3, R7, RZ, 0x3, P2 ;  /* 0x0000000703077211 */ /* 0x000fe400010f1cff */
[----:B-1----:R-:W-:Y:S02]  /*5da0*/  IADD3 R4, P0, P1, R4, R24, R27 ;  /* 0x0000001804047210 */ /* 0x002fe4000791e01b */
[----:B------:R-:W-:-:S04]  /*5db0*/  SHF.R.S32.HI R24, RZ, 0x1f, R24 ;  /* 0x0000001fff187819 */ /* 0x000fc80000011418 */
[----:B------:R-:W-:-:S05]  /*5dc0*/  IADD3.X R5, PT, PT, R5, R24, R11, P0, P1 ;  /* 0x0000001805057210 */ /* 0x000fca00007e240b */
[----:B------:R1:W-:Y:S02]  /*5dd0*/  STG.E.64 desc[UR8][R6.64], R4 ;  /* 0x0000000406007986 */ /* 0x0003e4000c101b08 */
.L_x_75:
[----:B------:R-:W-:Y:S05]  /*5de0*/  WARPSYNC.ALL ;  /* 0x0000000000007948 */ /* 0x000fea0003800000 */
[----:B------:R-:W-:Y:S06]  /*5df0*/  BAR.SYNC.DEFER_BLOCKING 0x0 ;  /* 0x0000000000007b1d */ /* 0x000fec0000010000 */
[----:B------:R-:W-:Y:S05]  /*5e00*/  @P3 BRA `(.L_x_76) ;  /* 0x0000000c009c3947 */ /* 0x000fea0003800000 */
[----:B------:R-:W1:Y:S01]  /*5e10*/  LDS R2, [R0] ;  /* 0x0000000000027984 */ /* 0x000e620000000800 */
[----:B------:R-:W1:Y:S01]  /*5e20*/  LDCU UR6, c[0x0][0x3c4] ;  /* 0x00007880ff0677ac */ /* 0x000e620008000800 */
[----:B------:R-:W2:Y:S01]  /*5e30*/  LDCU.64 UR10, c[0x0][0x3a0] ;  /* 0x00007400ff0a77ac */ /* 0x000ea20008000a00 */
[----:B-1----:R-:W-:Y:S02]  /*5e40*/  SHF.R.U32.HI R4, RZ, UR6, R2 ;  /* 0x00000006ff047c19 */ /* 0x002fe40008011602 */
[----:B------:R-:W-:Y:S02]  /*5e50*/  LOP3.LUT R11, R2, 0x80000000, RZ, 0x3c, !PT ;  /* 0x80000000020b7812 */ /* 0x000fe400078e3cff */
[----:B------:R-:W-:-:S04]  /*5e60*/  LOP3.LUT R4, R4, UR5, RZ, 0x30, !PT ;  /* 0x0000000504047c12 */ /* 0x000fc8000f8e30ff */
[----:B------:R-:W-:-:S06]  /*5e70*/  LEA R5, R4, UR4, 0x3 ;  /* 0x0000000404057c11 */ /* 0x000fcc000f8e18ff */
[----:B------:R-:W1:Y:S02]  /*5e80*/  LDS.64 R4, [R5+0x7200] ;  /* 0x0072000005047984 */ /* 0x000e640000000a00 */
[----:B-1----:R-:W-:-:S05]  /*5e90*/  IADD3 R4, P0, PT, R4, R3, RZ ;  /* 0x0000000304047210 */ /* 0x002fca0007f1e0ff */
[----:B------:R-:W-:Y:S01]  /*5ea0*/  IMAD.X R7, RZ, RZ, R5, P0 ;  /* 0x000000ffff077224 */ /* 0x000fe200000e0605 */
[----:B--2---:R-:W-:-:S04]  /*5eb0*/  LEA R6, P0, R4, UR10, 0x2 ;  /* 0x0000000a04067c11 */ /* 0x004fc8000f8010ff */
[----:B------:R-:W-:-:S05]  /*5ec0*/  LEA.HI.X R7, R4, UR11, R7, 0x2, P0 ;  /* 0x0000000b04077c11 */ /* 0x000fca00080f1407 */
[----:B------:R-:W-:Y:S01]  /*5ed0*/  STG.E desc[UR8][R6.64], R11 ;  /* 0x0000000b06007986 */ /* 0x000fe2000c101908 */
[----:B------:R-:W-:-:S03]  /*5ee0*/  NOP ;  /* 0x0000000000007918 */ /* 0x000fc60000000000 */
[----:B------:R-:W1:Y:S02]  /*5ef0*/  LDS R2, [R0+0x600] ;  /* 0x0006000000027984 */ /* 0x000e640000000800 */
[----:B-1----:R-:W-:Y:S02]  /*5f00*/  SHF.R.U32.HI R4, RZ, UR6, R2 ;  /* 0x00000006ff047c19 */ /* 0x002fe40008011602 */
[----:B------:R-:W-:Y:S02]  /*5f10*/  LOP3.LUT R11, R2, 0x80000000, RZ, 0x3c, !PT ;  /* 0x80000000020b7812 */ /* 0x000fe400078e3cff */
[----:B------:R-:W-:-:S04]  /*5f20*/  LOP3.LUT R4, R4, UR5, RZ, 0x30, !PT ;  /* 0x0000000504047c12 */ /* 0x000fc8000f8e30ff */
[----:B------:R-:W-:-:S06]  /*5f30*/  LEA R5, R4, UR4, 0x3 ;  /* 0x0000000404057c11 */ /* 0x000fcc000f8e18ff */
[----:B------:R-:W1:Y:S02]  /*5f40*/  LDS.64 R4, [R5+0x7200] ;  /* 0x0072000005047984 */ /* 0x000e640000000a00 */
[----:B-1----:R-:W-:-:S05]  /*5f50*/  IADD3 R4, P0, PT, R4, R3, RZ ;  /* 0x0000000304047210 */ /* 0x002fca0007f1e0ff */
[----:B------:R-:W-:Y:S01]  /*5f60*/  IMAD.X R9, RZ, RZ, R5, P0 ;  /* 0x000000ffff097224 */ /* 0x000fe200000e0605 */
[----:B------:R-:W-:-:S04]  /*5f70*/  LEA R8, P0, R4, UR10, 0x2 ;  /* 0x0000000a04087c11 */ /* 0x000fc8000f8010ff */
        /* <DEDUP_REMOVED lines=196> */
[----:B-1----:R-:W-:-:S04]  /*6bc0*/  SHF.R.U32.HI R2, RZ, UR6, R0 ;  /* 0x00000006ff027c19 */ /* 0x002fc80008011600 */
[----:B------:R-:W-:-:S04]  /*6bd0*/  LOP3.LUT R2, R2, UR5, RZ, 0x30, !PT ;  /* 0x0000000502027c12 */ /* 0x000fc8000f8e30ff */
[----:B------:R-:W-:-:S06]  /*6be0*/  LEA R4, R2, UR4, 0x3 ;  /* 0x0000000402047c11 */ /* 0x000fcc000f8e18ff */
[----:B------:R-:W1:Y:S02]  /*6bf0*/  LDS.64 R4, [R4+0x7200] ;  /* 0x0072000004047984 */ /* 0x000e640000000a00 */
[----:B-1----:R-:W-:-:S05]  /*6c00*/  IADD3 R3, P0, PT, R4, R3, RZ ;  /* 0x0000000304037210 */ /* 0x002fca0007f1e0ff */
[----:B------:R-:W-:Y:S01]  /*6c10*/  IMAD.X R6, RZ, RZ, R5, P0 ;  /* 0x000000ffff067224 */ /* 0x000fe200000e0605 */
[C---:B------:R-:W-:Y:S02]  /*6c20*/  LEA R2, P0, R3.reuse, UR10, 0x2 ;  /* 0x0000000a03027c11 */ /* 0x040fe4000f8010ff */
[----:B------:R-:W-:Y:S02]  /*6c30*/  LOP3.LUT R5, R0, 0x80000000, RZ, 0x3c, !PT ;  /* 0x8000000000057812 */ /* 0x000fe400078e3cff */
[----:B------:R-:W-:-:S05]  /*6c40*/  LEA.HI.X R3, R3, UR11, R6, 0x2, P0 ;  /* 0x0000000b03037c11 */ /* 0x000fca00080f1406 */
[----:B------:R-:W-:Y:S01]  /*6c50*/  STG.E desc[UR8][R2.64+0x6c00], R5 ;  /* 0x006c000502007986 */ /* 0x000fe2000c101908 */
[----:B------:R-:W-:Y:S01]  /*6c60*/  NOP ;  /* 0x0000000000007918 */ /* 0x000fe20000000000 */
[----:B------:R-:W-:Y:S05]  /*6c70*/  EXIT ;  /* 0x000000000000794d */ /* 0x000fea0003800000 */
.L_x_76:
[----:B-1----:R-:W-:Y:S01]  /*6c80*/  IMAD.U32 R4, RZ, RZ, UR7 ;  /* 0x00000007ff047e24 */ /* 0x002fe2000f8e00ff */
[----:B------:R-:W-:Y:S01]  /*6c90*/  BSSY.RECONVERGENT B0, `(.L_x_77) ;  /* 0x000001e000007945 */ /* 0x000fe20003800200 */
[C---:B------:R-:W-:Y:S02]  /*6ca0*/  VIADD R6, R3.reuse, 0x300 ;  /* 0x0000030003067836 */ /* 0x040fe40000000000 */
[----:B------:R-:W-:Y:S02]  /*6cb0*/  IMAD R5, R4, -0x1c80, R9 ;  /* 0xffffe38004057824 */ /* 0x000fe400078e0209 */
[C---:B------:R-:W-:Y:S02]  /*6cc0*/  VIADD R4, R3.reuse, 0x180 ;  /* 0x0000018003047836 */ /* 0x040fe40000000000 */
[C---:B------:R-:W-:Y:S01]  /*6cd0*/  VIADD R8, R3.reuse, 0x480 ;  /* 0x0000048003087836 */ /* 0x040fe20000000000 */
[CC--:B------:R-:W-:Y:S01]  /*6ce0*/  ISETP.GE.AND P1, PT, R3.reuse, R5.reuse, PT ;  /* 0x000000050300720c */ /* 0x0c0fe20003f26270 */
[C---:B------:R-:W-:Y:S01]  /*6cf0*/  VIADD R10, R3.reuse, 0xa80 ;  /* 0x00000a80030a7836 */ /* 0x040fe20000000000 */
[-C--:B------:R-:W-:Y:S01]  /*6d00*/  ISETP.GE.AND P2, PT, R4, R5.reuse, PT ;  /* 0x000000050400720c */ /* 0x080fe20003f46270 */
[C---:B------:R-:W-:Y:S01]  /*6d10*/  VIADD R4, R3.reuse, 0x600 ;  /* 0x0000060003047836 */ /* 0x040fe20000000000 */
[-C--:B------:R-:W-:Y:S01]  /*6d20*/  ISETP.GE.AND P3, PT, R6, R5.reuse, PT ;  /* 0x000000050600720c */ /* 0x080fe20003f66270 */
[C---:B------:R-:W-:Y:S01]  /*6d30*/  VIADD R6, R3.reuse, 0x780 ;  /* 0x0000078003067836 */ /* 0x040fe20000000000 */
[-C--:B------:R-:W-:Y:S01]  /*6d40*/  ISETP.GE.AND P4, PT, R8, R5.reuse, PT ;  /* 0x000000050800720c */ /* 0x080fe20003f86270 */
[----:B------:R-:W-:Y:S01]  /*6d50*/  VIADD R8, R3, 0x900 ;  /* 0x0000090003087836 */ /* 0x000fe20000000000 */
[----:B------:R-:W-:-:S02]  /*6d60*/  ISETP.GE.AND P5, PT, R4, R5, PT ;  /* 0x000000050400720c */ /* 0x000fc40003fa6270 */
[-C--:B------:R-:W-:Y:S02]  /*6d70*/  ISETP.GE.AND P6, PT, R6, R5.reuse, PT ;  /* 0x000000050600720c */ /* 0x080fe40003fc6270 */
[----:B------:R-:W-:Y:S01]  /*6d80*/  ISETP.GE.AND P0, PT, R8, R5, PT ;  /* 0x000000050800720c */ /* 0x000fe20003f06270 */
[----:B------:R-:W-:-:S12]  /*6d90*/  @P1 BRA `(.L_x_78) ;  /* 0x0000000000341947 */ /* 0x000fd80003800000 */
[----:B------:R-:W1:Y:S01]  /*6da0*/  LDS R4, [R0] ;  /* 0x0000000000047984 */ /* 0x000e620000000800 */
[----:B------:R-:W1:Y:S01]  /*6db0*/  LDCU UR6, c[0x0][0x3c4] ;  /* 0x00007880ff0677ac */ /* 0x000e620008000800 */
[----:B------:R-:W2:Y:S01]  /*6dc0*/  LDCU.64 UR10, c[0x0][0x3a0] ;  /* 0x00007400ff0a77ac */ /* 0x000ea20008000a00 */
[----:B-1----:R-:W-:-:S04]  /*6dd0*/  SHF.R.U32.HI R6, RZ, UR6, R4 ;  /* 0x00000006ff067c19 */ /* 0x002fc80008011604 */
[----:B------:R-:W-:-:S04]  /*6de0*/  LOP3.LUT R6, R6, UR5, RZ, 0x30, !PT ;  /* 0x0000000506067c12 */ /* 0x000fc8000f8e30ff */
[----:B------:R-:W-:-:S05]  /*6df0*/  LEA R8, R6, UR4, 0x3 ;  /* 0x0000000406087c11 */ /* 0x000fca000f8e18ff */
[----:B------:R-:W1:Y:S02]  /*6e00*/  LDS.64 R6, [R8+0x7200] ;  /* 0x0072000008067984 */ /* 0x000e640000000a00 */
[----:B-1----:R-:W-:-:S05]  /*6e10*/  IADD3 R9, P1, PT, R6, R3, RZ ;  /* 0x0000000306097210 */ /* 0x002fca0007f3e0ff */
[----:B------:R-:W-:Y:S01]  /*6e20*/  IMAD.X R12, RZ, RZ, R7, P1 ;  /* 0x000000ffff0c7224 */ /* 0x000fe200008e0607 */
[----:B--2---:R-:W-:-:S04]  /*6e30*/  LEA R6, P1, R9, UR10, 0x2 ;  /* 0x0000000a09067c11 */ /* 0x004fc8000f8210ff */
[----:B------:R-:W-:Y:S02]  /*6e40*/  LEA.HI.X R7, R9, UR11, R12, 0x2, P1 ;  /* 0x0000000b09077c11 */ /* 0x000fe400088f140c */
[----:B------:R-:W-:-:S05]  /*6e50*/  LOP3.LUT R9, R4, 0x80000000, RZ, 0x3c, !PT ;  /* 0x8000000004097812 */ /* 0x000fca00078e3cff */
[----:B------:R1:W-:Y:S02]  /*6e60*/  STG.E desc[UR8][R6.64], R9 ;  /* 0x0000000906007986 */ /* 0x0003e4000c101908 */
.L_x_78:
[----:B------:R-:W-:Y:S05]  /*6e70*/  BSYNC.RECONVERGENT B0 ;  /* 0x0000000000007941 */ /* 0x000fea0003800200 */
.L_x_77:
[----:B------:R-:W-:Y:S01]  /*6e80*/  NOP ;  /* 0x0000000000007918 */ /* 0x000fe20000000000 */
[----:B------:R-:W-:Y:S01]  /*6e90*/  BSSY.RECONVERGENT B0, `(.L_x_79) ;  /* 0x0000011000007945 */ /* 0x000fe20003800200 */
[----:B------:R-:W-:Y:S02]  /*6ea0*/  ISETP.GE.AND P1, PT, R10, R5, PT ;  /* 0x000000050a00720c */ /* 0x000fe40003f26270 */
[----:B------:R-:W-:Y:S01]  /*6eb0*/  LOP3.LUT R10, R3, 0xc00, RZ, 0xfc, !PT ;  /* 0x00000c00030a7812 */ /* 0x000fe200078efcff */
[----:B------:R-:W-:Y:S10]  /*6ec0*/  @P2 BRA `(.L_x_80) ;  /* 0x0000000000342947 */ /* 0x000ff40003800000 */
[----:B------:R-:W1:Y:S01]  /*6ed0*/  LDS R4, [R0+0x600] ;  /* 0x0006000000047984 */ /* 0x000e620000000800 */
        /* <DEDUP_REMOVED lines=12> */
.L_x_80:
[----:B------:R-:W-:Y:S05]  /*6fa0*/  BSYNC.RECONVERGENT B0 ;  /* 0x0000000000007941 */ /* 0x000fea0003800200 */
.L_x_79:
[----:B------:R-:W-:Y:S01]  /*6fb0*/  NOP ;  /* 0x0000000000007918 */ /* 0x000fe20000000000 */
[----:B------:R-:W-:Y:S01]  /*6fc0*/  BSSY.RECONVERGENT B0, `(.L_x_81) ;  /* 0x0000011000007945 */ /* 0x000fe20003800200 */
[----:B------:R-:W-:Y:S01]  /*6fd0*/  ISETP.GE.AND P2, PT, R10, R5, PT ;  /* 0x000000050a00720c */ /* 0x000fe20003f46270 */
[----:B------:R-:W-:Y:S02]  /*6fe0*/  VIADD R10, R3, 0xd80 ;  /* 0x00000d80030a7836 */ /* 0x000fe40000000000 */
[----:B------:R-:W-:Y:S10]  /*6ff0*/  @P3 BRA `(.L_x_82) ;  /* 0x0000000000343947 */ /* 0x000ff40003800000 */
[----:B------:R-:W1:Y:S01]  /*7000*/  LDS R4, [R0+0xc00] ;  /* 0x000c000000047984 */ /* 0x000e620000000800 */
[----:B------:R-:W1:Y:S01]  /*7010*/  LDCU UR6, c[0x0][0x3c4] ;  /* 0x00007880ff0677ac */ /* 0x000e620008000800 */
[----:B------:R-:W3:Y:S01]  /*7020*/  LDCU.64 UR10, c[0x0][0x3a0] ;  /* 0x00007400ff0a77ac */ /* 0x000ee20008000a00 */
[----:B-12---:R-:W-:-:S04]  /*7030*/  SHF.R.U32.HI R6, RZ, UR6, R4 ;  /* 0x00000006ff067c19 */ /* 0x006fc80008011604 */
[----:B------:R-:W-:-:S04]  /*7040*/  LOP3.LUT R6, R6, UR5, RZ, 0x30, !PT ;  /* 0x0000000506067c12 */ /* 0x000fc8000f8e30ff */
[----:B------:R-:W-:-:S05]  /*7050*/  LEA R8, R6, UR4, 0x3 ;  /* 0x0000000406087c11 */ /* 0x000fca000f8e18ff */
[----:B------:R-:W1:Y:S02]  /*7060*/  LDS.64 R6, [R8+0x7200] ;  /* 0x0072000008067984 */ /* 0x000e640000000a00 */
[----:B-1----:R-:W-:-:S05]  /*7070*/  IADD3 R9, P3, PT, R6, R3, RZ ;  /* 0x0000000306097210 */ /* 0x002fca0007f7e0ff */
[----:B------:R-:W-:Y:S01]  /*7080*/  IMAD.X R12, RZ, RZ, R7, P3 ;  /* 0x000000ffff0c7224 */ /* 0x000fe200018e0607 */
[----:B---3--:R-:W-:-:S04]  /*7090*/  LEA R6, P3, R9, UR10, 0x2 ;  /* 0x0000000a09067c11 */ /* 0x008fc8000f8610ff */
[----:B------:R-:W-:Y:S02]  /*70a0*/  LEA.HI.X R7, R9, UR11, R12, 0x2, P3 ;  /* 0x0000000b09077c11 */ /* 0x000fe400098f140c */
[----:B------:R-:W-:-:S05]  /*70b0*/  LOP3.LUT R9, R4, 0x80000000, RZ, 0x3c, !PT ;  /* 0x8000000004097812 */ /* 0x000fca00078e3cff */
[----:B------:R3:W-:Y:S02]  /*70c0*/  STG.E desc[UR8][R6.64+0xc00], R9 ;  /* 0x000c000906007986 */ /* 0x0007e4000c101908 */
.L_x_82:
[----:B------:R-:W-:Y:S05]  /*70d0*/  BSYNC.RECONVERGENT B0 ;  /* 0x0000000000007941 */ /* 0x000fea0003800200 */
.L_x_81:
[----:B------:R-:W-:Y:S01]  /*70e0*/  NOP ;  /* 0x0000000000007918 */ /* 0x000fe20000000000 */
[----:B------:R-:W-:Y:S01]  /*70f0*/  BSSY.RECONVERGENT B0, `(.L_x_83) ;  /* 0x0000011000007945 */ /* 0x000fe20003800200 */
[----:B------:R-:W-:Y:S01]  /*7100*/  ISETP.GE.AND P3, PT, R10, R5, PT ;  /* 0x000000050a00720c */ /* 0x000fe20003f66270 */
[----:B------:R-:W-:Y:S02]  /*7110*/  VIADD R10, R3, 0xf00 ;  /* 0x00000f00030a7836 */ /* 0x000fe40000000000 */
[----:B------:R-:W-:Y:S10]  /*7120*/  @P4 BRA `(.L_x_84) ;  /* 0x0000000000344947 */ /* 0x000ff40003800000 */
[----:B------:R-:W1:Y:S01]  /*7130*/  LDS R4, [R0+0x1200] ;  /* 0x0012000000047984 */ /* 0x000e620000000800 */
[----:B------:R-:W1:Y:S01]  /*7140*/  LDCU UR6, c[0x0][0x3c4] ;  /* 0x00007880ff0677ac */ /* 0x000e620008000800 */
[----:B------:R-:W4:Y:S01]  /*7150*/  LDCU.64 UR10, c[0x0][0x3a0] ;  /* 0x00007400ff0a77ac */ /* 0x000f220008000a00 */
[----:B-123--:R-:W-:-:S04]  /*7160*/  SHF.R.U32.HI R6, RZ, UR6, R4 ;  /* 0x00000006ff067c19 */ /* 0x00efc80008011604 */
[----:B------:R-:W-:-:S04]  /*7170*/  LOP3.LUT R6, R6, UR5, RZ, 0x30, !PT ;  /* 0x0000000506067c12 */ /* 0x000fc8000f8e30ff */
[----:B------:R-:W-:-:S05]  /*7180*/  LEA R8, R6, UR4, 0x3 ;  /* 0x0000000406087c11 */ /* 0x000fca000f8e18ff */
[----:B------:R-:W1:Y:S02]  /*7190*/  LDS.64 R6, [R8+0x7200] ;  /* 0x0072000008067984 */ /* 0x000e640000000a00 */
[----:B-1----:R-:W-:-:S05]  /*71a0*/  IADD3 R9, P4, PT, R6, R3, RZ ;  /* 0x0000000306097210 */ /* 0x002fca0007f9e0ff */
[----:B------:R-:W-:Y:S01]  /*71b0*/  IMAD.X R12, RZ, RZ, R7, P4 ;  /* 0x000000ffff0c7224 */ /* 0x000fe200020e0607 */
[----:B----4-:R-:W-:-:S04]  /*71c0*/  LEA R6, P4, R9, UR10, 0x2 ;  /* 0x0000000a09067c11 */ /* 0x010fc8000f8810ff */
[----:B------:R-:W-:Y:S02]  /*71d0*/  LEA.HI.X R7, R9, UR11, R12, 0x2, P4 ;  /* 0x0000000b09077c11 */ /* 0x000fe4000a0f140c */
[----:B------:R-:W-:-:S05]  /*71e0*/  LOP3.LUT R9, R4, 0x80000000, RZ, 0x3c, !PT ;  /* 0x8000000004097812 */ /* 0x000fca00078e3cff */
[----:B------:R4:W-:Y:S02]  /*71f0*/  STG.E desc[UR8][R6.64+0x1200], R9 ;  /* 0x0012000906007986 */ /* 0x0009e4000c101908 */
.L_x_84:
[----:B------:R-:W-:Y:S05]  /*7200*/  BSYNC.RECONVERGENT B0 ;  /* 0x0000000000007941 */ /* 0x000fea0003800200 */
.L_x_83:
[----:B------:R-:W-:Y:S01]  /*7210*/  NOP ;  /* 0x0000000000007918 */ /* 0x000fe20000000000 */
[----:B------:R-:W-:Y:S01]  /*7220*/  BSSY.RECONVERGENT B0, `(.L_x_85) ;  /* 0x0000011000007945 */ /* 0x000fe20003800200 */
[----:B------:R-:W-:Y:S01]  /*7230*/  ISETP.GE.AND P4, PT, R10, R5, PT ;  /* 0x000000050a00720c */ /* 0x000fe20003f86270 */
[----:B------:R-:W-:Y:S02]  /*7240*/  VIADD R10, R3, 0x1080 ;  /* 0x00001080030a7836 */ /* 0x000fe40000000000 */
[----:B------:R-:W-:Y:S10]  /*7250*/  @P5 BRA `(.L_x_86) ;  /* 0x0000000000345947 */ /* 0x000ff40003800000 */
[----:B------:R-:W1:Y:S01]  /*7260*/  LDS R4, [R0+0x1800] ;  /* 0x0018000000047984 */ /* 0x000e620000000800 */
[----:B------:R-:W1:Y:S01]  /*7270*/  LDCU UR6, c[0x0][0x3c4] ;  /* 0x00007880ff0677ac */ /* 0x000e620008000800 */
[----:B------:R-:W5:Y:S01]  /*7280*/  LDCU.64 UR10, c[0x0][0x3a0] ;  /* 0x00007400ff0a77ac */ /* 0x000f620008000a00 */
[----:B-1234-:R-:W-:-:S04]  /*7290*/  SHF.R.U32.HI R6, RZ, UR6, R4 ;  /* 0x00000006ff067c19 */ /* 0x01efc80008011604 */
[----:B------:R-:W-:-:S04]  /*72a0*/  LOP3.LUT R6, R6, UR5, RZ, 0x30, !PT ;  /* 0x0000000506067c12 */ /* 0x000fc8000f8e30ff */
[----:B------:R-:W-:-:S05]  /*72b0*/  LEA R8, R6, UR4, 0x3 ;  /* 0x0000000406087c11 */ /* 0x000fca000f8e18ff */
[----:B------:R-:W1:Y:S02]  /*72c0*/  LDS.64 R6, [R8+0x7200] ;  /* 0x0072000008067984 */ /* 0x000e640000000a00 */
[----:B-1----:R-:W-:-:S05]  /*72d0*/  IADD3 R9, P5, PT, R6, R3, RZ ;  /* 0x0000000306097210 */ /* 0x002fca0007fbe0ff */
[----:B------:R-:W-:Y:S01]  /*72e0*/  IMAD.X R12, RZ, RZ, R7, P5 ;  /* 0x000000ffff0c7224 */ /* 0x000fe200028e0607 */
[----:B-----5:R-:W-:-:S04]  /*72f0*/  LEA R6, P5, R9, UR10, 0x2 ;  /* 0x0000000a09067c11 */ /* 0x020fc8000f8a10ff */
[----:B------:R-:W-:Y:S02]  /*7300*/  LEA.HI.X R7, R9, UR11, R12, 0x2, P5 ;  /* 0x0000000b09077c11 */ /* 0x000fe4000a8f140c */
[----:B------:R-:W-:-:S05]  /*7310*/  LOP3.LUT R9, R4, 0x80000000, RZ, 0x3c, !PT ;  /* 0x8000000004097812 */ /* 0x000fca00078e3cff */
[----:B------:R1:W-:Y:S02]  /*7320*/  STG.E desc[UR8][R6.64+0x1800], R9 ;  /* 0x0018000906007986 */ /* 0x0003e4000c101908 */
.L_x_86:
[----:B------:R-:W-:Y:S05]  /*7330*/  BSYNC.RECONVERGENT B0 ;  /* 0x0000000000007941 */ /* 0x000fea0003800200 */
.L_x_85:
        /* <DEDUP_REMOVED lines=18> */
.L_x_88:
[----:B------:R-:W-:Y:S05]  /*7460*/  BSYNC.RECONVERGENT B0 ;  /* 0x0000000000007941 */ /* 0x000fea0003800200 */
.L_x_87:
        /* <DEDUP_REMOVED lines=18> */
.L_x_90:
[----:B------:R-:W-:Y:S05]  /*7590*/  BSYNC.RECONVERGENT B0 ;  /* 0x0000000000007941 */ /* 0x000fea0003800200 */
.L_x_89:
        /* <DEDUP_REMOVED lines=18> */
.L_x_92:
[----:B------:R-:W-:Y:S05]  /*76c0*/  BSYNC.RECONVERGENT B0 ;  /* 0x0000000000007941 */ /* 0x000fea0003800200 */
.L_x_91:
        /* <DEDUP_REMOVED lines=18> */
.L_x_94:
[----:B------:R-:W-:Y:S05]  /*77f0*/  BSYNC.RECONVERGENT B0 ;  /* 0x0000000000007941 */ /* 0x000fea0003800200 */
.L_x_93:
[----:B------:R-:W-:Y:S01]  /*7800*/  NOP ;  /* 0x0000000000007918 */ /* 0x000fe20000000000 */
[----:B------:R-:W-:Y:S01]  /*7810*/  BSSY.RECONVERGENT B0, `(.L_x_95) ;  /* 0x0000011000007945 */ /* 0x000fe20003800200 */
[----:B------:R-:W-:Y:S02]  /*7820*/  ISETP.GE.AND P2, PT, R10, R5, PT ;  /* 0x000000050a00720c */ /* 0x000fe40003f46270 */
[----:B------:R-:W-:Y:S01]  /*7830*/  LOP3.LUT R10, R3, 0x1800, RZ, 0xfc, !PT ;  /* 0x00001800030a7812 */ /* 0x000fe200078efcff */
        /* <DEDUP_REMOVED lines=14> */
.L_x_96:
[----:B------:R-:W-:Y:S05]  /*7920*/  BSYNC.RECONVERGENT B0 ;  /* 0x0000000000007941 */ /* 0x000fea0003800200 */
.L_x_95:
        /* <DEDUP_REMOVED lines=18> */
.L_x_98:
[----:B------:R-:W-:Y:S05]  /*7a50*/  BSYNC.RECONVERGENT B0 ;  /* 0x0000000000007941 */ /* 0x000fea0003800200 */
.L_x_97:
[----:B------:R-:W-:Y:S01]  /*7a60*/  NOP ;  /* 0x0000000000007918 */ /* 0x000fe20000000000 */
[----:B------:R-:W-:Y:S01]  /*7a70*/  BSSY.RECONVERGENT B0, `(.L_x_99) ;  /* 0x0000010000007945 */ /* 0x000fe20003800200 */
[----:B------:R-:W-:-:S03]  /*7a80*/  ISETP.GE.AND P4, PT, R10, R5, PT ;  /* 0x000000050a00720c */ /* 0x000fc60003f86270 */
        /* <DEDUP_REMOVED lines=14> */
.L_x_100:
[----:B------:R-:W-:Y:S05]  /*7b70*/  BSYNC.RECONVERGENT B0 ;  /* 0x0000000000007941 */ /* 0x000fea0003800200 */
.L_x_99:
[----:B------:R-:W-:Y:S01]  /*7b80*/  NOP ;  /* 0x0000000000007918 */ /* 0x000fe20000000000 */
[----:B------:R-:W-:Y:S04]  /*7b90*/  BSSY.RECONVERGENT B0, `(.L_x_101) ;  /* 0x000000f000007945 */ /* 0x000fe80003800200 */
[----:B------:R-:W-:Y:S05]  /*7ba0*/  @P6 BRA `(.L_x_102) ;  /* 0x0000000000346947 */ /* 0x000fea0003800000 */
        /* <DEDUP_REMOVED lines=13> */
.L_x_102:
[----:B------:R-:W-:Y:S05]  /*7c80*/  BSYNC.RECONVERGENT B0 ;  /* 0x0000000000007941 */ /* 0x000fea0003800200 */
.L_x_101:
        /* <DEDUP_REMOVED lines=16> */
.L_x_104:
[----:B------:R-:W-:Y:S05]  /*7d90*/  BSYNC.RECONVERGENT B0 ;  /* 0x0000000000007941 */ /* 0x000fea0003800200 */
.L_x_103:
        /* <DEDUP_REMOVED lines=16> */
.L_x_106:
[----:B------:R-:W-:Y:S05]  /*7ea0*/  BSYNC.RECONVERGENT B0 ;  /* 0x0000000000007941 */ /* 0x000fea0003800200 */
.L_x_105:
        /* <DEDUP_REMOVED lines=16> */
.L_x_108:
[----:B------:R-:W-:Y:S05]  /*7fb0*/  BSYNC.RECONVERGENT B0 ;  /* 0x0000000000007941 */ /* 0x000fea0003800200 */
.L_x_107:
        /* <DEDUP_REMOVED lines=16> */
.L_x_110:
[----:B------:R-:W-:Y:S05]  /*80c0*/  BSYNC.RECONVERGENT B0 ;  /* 0x0000000000007941 */ /* 0x000fea0003800200 */
.L_x_109:
        /* <DEDUP_REMOVED lines=16> */
.L_x_112:
[----:B------:R-:W-:Y:S05]  /*81d0*/  BSYNC.RECONVERGENT B0 ;  /* 0x0000000000007941 */ /* 0x000fea0003800200 */
.L_x_111:
[----:B------:R-:W-:Y:S01]  /*81e0*/  NOP ;  /* 0x0000000000007918 */ /* 0x000fe20000000000 */
[----:B------:R-:W5:Y:S01]  /*81f0*/  LDS R0, [R0+0x6c00] ;  /* 0x006c000000007984 */ /* 0x000f620000000800 */
[----:B------:R-:W5:Y:S02]  /*8200*/  LDCU UR6, c[0x0][0x3c4] ;  /* 0x00007880ff0677ac */ /* 0x000f640008000800 */
[----:B-----5:R-:W-:-:S04]  /*8210*/  SHF.R.U32.HI R2, RZ, UR6, R0 ;  /* 0x00000006ff027c19 */ /* 0x020fc80008011600 */
[----:B------:R-:W-:-:S04]  /*8220*/  LOP3.LUT R2, R2, UR5, RZ, 0x30, !PT ;  /* 0x0000000502027c12 */ /* 0x000fc8000f8e30ff */
[----:B-1234-:R-:W-:Y:S01]  /*8230*/  LEA R6, R2, UR4, 0x3 ;  /* 0x0000000402067c11 */ /* 0x01efe2000f8e18ff */
[----:B------:R-:W-:-:S05]  /*8240*/  VIADD R2, R3, 0x1b00 ;  /* 0x00001b0003027836 */ /* 0x000fca0000000000 */
[----:B------:R-:W1:Y:S01]  /*8250*/  LDS.64 R6, [R6+0x7200] ;  /* 0x0072000006067984 */ /* 0x000e620000000a00 */
[----:B------:R-:W-:-:S13]  /*8260*/  ISETP.GE.AND P0, PT, R2, R5, PT ;  /* 0x000000050200720c */ /* 0x000fda0003f06270 */
[----:B------:R-:W2:Y:S01]  /*8270*/  @!P0 LDC.64 R8, c[0x0][0x3a0] ;  /* 0x0000e800ff088b82 */ /* 0x000ea20000000a00 */
[----:B------:R-:W-:Y:S02]  /*8280*/  @!P0 LOP3.LUT R5, R0, 0x80000000, RZ, 0x3c, !PT ;  /* 0x8000000000058812 */ /* 0x000fe400078e3cff */
[----:B-1----:R-:W-:-:S05]  /*8290*/  IADD3 R3, P1, PT, R6, R3, RZ ;  /* 0x0000000306037210 */ /* 0x002fca0007f3e0ff */
[----:B------:R-:W-:Y:S01]  /*82a0*/  IMAD.X R4, RZ, RZ, R7, P1 ;  /* 0x000000ffff047224 */ /* 0x000fe200008e0607 */
[----:B--2---:R-:W-:-:S04]  /*82b0*/  @!P0 LEA R2, P1, R3, R8, 0x2 ;  /* 0x0000000803028211 */ /* 0x004fc800078210ff */
[----:B------:R-:W-:-:S05]  /*82c0*/  @!P0 LEA.HI.X R3, R3, R9, R4, 0x2, P1 ;  /* 0x0000000903038211 */ /* 0x000fca00008f1404 */
[----:B------:R-:W-:Y:S01]  /*82d0*/  @!P0 STG.E desc[UR8][R2.64+0x6c00], R5 ;  /* 0x006c000502008986 */ /* 0x000fe2000c101908 */
[----:B------:R-:W-:Y:S01]  /*82e0*/  NOP ;  /* 0x0000000000007918 */ /* 0x000fe20000000000 */
[----:B------:R-:W-:Y:S05]  /*82f0*/  EXIT ;  /* 0x000000000000794d */ /* 0x000fea0003800000 */
.L_x_26:
[----:B------:R-:W-:Y:S02]  /*8300*/  IMAD.MOV.U32 R50, RZ, RZ, R19 ;  /* 0x000000ffff327224 */ /* 0x000fe400078e0013 */
[----:B------:R-:W-:Y:S02]  /*8310*/  IMAD.MOV.U32 R49, RZ, RZ, 0x1 ;  /* 0x00000001ff317424 */ /* 0x000fe400078e00ff */
[----:B------:R-:W-:Y:S02]  /*8320*/  IMAD.MOV.U32 R52, RZ, RZ, RZ ;  /* 0x000000ffff347224 */ /* 0x000fe400078e00ff */
[----:B------:R-:W-:-:S07]  /*8330*/  IMAD.MOV.U32 R47, RZ, RZ, -0x1 ;  /* 0xffffffffff2f7424 */ /* 0x000fce00078e00ff */
[----:B------:R-:W-:Y:S05]  /*8340*/  WARPSYNC.COLLECTIVE R47, `(.L_x_113) ;  /* 0x000000002f087348 */ /* 0x000fea0003c00000 */
[----:B------:R0:W1:Y:S02]  /*8350*/  SHFL.UP P0, R48, R50, R49, R52 ;  /* 0x0400003132307389 */ /* 0x0000640000000034 */
[----:B01----:R-:W-:Y:S05]  /*8360*/  ENDCOLLECTIVE ;  /* 0x000000000000791b */ /* 0x003fea0003800000 */
.L_x_113:
[----:B------:R-:W-:Y:S02]  /*8370*/  IMAD.MOV.U32 R49, RZ, RZ, 0x2 ;  /* 0x00000002ff317424 */ /* 0x000fe400078e00ff */
[----:B------:R-:W-:-:S04]  /*8380*/  IMAD.MOV.U32 R20, RZ, RZ, R48 ;  /* 0x000000ffff147224 */ /* 0x000fc800078e0030 */
[----:B------:R-:W-:-:S04]  /*8390*/  @P0 IMAD.IADD R20, R19, 0x1, R20 ;  /* 0x0000000113140824 */ /* 0x000fc800078e0214 */
[----:B------:R-:W-:-:S07]  /*83a0*/  IMAD.MOV.U32 R50, RZ, RZ, R20 ;  /* 0x000000ffff327224 */ /* 0x000fce00078e0014 */
[----:B------:R-:W-:Y:S05]  /*83b0*/  WARPSYNC.COLLECTIVE R47, `(.L_x_114) ;  /* 0x000000002f087348 */ /* 0x000fea0003c00000 */
[----:B------:R0:W1:Y:S02]  /*83c0*/  SHFL.UP P0, R48, R50, R49, R52 ;  /* 0x0400003132307389 */ /* 0x0000640000000034 */
[----:B01----:R-:W-:Y:S05]  /*83d0*/  ENDCOLLECTIVE ;  /* 0x000000000000791b */ /* 0x003fea0003800000 */
.L_x_114:
[----:B------:R-:W-:Y:S02]  /*83e0*/  IMAD.MOV.U32 R49, RZ, RZ, 0x4 ;  /* 0x00000004ff317424 */ /* 0x000fe400078e00ff */
[----:B------:R-:W-:-:S04]  /*83f0*/  IMAD.MOV.U32 R21, RZ, RZ, R48 ;  /* 0x000000ffff157224 */ /* 0x000fc800078e0030 */
[----:B------:R-:W-:-:S04]  /*8400*/  @P0 IMAD.IADD R21, R20, 0x1, R21 ;  /* 0x0000000114150824 */ /* 0x000fc800078e0215 */
[----:B------:R-:W-:-:S07]  /*8410*/  IMAD.MOV.U32 R50, RZ, RZ, R21 ;  /* 0x000000ffff327224 */ /* 0x000fce00078e0015 */
[----:B------:R-:W-:Y:S05]  /*8420*/  WARPSYNC.COLLECTIVE R47, `(.L_x_115) ;  /* 0x000000002f087348 */ /* 0x000fea0003c00000 */
[----:B------:R0:W1:Y:S02]  /*8430*/  SHFL.UP P0, R48, R50, R49, R52 ;  /* 0x0400003132307389 */ /* 0x0000640000000034 */
[----:B01----:R-:W-:Y:S05]  /*8440*/  ENDCOLLECTIVE ;  /* 0x000000000000791b */ /* 0x003fea0003800000 */
.L_x_115:
[----:B------:R-:W-:Y:S02]  /*8450*/  IMAD.MOV.U32 R49, RZ, RZ, 0x8 ;  /* 0x00000008ff317424 */ /* 0x000fe400078e00ff */
[----:B------:R-:W-:-:S04]  /*8460*/  IMAD.MOV.U32 R22, RZ, RZ, R48 ;  /* 0x000000ffff167224 */ /* 0x000fc800078e0030 */
[----:B------:R-:W-:-:S04]  /*8470*/  @P0 IMAD.IADD R22, R21, 0x1, R22 ;  /* 0x0000000115160824 */ /* 0x000fc800078e0216 */
[----:B------:R-:W-:-:S07]  /*8480*/  IMAD.MOV.U32 R50, RZ, RZ, R22 ;  /* 0x000000ffff327224 */ /* 0x000fce00078e0016 */
[----:B------:R-:W-:Y:S05]  /*8490*/  WARPSYNC.COLLECTIVE R47, `(.L_x_116) ;  /* 0x000000002f087348 */ /* 0x000fea0003c00000 */
[----:B------:R0:W1:Y:S02]  /*84a0*/  SHFL.UP P0, R48, R50, R49, R52 ;  /* 0x0400003132307389 */ /* 0x0000640000000034 */
[----:B01----:R-:W-:Y:S05]  /*84b0*/  ENDCOLLECTIVE ;  /* 0x000000000000791b */ /* 0x003fea0003800000 */
.L_x_116:
[----:B------:R-:W-:Y:S02]  /*84c0*/  IMAD.MOV.U32 R49, RZ, RZ, 0x10 ;  /* 0x00000010ff317424 */ /* 0x000fe400078e00ff */
[----:B------:R-:W-:-:S04]  /*84d0*/  IMAD.MOV.U32 R23, RZ, RZ, R48 ;  /* 0x000000ffff177224 */ /* 0x000fc800078e0030 */
[----:B------:R-:W-:-:S04]  /*84e0*/  @P0 IMAD.IADD R23, R22, 0x1, R23 ;  /* 0x0000000116170824 */ /* 0x000fc800078e0217 */
[----:B------:R-:W-:-:S07]  /*84f0*/  IMAD.MOV.U32 R50, RZ, RZ, R23 ;  /* 0x000000ffff327224 */ /* 0x000fce00078e0017 */
[----:B------:R-:W-:Y:S05]  /*8500*/  WARPSYNC.COLLECTIVE R47, `(.L_x_117) ;  /* 0x000000002f087348 */ /* 0x000fea0003c00000 */
[----:B------:R0:W1:Y:S02]  /*8510*/  SHFL.UP P0, R48, R50, R49, R52 ;  /* 0x0400003132307389 */ /* 0x0000640000000034 */
[----:B01----:R-:W-:Y:S05]  /*8520*/  ENDCOLLECTIVE ;  /* 0x000000000000791b */ /* 0x003fea0003800000 */
.L_x_117:
[----:B------:R-:W-:Y:S05]  /*8530*/  BRA `(.L_x_118) ;  /* 0xffffff9c00b07947 */ /* 0x000fea000383ffff */
.L_x_119:
[----:B------:R-:W-:-:S00]  /*8540*/  BRA `(.L_x_119) ;  /* 0xfffffffc00fc7947 */ /* 0x000fc0000383ffff */
[----:B------:R-:W-:-:S00]  /*8550*/  NOP ;  /* 0x0000000000007918 */ /* 0x000fc00000000000 */
        /* <DEDUP_REMOVED lines=10> */
.L_x_888:


//--------------------- .text._ZN3cub18CUB_300001_SM_10006detail10radix_sort33DeviceRadixSortExclusiveSumKernelINS1_5radix10policy_hubIiNS0_8NullTypeEyE10Policy1000EyEEvPT0_ --------------------------
	.section	.text._ZN3cub18CUB_300001_SM_10006detail10radix_sort33DeviceRadixSortExclusiveSumKernelINS1_5radix10policy_hubIiNS0_8NullTypeEyE10Policy1000EyEEvPT0_,"ax",@progbits
	.align	128
        .global         _ZN3cub18CUB_300001_SM_10006detail10radix_sort33DeviceRadixSortExclusiveSumKernelINS1_5radix10policy_hubIiNS0_8NullTypeEyE10Policy1000EyEEvPT0_
        .type           _ZN3cub18CUB_300001_SM_10006detail10radix_sort33DeviceRadixSortExclusiveSumKernelINS1_5radix10policy_hubIiNS0_8NullTypeEyE10Policy1000EyEEvPT0_,@function
        .size           _ZN3cub18CUB_300001_SM_10006detail10radix_sort33DeviceRadixSortExclusiveSumKernelINS1_5radix10policy_hubIiNS0_8NullTypeEyE10Policy1000EyEEvPT0_,(.L_x_889 - _ZN3cub18CUB_300001_SM_10006detail10radix_sort33DeviceRadixSortExclusiveSumKernelINS1_5radix10policy_hubIiNS0_8NullTypeEyE10Policy1000EyEEvPT0_)
        .other          _ZN3cub18CUB_300001_SM_10006detail10radix_sort33DeviceRadixSortExclusiveSumKernelINS1_5radix10policy_hubIiNS0_8NullTypeEyE10Policy1000EyEEvPT0_,@"STO_CUDA_ENTRY STV_DEFAULT"
_ZN3cub18CUB_300001_SM_10006detail10radix_sort33DeviceRadixSortExclusiveSumKernelINS1_5radix10policy_hubIiNS0_8NullTypeEyE10Policy1000EyEEvPT0_:
.text._ZN3cub18CUB_300001_SM_10006detail10radix_sort33DeviceRadixSortExclusiveSumKernelINS1_5radix10policy_hubIiNS0_8NullTypeEyE10Policy1000EyEEvPT0_:
[----:B------:R-:W-:Y:S01]  /*0000*/  LDC R1, c[0x0][0x37c] ;  /* 0x0000df00ff017b82 */ /* 0x000fe20000000800 */
[----:B------:R-:W0:Y:S07]  /*0010*/  S2R R18, SR_TID.X ;  /* 0x0000000000127919 */ /* 0x000e2e0000002100 */
[----:B------:R-:W1:Y:S01]  /*0020*/  LDC.64 R16, c[0x0][0x380] ;  /* 0x0000e000ff107b82 */ /* 0x000e620000000a00 */
[----:B------:R-:W2:Y:S01]  /*0030*/  LDCU.64 UR4, c[0x0][0x358] ;  /* 0x00006b00ff0477ac */ /* 0x000ea20008000a00 */
[----:B------:R-:W3:Y:S01]  /*0040*/  S2R R5, SR_CTAID.X ;  /* 0x0000000000057919 */ /* 0x000ee20000002500 */
[----:B0-----:R-:W-:Y:S01]  /*0050*/  ISETP.GT.U32.AND P1, PT, R18, 0xff, PT ;  /* 0x000000ff1200780c */ /* 0x001fe20003f24070 */
[----:B---3--:R-:W-:-:S04]  /*0060*/  IMAD R5, R5, 0x100, R18 ;  /* 0x0000010005057824 */ /* 0x008fc800078e0212 */
[----:B-1----:R-:W-:-:S08]  /*0070*/  IMAD.WIDE R16, R5, 0x8, R16 ;  /* 0x0000000805107825 */ /* 0x002fd000078e0210 */
[----:B--2---:R-:W2:Y:S01]  /*0080*/  @!P1 LDG.E.64 R2, desc[UR4][R16.64] ;  /* 0x0000000410029981 */ /* 0x004ea2000c1e1b00 */
[----:B------:R-:W-:Y:S02]  /*0090*/  MOV R0, 0x400 ;  /* 0x0000040000007802 */ /* 0x000fe40000000f00 */
[C---:B------:R-:W-:Y:S01]  /*00a0*/  ISETP.GT.U32.AND P0, PT, R18.reuse, 0x1f, PT ;  /* 0x0000001f1200780c */ /* 0x040fe20003f04070 */
[----:B------:R-:W0:Y:S02]  /*00b0*/  S2R R5, SR_CgaCtaId ;  /* 0x0000000000057919 */ /* 0x000e240000008800 */
[----:B0-----:R-:W-:Y:S02]  /*00c0*/  LEA R5, R5, R0, 0x18 ;  /* 0x0000000005057211 */ /* 0x001fe400078ec0ff */
[----:B------:R-:W-:-:S05]  /*00d0*/  LEA.HI R0, R18, R18, RZ, 0x1d ;  /* 0x0000001212007211 */ /* 0x000fca00078fe8ff */
[----:B------:R-:W-:-:S05]  /*00e0*/  IMAD R0, R0, 0x8, R5 ;  /* 0x0000000800007824 */ /* 0x000fca00078e0205 */
[----:B--2---:R0:W-:Y:S01]  /*00f0*/  STS.64 [R0+0x10], R2 ;  /* 0x0000100200007388 */ /* 0x0041e20000000a00 */
[----:B------:R-:W-:Y:S06]  /*0100*/  BAR.SYNC.DEFER_BLOCKING 0x0 ;  /* 0x0000000000007b1d */ /* 0x000fec0000010000 */
[----:B------:R-:W-:Y:S05]  /*0110*/  @P0 BRA `(.L_x_120) ;  /* 0x0000000400240947 */ /* 0x000fea0003800000 */
[----:B------:R-:W-:Y:S01]  /*0120*/  IMAD R18, R18, 0x48, R5 ;  /* 0x0000004812127824 */ /* 0x000fe200078e0205 */
[----:B------:R-:W-:-:S04]  /*0130*/  UMOV UR6, 0xffffffff ;  /* 0xffffffff00067882 */ /* 0x000fc80000000000 */
[----:B------:R-:W-:Y:S04]  /*0140*/  LDS.64 R14, [R18+0x10] ;  /* 0x00001000120e7984 */ /* 0x000fe80000000a00 */
[----:B------:R-:W-:Y:S04]  /*0150*/  LDS.64 R12, [R18+0x18] ;  /* 0x00001800120c7984 */ /* 0x000fe80000000a00 */
[----:B------:R-:W1:Y:S04]  /*0160*/  LDS.64 R10, [R18+0x20] ;  /* 0x00002000120a7984 */ /* 0x000e680000000a00 */
[----:B------:R-:W-:Y:S04]  /*0170*/  LDS.64 R8, [R18+0x28] ;  /* 0x0000280012087984 */ /* 0x000fe80000000a00 */
[----:B------:R-:W2:Y:S04]  /*0180*/  LDS.64 R6, [R18+0x30] ;  /* 0x0000300012067984 */ /* 0x000ea80000000a00 */
[----:B------:R-:W-:Y:S04]  /*0190*/  LDS.64 R4, [R18+0x38] ;  /* 0x0000380012047984 */ /* 0x000fe80000000a00 */
[----:B0-----:R-:W0:Y:S04]  /*01a0*/  LDS.64 R2, [R18+0x40] ;  /* 0x0000400012027984 */ /* 0x001e280000000a00 */
[----:B------:R-:W3:Y:S01]  /*01b0*/  LDS.64 R20, [R18+0x48] ;  /* 0x0000480012147984 */ /* 0x000ee20000000a00 */
[----:B-1----:R-:W-:-:S04]  /*01c0*/  IADD3 R19, P3, P4, R10, R12, R14 ;  /* 0x0000000c0a137210 */ /* 0x002fc80007c7e00e */
[----:B------:R-:W-:Y:S02]  /*01d0*/  IADD3.X R23, PT, PT, R11, R13, R15, P3, P4 ;  /* 0x0000000d0b177210 */ /* 0x000fe40001fe840f */
[----:B--2---:R-:W-:-:S04]  /*01e0*/  IADD3 R19, P0, P2, R6, R19, R8 ;  /* 0x0000001306137210 */ /* 0x004fc80007a1e008 */
[----:B------:R-:W-:Y:S02]  /*01f0*/  IADD3.X R23, PT, PT, R7, R23, R9, P0, P2 ;  /* 0x0000001707177210 */ /* 0x000fe400007e4409 */
[----:B0-----:R-:W-:-:S04]  /*0200*/  IADD3 R19, P3, P4, R2, R19, R4 ;  /* 0x0000001302137210 */ /* 0x001fc80007c7e004 */
[----:B---3--:R-:W-:Y:S02]  /*0210*/  IADD3 R20, P0, PT, R20, R19, RZ ;  /* 0x0000001314147210 */ /* 0x008fe40007f1e0ff */
[----:B------:R-:W-:-:S05]  /*0220*/  IADD3.X R19, PT, PT, R3, R23, R5, P3, P4 ;  /* 0x0000001703137210 */ /* 0x000fca0001fe8405 */
[----:B------:R-:W-:Y:S01]  /*0230*/  IMAD.X R19, R21, 0x1, R19, P0 ;  /* 0x0000000115137824 */ /* 0x000fe200000e0613 */
[----:B------:R-:W-:Y:S06]  /*0240*/  BRA.DIV UR6, `(.L_x_121) ;  /* 0x0000000206f07947 */ /* 0x000fec000b800000 */
[----:B------:R-:W0:Y:S04]  /*0250*/  SHFL.UP PT, R27, R20, 0x1, RZ ;  /* 0x04200000141b7989 */ /* 0x000e2800000e00ff */
[----:B------:R-:W1:Y:S01]  /*0260*/  SHFL.UP P0, R25, R19, 0x1, RZ ;  /* 0x0420000013197989 */ /* 0x000e6200000000ff */
[----:B0-----:R-:W-:-:S04]  /*0270*/  IADD3 R22, P2, PT, R27, R20, RZ ;  /* 0x000000141b167210 */ /* 0x001fc80007f5e0ff */
[----:B-1----:R-:W-:Y:S01]  /*0280*/  SEL R27, R22, R27, P0 ;  /* 0x0000001b161b7207 */ /* 0x002fe20000000000 */
[----:B------:R-:W-:-:S04]  /*0290*/  IMAD.X R26, R25, 0x1, R19, P2 ;  /* 0x00000001191a7824 */ /* 0x000fc800010e0613 */
[----:B------:R-:W0:Y:S01]  /*02a0*/  SHFL.UP PT, R28, R27, 0x2, RZ ;  /* 0x044000001b1c7989 */ /* 0x000e2200000e00ff */
[----:B------:R-:W-:-:S05]  /*02b0*/  SEL R26, R26, R25, P0 ;  /* 0x000000191a1a7207 */ /* 0x000fca0000000000 */
[----:B------:R-:W1:Y:S01]  /*02c0*/  SHFL.UP P0, R25, R26, 0x2, RZ ;  /* 0x044000001a197989 */ /* 0x000e6200000000ff */
[----:B0-----:R-:W-:-:S05]  /*02d0*/  IADD3 R21, P2, PT, R28, R27, RZ ;  /* 0x0000001b1c157210 */ /* 0x001fca0007f5e0ff */
[----:B-1----:R-:W-:Y:S01]  /*02e0*/  IMAD.X R22, R25, 0x1, R26, P2 ;  /* 0x0000000119167824 */ /* 0x002fe200010e061a */
[----:B------:R-:W-:-:S04]  /*02f0*/  SEL R28, R21, R28, P0 ;  /* 0x0000001c151c7207 */ /* 0x000fc80000000000 */
[----:B------:R-:W-:Y:S01]  /*0300*/  SEL R29, R22, R25, P0 ;  /* 0x00000019161d7207 */ /* 0x000fe20000000000 */
        /* <DEDUP_REMOVED lines=12> */
[----:B------:R0:W1:Y:S04]  /*03d0*/  SHFL.UP PT, R28, R27, 0x10, RZ ;  /* 0x060000001b1c7989 */ /* 0x00006800000e00ff */
[----:B------:R0:W2:Y:S02]  /*03e0*/  SHFL.UP P0, R25, R26, 0x10, RZ ;  /* 0x060000001a197989 */ /* 0x0000a400000000ff */
.L_x_132:
[----:B-1----:R-:W-:-:S04]  /*03f0*/  IADD3 R21, P2, PT, R28, R27, RZ ;  /* 0x0000001b1c157210 */ /* 0x002fc80007f5e0ff */
[----:B--2---:R-:W-:Y:S01]  /*0400*/  SEL R21, R21, R28, P0 ;  /* 0x0000001c15157207 */ /* 0x004fe20000000000 */
[----:B------:R-:W-:-:S05]  /*0410*/  IMAD.X R22, R25, 0x1, R26, P2 ;  /* 0x0000000119167824 */ /* 0x000fca00010e061a */
[----:B------:R-:W-:Y:S02]  /*0420*/  SEL R22, R22, R25, P0 ;  /* 0x0000001916167207 */ /* 0x000fe40000000000 */
[----:B------:R-:W-:-:S05]  /*0430*/  IADD3 R20, P0, PT, R21, -R20, RZ ;  /* 0x8000001415147210 */ /* 0x000fca0007f1e0ff */
[----:B------:R-:W-:Y:S01]  /*0440*/  IMAD.X R21, R22, 0x1, ~R19, P0 ;  /* 0x0000000116157824 */ /* 0x000fe200000e0e13 */
[----:B------:R-:W-:-:S04]  /*0450*/  IADD3 R14, P0, PT, R14, R20, RZ ;  /* 0x000000140e0e7210 */ /* 0x000fc80007f1e0ff */
[----:B------:R1:W-:Y:S01]  /*0460*/  STS.64 [R18+0x10], R20 ;  /* 0x0000101412007388 */ /* 0x0003e20000000a00 */
[----:B------:R-:W-:Y:S01]  /*0470*/  IMAD.X R15, R15, 0x1, R21, P0 ;  /* 0x000000010f0f7824 */ /* 0x000fe200000e0615 */
        /* <DEDUP_REMOVED lines=17> */
[----:B------:R-:W-:-:S05]  /*0590*/  IMAD.X R3, R3, 0x1, R5, P0 ;  /* 0x0000000103037824 */ /* 0x000fca00000e0605 */
[----:B------:R1:W-:Y:S03]  /*05a0*/  STS.64 [R18+0x48], R2 ;  /* 0x0000480212007388 */ /* 0x0003e60000000a00 */
.L_x_120:
[----:B------:R-:W-:Y:S05]  /*05b0*/  WARPSYNC.ALL ;  /* 0x0000000000007948 */ /* 0x000fea0003800000 */
[----:B------:R-:W-:Y:S06]  /*05c0*/  BAR.SYNC.DEFER_BLOCKING 0x0 ;  /* 0x0000000000007b1d */ /* 0x000fec0000010000 */
[----:B------:R-:W-:Y:S05]  /*05d0*/  @P1 EXIT ;  /* 0x000000000000194d */ /* 0x000fea0003800000 */
[----:B01----:R-:W0:Y:S04]  /*05e0*/  LDS.64 R2, [R0+0x10] ;  /* 0x0000100000027984 */ /* 0x003e280000000a00 */
[----:B0-----:R-:W-:Y:S01]  /*05f0*/  STG.E.64 desc[UR4][R16.64], R2 ;  /* 0x0000000210007986 */ /* 0x001fe2000c101b04 */
[----:B------:R-:W-:Y:S05]  /*0600*/  EXIT ;  /* 0x000000000000794d */ /* 0x000fea0003800000 */
.L_x_121:
[----:B------:R-:W-:Y:S02]  /*0610*/  IMAD.MOV.U32 R24, RZ, RZ, R20 ;  /* 0x000000ffff187224 */ /* 0x000fe400078e0014 */
[----:B------:R-:W-:Y:S02]  /*0620*/  IMAD.MOV.U32 R23, RZ, RZ, 0x1 ;  /* 0x00000001ff177424 */ /* 0x000fe400078e00ff */
[----:B------:R-:W-:Y:S02]  /*0630*/  IMAD.MOV.U32 R22, RZ, RZ, RZ ;  /* 0x000000ffff167224 */ /* 0x000fe400078e00ff */
[----:B------:R-:W-:-:S07]  /*0640*/  IMAD.MOV.U32 R21, RZ, RZ, -0x1 ;  /* 0xffffffffff157424 */ /* 0x000fce00078e00ff */
[----:B------:R-:W-:Y:S05]  /*0650*/  WARPSYNC.COLLECTIVE R21, `(.L_x_122) ;  /* 0x0000000015087348 */ /* 0x000fea0003c00000 */
[----:B------:R0:W1:Y:S02]  /*0660*/  SHFL.UP P0, R25, R24, R23, R22 ;  /* 0x0400001718197389 */ /* 0x0000640000000016 */
[----:B01----:R-:W-:Y:S05]  /*0670*/  ENDCOLLECTIVE ;  /* 0x000000000000791b */ /* 0x003fea0003800000 */
.L_x_122:
[----:B------:R-:W-:Y:S02]  /*0680*/  IMAD.MOV.U32 R24, RZ, RZ, R19 ;  /* 0x000000ffff187224 */ /* 0x000fe400078e0013 */
[----:B------:R-:W-:-:S07]  /*0690*/  IMAD.MOV.U32 R27, RZ, RZ, R25 ;  /* 0x000000ffff1b7224 */ /* 0x000fce00078e0019 */
[----:B------:R-:W-:Y:S05]  /*06a0*/  WARPSYNC.COLLECTIVE R21, `(.L_x_123) ;  /* 0x0000000015087348 */ /* 0x000fea0003c00000 */
[----:B------:R0:W1:Y:S02]  /*06b0*/  SHFL.UP P0, R25, R24, R23, R22 ;  /* 0x0400001718197389 */ /* 0x0000640000000016 */
[----:B01----:R-:W-:Y:S05]  /*06c0*/  ENDCOLLECTIVE ;  /* 0x000000000000791b */ /* 0x003fea0003800000 */
.L_x_123:
[----:B------:R-:W-:Y:S01]  /*06d0*/  IADD3 R26, P2, PT, R27, R20, RZ ;  /* 0x000000141b1a7210 */ /* 0x000fe20007f5e0ff */
[----:B------:R-:W-:-:S03]  /*06e0*/  IMAD.MOV.U32 R23, RZ, RZ, 0x2 ;  /* 0x00000002ff177424 */ /* 0x000fc600078e00ff */
[----:B------:R-:W-:Y:S01]  /*06f0*/  SEL R27, R26, R27, P0 ;  /* 0x0000001b1a1b7207 */ /* 0x000fe20000000000 */
[----:B------:R-:W-:-:S04]  /*0700*/  IMAD.X R26, R25, 0x1, R19, P2 ;  /* 0x00000001191a7824 */ /* 0x000fc800010e0613 */
[----:B------:R-:W-:Y:S01]  /*0710*/  IMAD.MOV.U32 R24, RZ, RZ, R27 ;  /* 0x000000ffff187224 */ /* 0x000fe200078e001b */
[----:B------:R-:W-:-:S07]  /*0720*/  SEL R26, R26, R25, P0 ;  /* 0x000000191a1a7207 */ /* 0x000fce0000000000 */
[----:B------:R-:W-:Y:S05]  /*0730*/  WARPSYNC.COLLECTIVE R21, `(.L_x_124) ;  /* 0x0000000015087348 */ /* 0x000fea0003c00000 */
[----:B------:R0:W1:Y:S02]  /*0740*/  SHFL.UP P0, R25, R24, R23, R22 ;  /* 0x0400001718197389 */ /* 0x0000640000000016 */
[----:B01----:R-:W-:Y:S05]  /*0750*/  ENDCOLLECTIVE ;  /* 0x000000000000791b */ /* 0x003fea0003800000 */
.L_x_124:
[----:B------:R-:W-:Y:S02]  /*0760*/  IMAD.MOV.U32 R24, RZ, RZ, R26 ;  /* 0x000000ffff187224 */ /* 0x000fe400078e001a */
[----:B------:R-:W-:-:S07]  /*0770*/  IMAD.MOV.U32 R28, RZ, RZ, R25 ;  /* 0x000000ffff1c7224 */ /* 0x000fce00078e0019 */
[----:B------:R-:W-:Y:S05]  /*0780*/  WARPSYNC.COLLECTIVE R21, `(.L_x_125) ;  /* 0x0000000015087348 */ /* 0x000fea0003c00000 */
[----:B------:R0:W1:Y:S02]  /*0790*/  SHFL.UP P0, R25, R24, R23, R22 ;  /* 0x0400001718197389 */ /* 0x0000640000000016 */
[----:B01----:R-:W-:Y:S05]  /*07a0*/  ENDCOLLECTIVE ;  /* 0x000000000000791b */ /* 0x003fea0003800000 */
.L_x_125:
        /* <DEDUP_REMOVED lines=9> */
.L_x_126:
[----:B------:R-:W-:Y:S02]  /*0840*/  IMAD.MOV.U32 R24, RZ, RZ, R29 ;  /* 0x000000ffff187224 */ /* 0x000fe400078e001d */
[----:B------:R-:W-:-:S07]  /*0850*/  IMAD.MOV.U32 R27, RZ, RZ, R25 ;  /* 0x000000ffff1b7224 */ /* 0x000fce00078e0019 */
[----:B------:R-:W-:Y:S05]  /*0860*/  WARPSYNC.COLLECTIVE R21, `(.L_x_127) ;  /* 0x0000000015087348 */ /* 0x000fea0003c00000 */
[----:B------:R0:W1:Y:S02]  /*0870*/  SHFL.UP P0, R25, R24, R23, R22 ;  /* 0x0400001718197389 */ /* 0x0000640000000016 */
[----:B01----:R-:W-:Y:S05]  /*0880*/  ENDCOLLECTIVE ;  /* 0x000000000000791b */ /* 0x003fea0003800000 */
.L_x_127:
        /* <DEDUP_REMOVED lines=9> */
.L_x_128:
[----:B------:R-:W-:Y:S02]  /*0920*/  IMAD.MOV.U32 R24, RZ, RZ, R29 ;  /* 0x000000ffff187224 */ /* 0x000fe400078e001d */
[----:B------:R-:W-:-:S07]  /*0930*/  IMAD.MOV.U32 R27, RZ, RZ, R25 ;  /* 0x000000ffff1b7224 */ /* 0x000fce00078e0019 */
[----:B------:R-:W-:Y:S05]  /*0940*/  WARPSYNC.COLLECTIVE R21, `(.L_x_129) ;  /* 0x0000000015087348 */ /* 0x000fea0003c00000 */
[----:B------:R0:W1:Y:S02]  /*0950*/  SHFL.UP P0, R25, R24, R23, R22 ;  /* 0x0400001718197389 */ /* 0x0000640000000016 */
[----:B01----:R-:W-:Y:S05]  /*0960*/  ENDCOLLECTIVE ;  /* 0x000000000000791b */ /* 0x003fea0003800000 */
.L_x_129:
        /* <DEDUP_REMOVED lines=9> */
.L_x_130:
[----:B------:R-:W-:Y:S02]  /*0a00*/  IMAD.MOV.U32 R24, RZ, RZ, R26 ;  /* 0x000000ffff187224 */ /* 0x000fe400078e001a */
[----:B------:R-:W-:-:S07]  /*0a10*/  IMAD.MOV.U32 R28, RZ, RZ, R25 ;  /* 0x000000ffff1c7224 */ /* 0x000fce00078e0019 */
[----:B------:R-:W-:Y:S05]  /*0a20*/  WARPSYNC.COLLECTIVE R21, `(.L_x_131) ;  /* 0x0000000015087348 */ /* 0x000fea0003c00000 */
[----:B------:R0:W1:Y:S02]  /*0a30*/  SHFL.UP P0, R25, R24, R23, R22 ;  /* 0x0400001718197389 */ /* 0x0000640000000016 */
[----:B01----:R-:W-:Y:S05]  /*0a40*/  ENDCOLLECTIVE ;  /* 0x000000000000791b */ /* 0x003fea0003800000 */
.L_x_131:
[----:B------:R-:W-:Y:S05]  /*0a50*/  BRA `(.L_x_132) ;  /* 0xfffffff800647947 */ /* 0x000fea000383ffff */
.L_x_133:
        /* <DEDUP_REMOVED lines=10> */
.L_x_889:


//--------------------- .text._ZN3cub18CUB_300001_SM_10006detail10radix_sort30DeviceRadixSortHistogramKernelINS1_5radix10policy_hubIiNS0_8NullTypeEyE10Policy1000ELNS0_9SortOrderE0EiyNS1_21identity_decomposer_tEEEvPT2_PKT1_SB_iiT3_ --------------------------
	.section	.text._ZN3cub18CUB_300001_SM_10006detail10radix_sort30DeviceRadixSortHistogramKernelINS1_5radix10policy_hubIiNS0_8NullTypeEyE10Policy1000ELNS0_9SortOrderE0EiyNS1_21identity_decomposer_tEEEvPT2_PKT1_SB_iiT3_,"ax",@progbits
	.align	128
        .global         _ZN3cub18CUB_300001_SM_10006detail10radix_sort30DeviceRadixSortHistogramKernelINS1_5radix10policy_hubIiNS0_8NullTypeEyE10Policy1000ELNS0_9SortOrderE0EiyNS1_21identity_decomposer_tEEEvPT2_PKT1_SB_iiT3_
        .type           _ZN3cub18CUB_300001_SM_10006detail10radix_sort30DeviceRadixSortHistogramKernelINS1_5radix10policy_hubIiNS0_8NullTypeEyE10Policy1000ELNS0_9SortOrderE0EiyNS1_21identity_decomposer_tEEEvPT2_PKT1_SB_iiT3_,@function
        .size           _ZN3cub18CUB_300001_SM_10006detail10radix_sort30DeviceRadixSortHistogramKernelINS1_5radix10policy_hubIiNS0_8NullTypeEyE10Policy1000ELNS0_9SortOrderE0EiyNS1_21identity_decomposer_tEEEvPT2_PKT1_SB_iiT3_,(.L_x_890 - _ZN3cub18CUB_300001_SM_10006detail10radix_sort30DeviceRadixSortHistogramKernelINS1_5radix10policy_hubIiNS0_8NullTypeEyE10Policy1000ELNS0_9SortOrderE0EiyNS1_21identity_decomposer_tEEEvPT2_PKT1_SB_iiT3_)
        .other          _ZN3cub18CUB_300001_SM_10006detail10radix_sort30DeviceRadixSortHistogramKernelINS1_5radix10policy_hubIiNS0_8NullTypeEyE10Policy1000ELNS0_9SortOrderE0EiyNS1_21identity_decomposer_tEEEvPT2_PKT1_SB_iiT3_,@"STO_CUDA_ENTRY STV_DEFAULT"
_ZN3cub18CUB_300001_SM_10006detail10radix_sort30DeviceRadixSortHistogramKernelINS1_5radix10policy_hubIiNS0_8NullTypeEyE10Policy1000ELNS0_9SortOrderE0EiyNS1_21identity_decomposer_tEEEvPT2_PKT1_SB_iiT3_:
.text._ZN3cub18CUB_300001_SM_10006detail10radix_sort30DeviceRadixSortHistogramKernelINS1_5radix10policy_hubIiNS0_8NullTypeEyE10Policy1000ELNS0_9SortOrderE0EiyNS1_21identity_decomposer_tEEEvPT2_PKT1_SB_iiT3_:
[----:B------:R-:W-:Y:S01]  /*0000*/  LDC R1, c[0x0][0x37c] ;  /* 0x0000df00ff017b82 */ /* 0x000fe20000000800 */
[----:B------:R-:W0:Y:S02]  /*0010*/  LDCU.64 UR14, c[0x0][0x390] ;  /* 0x00007200ff0e77ac */ /* 0x000e240008000a00 */
[----:B0-----:R-:W-:-:S04]  /*0020*/  ISETP.NE.U32.AND P0, PT, RZ, UR14, PT ;  /* 0x0000000eff007c0c */ /* 0x001fc8000bf05070 */
[----:B------:R-:W-:-:S13]  /*0030*/  ISETP.NE.AND.EX P0, PT, RZ, UR15, PT, P0 ;  /* 0x0000000fff007c0c */ /* 0x000fda000bf05300 */
[----:B------:R-:W-:Y:S05]  /*0040*/  @!P0 EXIT ;  /* 0x000000000000894d */ /* 0x000fea0003800000 */
[----:B------:R-:W-:Y:S01]  /*0050*/  UIADD3 UR11, UP0, UPT, UR14, -0x1, URZ ;  /* 0xffffffff0e0b7890 */ /* 0x000fe2000ff1e0ff */
[----:B------:R-:W0:Y:S01]  /*0060*/  S2R R4, SR_TID.X ;  /* 0x0000000000047919 */ /* 0x000e220000002100 */
[----:B------:R-:W1:Y:S01]  /*0070*/  LDCU.64 UR4, c[0x0][0x398] ;  /* 0x00007300ff0477ac */ /* 0x000e620008000a00 */
[----:B------:R-:W2:Y:S01]  /*0080*/  S2UR UR7, SR_CgaCtaId ;  /* 0x00000000000779c3 */ /* 0x000ea20000008800 */
[----:B------:R-:W-:Y:S01]  /*0090*/  UIADD3.X UR12, UPT, UPT, UR15, -0x1, URZ, UP0, !UPT ;  /* 0xffffffff0f0c7890 */ /* 0x000fe200087fe4ff */
[----:B------:R-:W-:Y:S01]  /*00a0*/  UMOV UR6, 0x400 ;  /* 0x0000040000067882 */ /* 0x000fe20000000000 */
[----:B------:R-:W3:Y:S05]  /*00b0*/  LDCU.64 UR20, c[0x0][0x358] ;  /* 0x00006b00ff1477ac */ /* 0x000eea0008000a00 */
[----:B------:R-:W4:Y:S01]  /*00c0*/  S2UR UR8, SR_CTAID.X ;  /* 0x00000000000879c3 */ /* 0x000f220000002500 */
[----:B------:R-:W-:Y:S01]  /*00d0*/  USHF.R.U64 UR11, UR11, 0x1e, UR12 ;  /* 0x0000001e0b0b7899 */ /* 0x000fe2000800120c */
[----:B------:R-:W0:Y:S03]  /*00e0*/  LDCU UR28, c[0x0][0x370] ;  /* 0x00006e00ff1c77ac */ /* 0x000e260008000800 */
[----:B------:R-:W-:-:S02]  /*00f0*/  UIADD3 UR11, UP0, UPT, UR11, 0x1, URZ ;  /* 0x000000010b0b7890 */ /* 0x000fc4000ff1e0ff */
[----:B-1----:R-:W-:Y:S02]  /*0100*/  UIADD3 UR4, UPT, UPT, UR5, 0x7, -UR4 ;  /* 0x0000000705047890 */ /* 0x002fe4000fffe804 */
[----:B------:R-:W-:Y:S02]  /*0110*/  ULEA.HI.X UR12, UR12, URZ, URZ, 0x2, UP0 ;  /* 0x000000ff0c0c7291 */ /* 0x000fe400080f14ff */
[----:B------:R-:W-:Y:S02]  /*0120*/  UISETP.LT.U32.AND UP0, UPT, UR11, UR14, UPT ;  /* 0x0000000e0b00728c */ /* 0x000fe4000bf01070 */
[----:B------:R-:W-:Y:S02]  /*0130*/  USHF.R.S32.HI UR5, URZ, 0x1f, UR4 ;  /* 0x0000001fff057899 */ /* 0x000fe40008011404 */
[----:B------:R-:W-:Y:S02]  /*0140*/  UISETP.LT.U32.AND.EX UP0, UPT, UR12, UR15, UPT, UP0 ;  /* 0x0000000f0c00728c */ /* 0x000fe4000bf01100 */
[----:B------:R-:W-:-:S02]  /*0150*/  ULEA.HI UR5, UR5, UR4, URZ, 0x3 ;  /* 0x0000000405057291 */ /* 0x000fc4000f8f18ff */
[----:B------:R-:W-:Y:S01]  /*0160*/  USEL UR11, UR11, UR14, UP0 ;  /* 0x0000000e0b0b7287 */ /* 0x000fe20008000000 */
[C---:B0-----:R-:W-:Y:S01]  /*0170*/  VIADD R21, R4.reuse, 0x780 ;  /* 0x0000078004157836 */ /* 0x041fe20000000000 */
[----:B------:R-:W-:Y:S02]  /*0180*/  USEL UR12, UR12, UR15, UP0 ;  /* 0x0000000f0c0c7287 */ /* 0x000fe40008000000 */
[----:B------:R-:W-:Y:S02]  /*0190*/  UISETP.GE.AND UP0, UPT, UR4, 0x8, UPT ;  /* 0x000000080400788c */ /* 0x000fe4000bf06270 */
[----:B--2---:R-:W-:Y:S02]  /*01a0*/  ULEA UR6, UR7, UR6, 0x18 ;  /* 0x0000000607067291 */ /* 0x004fe4000f8ec0ff */
[----:B------:R-:W-:Y:S02]  /*01b0*/  USHF.R.S32.HI UR5, URZ, 0x3, UR5 ;  /* 0x00000003ff057899 */ /* 0x000fe40008011405 */
[----:B------:R-:W-:Y:S01]  /*01c0*/  PLOP3.LUT P0, PT, PT, PT, UP0, 0x80, 0x8 ;  /* 0x000000000008781c */ /* 0x000fe20003f0f008 */
[----:B----4-:R-:W-:Y:S01]  /*01d0*/  USHF.L.U32 UR8, UR8, 0xb, URZ ;  /* 0x0000000b08087899 */ /* 0x010fe200080006ff */
[C---:B------:R-:W-:Y:S01]  /*01e0*/  LEA R0, R4.reuse, UR6, 0x2 ;  /* 0x0000000604007c11 */ /* 0x040fe2000f8e10ff */
[----:B------:R-:W-:Y:S01]  /*01f0*/  UIADD3 UR22, UPT, UPT, UR5, -0x1, URZ ;  /* 0xffffffff05167890 */ /* 0x000fe2000fffe0ff */
[----:B------:R-:W-:Y:S01]  /*0200*/  ISETP.GT.U32.OR P0, PT, R4, 0xff, !P0 ;  /* 0x000000ff0400780c */ /* 0x000fe20004704470 */
[----:B------:R-:W-:-:S02]  /*0210*/  ULOP3.LUT UR23, UR5, 0xf, URZ, 0xc0, !UPT ;  /* 0x0000000f05177892 */ /* 0x000fc4000f8ec0ff */
[----:B------:R-:W-:Y:S01]  /*0220*/  ULOP3.LUT UR24, UR5, 0x7, URZ, 0xc0, !UPT ;  /* 0x0000000705187892 */ /* 0x000fe2000f8ec0ff */
[----:B------:R-:W-:Y:S01]  /*0230*/  P2R R20, PR, RZ, 0x1 ;  /* 0x00000001ff147803 */ /* 0x000fe20000000000 */
[----:B------:R-:W-:Y:S02]  /*0240*/  ULOP3.LUT UR25, UR5, 0x3, URZ, 0xc0, !UPT ;  /* 0x0000000305197892 */ /* 0x000fe4000f8ec0ff */
[----:B------:R-:W-:Y:S02]  /*0250*/  ULOP3.LUT UR26, UR5, 0xffffff0, URZ, 0xc0, !UPT ;  /* 0x0ffffff0051a7892 */ /* 0x000fe4000f8ec0ff */
[----:B------:R-:W-:Y:S02]  /*0260*/  ULOP3.LUT UR27, UR5, 0xffffff8, URZ, 0xc0, !UPT ;  /* 0x0ffffff8051b7892 */ /* 0x000fe4000f8ec0ff */
[----:B------:R-:W-:Y:S01]  /*0270*/  ULOP3.LUT UR9, UR5, 0x1, URZ, 0xc0, !UPT ;  /* 0x0000000105097892 */ /* 0x000fe2000f8ec0ff */
[----:B------:R-:W-:Y:S01]  /*0280*/  UMOV UR6, URZ ;  /* 0x000000ff00067c82 */ /* 0x000fe20008000000 */
[----:B---3--:R-:W-:-:S10]  /*0290*/  UMOV UR7, URZ ;  /* 0x000000ff00077c82 */ /* 0x008fd40008000000 */
.L_x_217:
[----:B------:R-:W-:Y:S01]  /*02a0*/  ISETP.NE.AND P0, PT, R20, RZ, PT ;  /* 0x000000ff1400720c */ /* 0x000fe20003f05270 */
[----:B------:R-:W-:-:S12]  /*02b0*/  BSSY.RECONVERGENT B0, `(.L_x_134) ;  /* 0x000007c000007945 */ /* 0x000fd80003800200 */
[----:B012345:R-:W-:Y:S05]  /*02c0*/  @P0 BRA `(.L_x_135) ;  /* 0x0000000400e80947 */ /* 0x03ffea0003800000 */
[----:B------:R-:W-:Y:S02]  /*02d0*/  IMAD.U32 R2, RZ, RZ, UR22 ;  /* 0x00000016ff027e24 */ /* 0x000fe4000f8e00ff */
[----:B------:R-:W-:-:S03]  /*02e0*/  IMAD.MOV.U32 R3, RZ, RZ, RZ ;  /* 0x000000ffff037224 */ /* 0x000fc600078e00ff */
[----:B------:R-:W-:-:S13]  /*02f0*/  ISETP.GE.U32.AND P1, PT, R2, 0xf, PT ;  /* 0x0000000f0200780c */ /* 0x000fda0003f26070 */
[----:B------:R-:W-:Y:S05]  /*0300*/  @!P1 BRA `(.L_x_136) ;  /* 0x00000000005c9947 */ /* 0x000fea0003800000 */
[----:B------:R-:W-:Y:S01]  /*0310*/  VIADD R2, R0, 0x2000 ;  /* 0x0000200000027836 */ /* 0x000fe20000000000 */
[----:B------:R-:W-:-:S12]  /*0320*/  UIADD3 UR4, UPT, UPT, -UR26, URZ, URZ ;  /* 0x000000ff1a047290 */ /* 0x000fd8000fffe1ff */
.L_x_137:
[----:B------:R-:W-:Y:S01]  /*0330*/  UIADD3 UR4, UPT, UPT, UR4, 0x10, URZ ;  /* 0x0000001004047890 */ /* 0x000fe2000fffe0ff */
[----:B------:R-:W-:Y:S03]  /*0340*/  STS [R2+-0x2000], RZ ;  /* 0xffe000ff02007388 */ /* 0x000fe60000000800 */
[----:B------:R-:W-:Y:S01]  /*0350*/  UISETP.NE.AND UP0, UPT, UR4, URZ, UPT ;  /* 0x000000ff0400728c */ /* 0x000fe2000bf05270 */
        /* <DEDUP_REMOVED lines=16> */
[----:B------:R-:W-:Y:S06]  /*0460*/  BRA.U UP0, `(.L_x_137) ;  /* 0xfffffffd00b07547 */ /* 0x000fec000b83ffff */
[----:B------:R-:W-:-:S07]  /*0470*/  IMAD.U32 R3, RZ, RZ, UR26 ;  /* 0x0000001aff037e24 */ /* 0x000fce000f8e00ff */
.L_x_136:
[----:B------:R-:W-:Y:S01]  /*0480*/  ISETP.NE.AND P0, PT, RZ, UR23, PT ;  /* 0x00000017ff007c0c */ /* 0x000fe2000bf05270 */
[----:B------:R-:W-:Y:S01]  /*0490*/  IMAD.U32 R6, RZ, RZ, UR24 ;  /* 0x00000018ff067e24 */ /* 0x000fe2000f8e00ff */
[----:B------:R-:W-:-:S03]  /*04a0*/  MOV R2, UR23 ;  /* 0x0000001700027c02 */ /* 0x000fc60008000f00 */
[----:B------:R-:W-:Y:S02]  /*04b0*/  VIADD R6, R6, 0xffffffff ;  /* 0xffffffff06067836 */ /* 0x000fe40000000000 */
[----:B------:R-:W-:-:S06]  /*04c0*/  VIADD R2, R2, 0xffffffff ;  /* 0xffffffff02027836 */ /* 0x000fcc0000000000 */
[----:B------:R-:W-:Y:S05]  /*04d0*/  @!P0 BRA `(.L_x_138) ;  /* 0x00000000007c8947 */ /* 0x000fea0003800000 */
[----:B------:R-:W-:Y:S01]  /*04e0*/  ISETP.GE.U32.AND P2, PT, R2, 0x7, PT ;  /* 0x000000070200780c */ /* 0x000fe20003f46070 */
[----:B------:R-:W-:-:S12]  /*04f0*/  UISETP.NE.AND UP0, UPT, UR24, URZ, UPT ;  /* 0x000000ff1800728c */ /* 0x000fd8000bf05270 */
[----:B------:R-:W-:Y:S05]  /*0500*/  @!P2 BRA `(.L_x_139) ;  /* 0x000000000028a947 */ /* 0x000fea0003800000 */
        /* <DEDUP_REMOVED lines=10> */
.L_x_139:
[----:B------:R-:W-:Y:S05]  /*05b0*/  BRA.U !UP0, `(.L_x_138) ;  /* 0x0000000108447547 */ /* 0x000fea000b800000 */
[----:B------:R-:W-:Y:S01]  /*05c0*/  ISETP.GE.U32.AND P2, PT, R6, 0x3, PT ;  /* 0x000000030600780c */ /* 0x000fe20003f46070 */
[----:B------:R-:W-:-:S12]  /*05d0*/  UISETP.NE.AND UP0, UPT, UR25, URZ, UPT ;  /* 0x000000ff1900728c */ /* 0x000fd8000bf05270 */
[C---:B0-----:R-:W-:Y:S02]  /*05e0*/  @P2 IMAD R5, R3.reuse, 0x400, R0 ;  /* 0x0000040003052824 */ /* 0x041fe400078e0200 */
[----:B------:R-:W-:-:S03]  /*05f0*/  @P2 VIADD R3, R3, 0x4 ;  /* 0x0000000403032836 */ /* 0x000fc60000000000 */
[----:B------:R1:W-:Y:S04]  /*0600*/  @P2 STS [R5], RZ ;  /* 0x000000ff05002388 */ /* 0x0003e80000000800 */
[----:B------:R1:W-:Y:S04]  /*0610*/  @P2 STS [R5+0x400], RZ ;  /* 0x000400ff05002388 */ /* 0x0003e80000000800 */
[----:B------:R1:W-:Y:S04]  /*0620*/  @P2 STS [R5+0x800], RZ ;  /* 0x000800ff05002388 */ /* 0x0003e80000000800 */
[----:B------:R1:W-:Y:S01]  /*0630*/  @P2 STS [R5+0xc00], RZ ;  /* 0x000c00ff05002388 */ /* 0x0003e20000000800 */
[----:B------:R-:W-:Y:S05]  /*0640*/  BRA.U !UP0, `(.L_x_138) ;  /* 0x0000000108207547 */ /* 0x000fea000b800000 */
[----:B------:R-:W-:Y:S01]  /*0650*/  IMAD R3, R3, 0x400, R0 ;  /* 0x0000040003037824 */ /* 0x000fe200078e0200 */
[----:B------:R-:W-:-:S04]  /*0660*/  UISETP.NE.AND UP0, UPT, UR25, 0x1, UPT ;  /* 0x000000011900788c */ /* 0x000fc8000bf05270 */
[----:B------:R2:W-:Y:S05]  /*0670*/  STS [R3], RZ ;  /* 0x000000ff03007388 */ /* 0x0005ea0000000800 */
[----:B------:R-:W-:Y:S05]  /*0680*/  BRA.U !UP0, `(.L_x_138) ;  /* 0x0000000108107547 */ /* 0x000fea000b800000 */
[----:B------:R-:W-:Y:S01]  /*0690*/  UISETP.NE.AND UP0, UPT, UR25, 0x2, UPT ;  /* 0x000000021900788c */ /* 0x000fe2000bf05270 */
[----:B------:R3:W-:Y:S05]  /*06a0*/  STS [R3+0x400], RZ ;  /* 0x000400ff03007388 */ /* 0x0007ea0000000800 */
[----:B------:R-:W-:-:S13]  /*06b0*/  PLOP3.LUT P2, PT, PT, PT, UP0, 0x80, 0x8 ;  /* 0x000000000008781c */ /* 0x000fda0003f4f008 */
[----:B------:R3:W-:Y:S02]  /*06c0*/  @P2 STS [R3+0x800], RZ ;  /* 0x000800ff03002388 */ /* 0x0007e40000000800 */
.L_x_138:
[----:B------:R-:W-:-:S13]  /*06d0*/  ISETP.GT.U32.AND P2, PT, R4, 0x7f, PT ;  /* 0x0000007f0400780c */ /* 0x000fda0003f44070 */
[----:B------:R-:W-:Y:S05]  /*06e0*/  @P2 BRA `(.L_x_135) ;  /* 0x0000000000e02947 */ /* 0x000fea0003800000 */
[----:B--23--:R-:W-:Y:S01]  /*06f0*/  HFMA2 R3, -RZ, RZ, 0, 0 ;  /* 0x00000000ff037431 */ /* 0x00cfe200000001ff */
[----:B------:R-:W-:Y:S06]  /*0700*/  @!P1 BRA `(.L_x_140) ;  /* 0x0000000000589947 */ /* 0x000fec0003800000 */
[----:B------:R-:W-:-:S07]  /*0710*/  IMAD.MOV.U32 R3, RZ, RZ, RZ ;  /* 0x000000ffff037224 */ /* 0x000fce00078e00ff */
.L_x_141:
[C---:B012---:R-:W-:Y:S02]  /*0720*/  IMAD R5, R3.reuse, 0x400, R0 ;  /* 0x0000040003057824 */ /* 0x047fe400078e0200 */
[----:B------:R-:W-:-:S03]  /*0730*/  VIADD R3, R3, 0x10 ;  /* 0x0000001003037836 */ /* 0x000fc60000000000 */
[----:B------:R2:W-:Y:S02]  /*0740*/  STS [R5+0x200], RZ ;  /* 0x000200ff05007388 */ /* 0x0005e40000000800 */
[----:B------:R-:W-:Y:S02]  /*0750*/  ISETP.NE.AND P1, PT, R3, UR26, PT ;  /* 0x0000001a03007c0c */ /* 0x000fe4000bf25270 */
[----:B------:R2:W-:Y:S04]  /*0760*/  STS [R5+0x600], RZ ;  /* 0x000600ff05007388 */ /* 0x0005e80000000800 */
        /* <DEDUP_REMOVED lines=13> */
[----:B------:R2:W-:Y:S01]  /*0840*/  STS [R5+0x3e00], RZ ;  /* 0x003e00ff05007388 */ /* 0x0005e20000000800 */
[----:B------:R-:W-:Y:S05]  /*0850*/  @P1 BRA `(.L_x_141) ;  /* 0xfffffffc00b01947 */ /* 0x000fea000383ffff */
[----:B------:R-:W-:-:S07]  /*0860*/  IMAD.U32 R3, RZ, RZ, UR26 ;  /* 0x0000001aff037e24 */ /* 0x000fce000f8e00ff */
.L_x_140:
[----:B------:R-:W-:Y:S05]  /*0870*/  @!P0 BRA `(.L_x_135) ;  /* 0x00000000007c8947 */ /* 0x000fea0003800000 */
[----:B------:R-:W-:Y:S01]  /*0880*/  ISETP.GE.U32.AND P0, PT, R2, 0x7, PT ;  /* 0x000000070200780c */ /* 0x000fe20003f06070 */
[----:B------:R-:W-:-:S12]  /*0890*/  UISETP.NE.AND UP0, UPT, UR24, URZ, UPT ;  /* 0x000000ff1800728c */ /* 0x000fd8000bf05270 */
[----:B------:R-:W-:Y:S05]  /*08a0*/  @!P0 BRA `(.L_x_142) ;  /* 0x0000000000288947 */ /* 0x000fea0003800000 */
[C---:B------:R-:W-:Y:S02]  /*08b0*/  IMAD R2, R3.reuse, 0x400, R0 ;  /* 0x0000040003027824 */ /* 0x040fe400078e0200 */
[----:B------:R-:W-:-:S03]  /*08c0*/  VIADD R3, R3, 0x8 ;  /* 0x0000000803037836 */ /* 0x000fc60000000000 */
[----:B------:R3:W-:Y:S04]  /*08d0*/  STS [R2+0x200], RZ ;  /* 0x000200ff02007388 */ /* 0x0007e80000000800 */
[----:B------:R3:W-:Y:S04]  /*08e0*/  STS [R2+0x600], RZ ;  /* 0x000600ff02007388 */ /* 0x0007e80000000800 */
[----:B------:R3:W-:Y:S04]  /*08f0*/  STS [R2+0xa00], RZ ;  /* 0x000a00ff02007388 */ /* 0x0007e80000000800 */
[----:B------:R3:W-:Y:S04]  /*0900*/  STS [R2+0xe00], RZ ;  /* 0x000e00ff02007388 */ /* 0x0007e80000000800 */
[----:B------:R3:W-:Y:S04]  /*0910*/  STS [R2+0x1200], RZ ;  /* 0x001200ff02007388 */ /* 0x0007e80000000800 */
[----:B------:R3:W-:Y:S04]  /*0920*/  STS [R2+0x1600], RZ ;  /* 0x001600ff02007388 */ /* 0x0007e80000000800 */
[----:B------:R3:W-:Y:S04]  /*0930*/  STS [R2+0x1a00], RZ ;  /* 0x001a00ff02007388 */ /* 0x0007e80000000800 */
[----:B------:R3:W-:Y:S02]  /*0940*/  STS [R2+0x1e00], RZ ;  /* 0x001e00ff02007388 */ /* 0x0007e40000000800 */
.L_x_142:
[----:B------:R-:W-:Y:S05]  /*0950*/  BRA.U !UP0, `(.L_x_135) ;  /* 0x0000000108447547 */ /* 0x000fea000b800000 */
[----:B------:R-:W-:Y:S01]  /*0960*/  ISETP.GE.U32.AND P0, PT, R6, 0x3, PT ;  /* 0x000000030600780c */ /* 0x000fe20003f06070 */
[----:B------:R-:W-:-:S12]  /*0970*/  UISETP.NE.AND UP0, UPT, UR25, URZ, UPT ;  /* 0x000000ff1900728c */ /* 0x000fd8000bf05270 */
[C---:B---3--:R-:W-:Y:S01]  /*0980*/  @P0 IMAD R2, R3.reuse, 0x400, R0 ;  /* 0x0000040003020824 */ /* 0x048fe200078e0200 */
[----:B------:R-:W-:-:S04]  /*0990*/  @P0 IADD3 R3, PT, PT, R3, 0x4, RZ ;  /* 0x0000000403030810 */ /* 0x000fc80007ffe0ff */
[----:B------:R4:W-:Y:S04]  /*09a0*/  @P0 STS [R2+0x200], RZ ;  /* 0x000200ff02000388 */ /* 0x0009e80000000800 */
[----:B------:R4:W-:Y:S04]  /*09b0*/  @P0 STS [R2+0x600], RZ ;  /* 0x000600ff02000388 */ /* 0x0009e80000000800 */
[----:B------:R4:W-:Y:S04]  /*09c0*/  @P0 STS [R2+0xa00], RZ ;  /* 0x000a00ff02000388 */ /* 0x0009e80000000800 */
[----:B------:R4:W-:Y:S01]  /*09d0*/  @P0 STS [R2+0xe00], RZ ;  /* 0x000e00ff02000388 */ /* 0x0009e20000000800 */
[----:B------:R-:W-:Y:S05]  /*09e0*/  BRA.U !UP0, `(.L_x_135) ;  /* 0x0000000108207547 */ /* 0x000fea000b800000 */
[----:B------:R-:W-:Y:S01]  /*09f0*/  IMAD R3, R3, 0x400, R0 ;  /* 0x0000040003037824 */ /* 0x000fe200078e0200 */
[----:B------:R-:W-:-:S04]  /*0a00*/  UISETP.NE.AND UP0, UPT, UR25, 0x1, UPT ;  /* 0x000000011900788c */ /* 0x000fc8000bf05270 */
[----:B------:R3:W-:Y:S05]  /*0a10*/  STS [R3+0x200], RZ ;  /* 0x000200ff03007388 */ /* 0x0007ea0000000800 */
[----:B------:R-:W-:Y:S05]  /*0a20*/  BRA.U !UP0, `(.L_x_135) ;  /* 0x0000000108107547 */ /* 0x000fea000b800000 */
[----:B------:R-:W-:Y:S01]  /*0a30*/  UISETP.NE.AND UP0, UPT, UR25, 0x2, UPT ;  /* 0x000000021900788c */ /* 0x000fe2000bf05270 */
[----:B------:R0:W-:Y:S05]  /*0a40*/  STS [R3+0x600], RZ ;  /* 0x000600ff03007388 */ /* 0x0001ea0000000800 */
[----:B------:R-:W-:-:S13]  /*0a50*/  PLOP3.LUT P0, PT, PT, PT, UP0, 0x80, 0x8 ;  /* 0x000000000008781c */ /* 0x000fda0003f0f008 */
[----:B------:R0:W-:Y:S02]  /*0a60*/  @P0 STS [R3+0xa00], RZ ;  /* 0x000a00ff03000388 */ /* 0x0001e40000000800 */
.L_x_135:
[----:B------:R-:W-:Y:S05]  /*0a70*/  BSYNC.RECONVERGENT B0 ;  /* 0x0000000000007941 */ /* 0x000fea0003800200 */
.L_x_134:
[----:B------:R-:W5:Y:S01]  /*0a80*/  LDCU.64 UR14, c[0x0][0x390] ;  /* 0x00007200ff0e77ac */ /* 0x000f620008000a00 */
[----:B------:R-:W-:Y:S02]  /*0a90*/  USHF.L.U32 UR4, UR6, 0x1e, URZ ;  /* 0x0000001e06047899 */ /* 0x000fe400080006ff */
[----:B------:R-:W-:Y:S02]  /*0aa0*/  USHF.L.U64.HI UR5, UR6, 0x1e, UR7 ;  /* 0x0000001e06057899 */ /* 0x000fe40008010207 */
[----:B-----5:R-:W-:-:S04]  /*0ab0*/  UIADD3 UR4, UP0, UPT, -UR4, UR14, URZ ;  /* 0x0000000e04047290 */ /* 0x020fc8000ff1e1ff */
[----:B------:R-:W-:Y:S02]  /*0ac0*/  UIADD3.X UR5, UPT, UPT, ~UR5, UR15, URZ, UP0, !UPT ;  /* 0x0000000f05057290 */ /* 0x000fe400087fe5ff */
[----:B------:R-:W-:-:S04]  /*0ad0*/  UISETP.LT.U32.AND UP0, UPT, UR4, 0x40000000, UPT ;  /* 0x400000000400788c */ /* 0x000fc8000bf01070 */
[----:B------:R-:W-:-:S04]  /*0ae0*/  UISETP.LT.U32.AND.EX UP0, UPT, UR5, URZ, UPT, UP0 ;  /* 0x000000ff0500728c */ /* 0x000fc8000bf01100 */
[----:B------:R-:W-:Y:S02]  /*0af0*/  USEL UR13, UR4, 0x40000000, UP0 ;  /* 0x40000000040d7887 */ /* 0x000fe40008000000 */
[----:B------:R-:W-:Y:S02]  /*0b00*/  USEL UR14, UR5, URZ, UP0 ;  /* 0x000000ff050e7287 */ /* 0x000fe40008000000 */
[----:B------:R-:W-:-:S04]  /*0b10*/  UISETP.GT.U32.AND UP0, UPT, UR13, UR8, UPT ;  /* 0x000000080d00728c */ /* 0x000fc8000bf04070 */
[----:B------:R-:W-:Y:S01]  /*0b20*/  UISETP.GT.U32.AND.EX UP0, UPT, UR14, URZ, UPT, UP0 ;  /* 0x000000ff0e00728c */ /* 0x000fe2000bf04100 */
[----:B------:R-:W-:Y:S08]  /*0b30*/  BAR.SYNC.DEFER_BLOCKING 0x0 ;  /* 0x0000000000007b1d */ /* 0x000ff00000010000 */
[----:B------:R-:W-:Y:S06]  /*0b40*/  BAR.SYNC.DEFER_BLOCKING 0x0 ;  /* 0x0000000000007b1d */ /* 0x000fec0000010000 */
[----:B------:R-:W-:Y:S05]  /*0b50*/  BRA.U !UP0, `(.L_x_143) ;  /* 0x0000000d082c7547 */ /* 0x000fea000b800000 */
[----:B------:R-:W-:Y:S01]  /*0b60*/  UMOV UR10, UR8 ;  /* 0x00000008000a7c82 */ /* 0x000fe20008000000 */
[----:B------:R-:W-:-:S05]  /*0b70*/  UMOV UR5, URZ ;  /* 0x000000ff00057c82 */ /* 0x000fca0008000000 */
.L_x_148:
[----:B-----5:R-:W5:Y:S01]  /*0b80*/  LDCU.64 UR18, c[0x0][0x390] ;  /* 0x00007200ff1277ac */ /* 0x020f620008000a00 */
[----:B------:R-:W-:Y:S02]  /*0b90*/  USHF.L.U32 UR15, UR6, 0x1e, URZ ;  /* 0x0000001e060f7899 */ /* 0x000fe400080006ff */
[----:B------:R-:W-:Y:S02]  /*0ba0*/  USHF.L.U64.HI UR16, UR6, 0x1e, UR7 ;  /* 0x0000001e06107899 */ /* 0x000fe40008010207 */
[----:B------:R-:W-:-:S04]  /*0bb0*/  UIADD3 UR15, UP0, UPT, UR10, UR15, URZ ;  /* 0x0000000f0a0f7290 */ /* 0x000fc8000ff1e0ff */
[----:B------:R-:W-:Y:S02]  /*0bc0*/  UIADD3.X UR16, UPT, UPT, UR5, UR16, URZ, UP0, !UPT ;  /* 0x0000001005107290 */ /* 0x000fe400087fe4ff */
[----:B------:R-:W-:Y:S02]  /*0bd0*/  ULEA UR10, UP0, UR28, UR10, 0xb ;  /* 0x0000000a1c0a7291 */ /* 0x000fe4000f8058ff */
[----:B-----5:R-:W-:Y:S02]  /*0be0*/  UIADD3 UR17, UP1, UPT, -UR15, UR18, URZ ;  /* 0x000000120f117290 */ /* 0x020fe4000ff3e1ff */
[----:B------:R-:W-:Y:S02]  /*0bf0*/  UIADD3.X UR5, UPT, UPT, URZ, UR5, URZ, UP0, !UPT ;  /* 0x00000005ff057290 */ /* 0x000fe400087fe4ff */
[----:B------:R-:W-:Y:S02]  /*0c00*/  UIADD3.X UR4, UPT, UPT, ~UR16, UR19, URZ, UP1, !UPT ;  /* 0x0000001310047290 */ /* 0x000fe40008ffe5ff */
[----:B------:R-:W-:-:S02]  /*0c10*/  UISETP.GE.U32.AND UP1, UPT, UR17, 0x800, UPT ;  /* 0x000008001100788c */ /* 0x000fc4000bf26070 */
[----:B------:R-:W-:Y:S02]  /*0c20*/  UISETP.GE.U32.AND UP0, UPT, UR10, UR13, UPT ;  /* 0x0000000d0a00728c */ /* 0x000fe4000bf06070 */
[----:B------:R-:W-:Y:S02]  /*0c30*/  UISETP.GE.U32.AND.EX UP1, UPT, UR4, URZ, UPT, UP1 ;  /* 0x000000ff0400728c */ /* 0x000fe4000bf26110 */
[----:B------:R-:W-:-:S07]  /*0c40*/  UISETP.GE.U32.AND.EX UP0, UPT, UR5, UR14, UPT, UP0 ;  /* 0x0000000e0500728c */ /* 0x000fce000bf06100 */
[----:B0-----:R-:W-:Y:S05]  /*0c50*/  BRA.U !UP1, `(.L_x_144) ;  /* 0x0000000109587547 */ /* 0x001fea000b800000 */
[----:B------:R-:W4:Y:S01]  /*0c60*/  LDCU.64 UR18, c[0x0][0x388] ;  /* 0x00007100ff1277ac */ /* 0x000f220008000a00 */
[----:B0-23--:R-:W-:-:S05]  /*0c70*/  IADD3 R3, P0, PT, R4, UR15, RZ ;  /* 0x0000000f04037c10 */ /* 0x00dfca000ff1e0ff */
[----:B------:R-:W-:Y:S01]  /*0c80*/  IMAD.X R6, RZ, RZ, UR16, P0 ;  /* 0x00000010ff067e24 */ /* 0x000fe200080e06ff */
[----:B----4-:R-:W-:-:S04]  /*0c90*/  LEA R2, P0, R3, UR18, 0x2 ;  /* 0x0000001203027c11 */ /* 0x010fc8000f8010ff */
        /* <DEDUP_REMOVED lines=8> */
[----:B-1----:R0:W5:Y:S04]  /*0d20*/  LDG.E R5, desc[UR20][R2.64+0xe00] ;  /* 0x000e001402057981 */ /* 0x002168000c1e1900 */
        /* <DEDUP_REMOVED lines=9> */
.L_x_144:
[----:B------:R-:W4:Y:S01]  /*0dc0*/  LDCU.64 UR18, c[0x0][0x388] ;  /* 0x00007100ff1277ac */ /* 0x000f220008000a00 */
[C---:B012---:R-:W-:Y:S01]  /*0dd0*/  VIADD R5, R4.reuse, 0x100 ;  /* 0x0000010004057836 */ /* 0x047fe20000000000 */
[C---:B---3--:R-:W-:Y:S01]  /*0de0*/  IADD3 R3, P0, PT, R4.reuse, UR15, RZ ;  /* 0x0000000f04037c10 */ /* 0x048fe2000ff1e0ff */
[C---:B----4-:R-:W-:Y:S01]  /*0df0*/  VIADD R2, R4.reuse, 0x80 ;  /* 0x0000008004027836 */ /* 0x050fe20000000000 */
[C---:B------:R-:W-:Y:S01]  /*0e00*/  ISETP.GE.AND P1, PT, R4.reuse, UR17, PT ;  /* 0x0000001104007c0c */ /* 0x040fe2000bf26270 */
[----:B------:R-:W-:Y:S01]  /*0e10*/  VIADD R7, R4, 0x180 ;  /* 0x0000018004077836 */ /* 0x000fe20000000000 */
[----:B------:R-:W-:Y:S01]  /*0e20*/  ISETP.GE.AND P3, PT, R5, UR17, PT ;  /* 0x0000001105007c0c */ /* 0x000fe2000bf66270 */
[----:B------:R-:W-:Y:S01]  /*0e30*/  IMAD.X R6, RZ, RZ, UR16, P0 ;  /* 0x00000010ff067e24 */ /* 0x000fe200080e06ff */
[----:B------:R-:W-:Y:S01]  /*0e40*/  ISETP.GE.AND P2, PT, R2, UR17, PT ;  /* 0x0000001102007c0c */ /* 0x000fe2000bf46270 */
[----:B------:R-:W-:Y:S01]  /*0e50*/  VIADD R5, R4, 0x200 ;  /* 0x0000020004057836 */ /* 0x000fe20000000000 */
[----:B------:R-:W-:Y:S01]  /*0e60*/  ISETP.GE.AND P4, PT, R7, UR17, PT ;  /* 0x0000001107007c0c */ /* 0x000fe2000bf86270 */
[----:B------:R-:W-:-:S03]  /*0e70*/  IMAD.MOV.U32 R12, RZ, RZ, 0x7fffffff ;  /* 0x7fffffffff0c7424 */ /* 0x000fc600078e00ff */
[----:B------:R-:W-:Y:S01]  /*0e80*/  ISETP.GE.AND P5, PT, R5, UR17, PT ;  /* 0x0000001105007c0c */ /* 0x000fe2000bfa6270 */
[----:B------:R-:W-:Y:S01]  /*0e90*/  VIADD R5, R4, 0x300 ;  /* 0x0000030004057836 */ /* 0x000fe20000000000 */
[----:B------:R-:W-:-:S04]  /*0ea0*/  LEA R2, P0, R3, UR18, 0x2 ;  /* 0x0000001203027c11 */ /* 0x000fc8000f8010ff */
[----:B------:R-:W-:Y:S01]  /*0eb0*/  LEA.HI.X R3, R3, UR19, R6, 0x2, P0 ;  /* 0x0000001303037c11 */ /* 0x000fe200080f1406 */
[----:B------:R-:W-:Y:S01]  /*0ec0*/  IMAD.MOV.U32 R11, RZ, RZ, 0x7fffffff ;  /* 0x7fffffffff0b7424 */ /* 0x000fe200078e00ff */
[----:B------:R-:W-:-:S03]  /*0ed0*/  IADD3 R6, PT, PT, R4, 0x280, RZ ;  /* 0x0000028004067810 */ /* 0x000fc60007ffe0ff */
[----:B------:R1:W5:Y:S01]  /*0ee0*/  @!P1 LDG.E R12, desc[UR20][R2.64] ;  /* 0x00000014020c9981 */ /* 0x000362000c1e1900 */
[----:B------:R-:W-:Y:S01]  /*0ef0*/  ISETP.GE.AND P1, PT, R5, UR17, PT ;  /* 0x0000001105007c0c */ /* 0x000fe2000bf26270 */
[----:B------:R-:W-:Y:S01]  /*0f00*/  VIADD R5, R4, 0x380 ;  /* 0x0000038004057836 */ /* 0x000fe20000000000 */
[----:B------:R-:W-:Y:S01]  /*0f10*/  ISETP.GE.AND P0, PT, R6, UR17, PT ;  /* 0x0000001106007c0c */ /* 0x000fe2000bf06270 */
[----:B------:R-:W-:Y:S01]  /*0f20*/  IMAD.MOV.U32 R9, RZ, RZ, 0x7fffffff ;  /* 0x7fffffffff097424 */ /* 0x000fe200078e00ff */
[----:B------:R1:W5:Y:S02]  /*0f30*/  @!P2 LDG.E R11, desc[UR20][R2.64+0x200] ;  /* 0x00020014020ba981 */ /* 0x000364000c1e1900 */
[----:B------:R-:W-:Y:S01]  /*0f40*/  ISETP.GE.AND P2, PT, R5, UR17, PT ;  /* 0x0000001105007c0c */ /* 0x000fe2000bf46270 */
[----:B------:R-:W-:Y:S02]  /*0f50*/  VIADD R5, R4, 0x480 ;  /* 0x0000048004057836 */ /* 0x000fe40000000000 */
[----:B------:R-:W-:Y:S01]  /*0f60*/  IMAD.MOV.U32 R10, RZ, RZ, 0x7fffffff ;  /* 0x7fffffffff0a7424 */ /* 0x000fe200078e00ff */
[----:B------:R1:W5:Y:S01]  /*0f70*/  @!P4 LDG.E R9, desc[UR20][R2.64+0x600] ;  /* 0x000600140209c981 */ /* 0x000362000c1e1900 */
[----:B------:R-:W-:-:S02]  /*0f80*/  MOV R8, 0x7fffffff ;  /* 0x7fffffff00087802 */ /* 0x000fc40000000f00 */
[C---:B------:R-:W-:Y:S02]  /*0f90*/  LOP3.LUT R6, R4.reuse, 0x400, RZ, 0xfc, !PT ;  /* 0x0000040004067812 */ /* 0x040fe400078efcff */
[----:B------:R-:W-:Y:S01]  /*0fa0*/  ISETP.GE.AND P4, PT, R5, UR17, PT ;  /* 0x0000001105007c0c */ /* 0x000fe2000bf86270 */
[----:B------:R-:W-:Y:S01]  /*0fb0*/  VIADD R5, R4, 0x500 ;  /* 0x0000050004057836 */ /* 0x000fe20000000000 */
[----:B------:R1:W5:Y:S01]  /*0fc0*/  @!P3 LDG.E R10, desc[UR20][R2.64+0x400] ;  /* 0x00040014020ab981 */ /* 0x000362000c1e1900 */
[----:B------:R-:W-:Y:S01]  /*0fd0*/  ISETP.GE.AND P3, PT, R6, UR17, PT ;  /* 0x0000001106007c0c */ /* 0x000fe2000bf66270 */
[----:B------:R-:W-:Y:S02]  /*0fe0*/  IMAD.MOV.U32 R6, RZ, RZ, 0x7fffffff ;  /* 0x7fffffffff067424 */ /* 0x000fe400078e00ff */
[----:B------:R1:W5:Y:S01]  /*0ff0*/  @!P5 LDG.E R8, desc[UR20][R2.64+0x800] ;  /* 0x000800140208d981 */ /* 0x000362000c1e1900 */
[----:B------:R-:W-:Y:S01]  /*1000*/  ISETP.GE.AND P5, PT, R5, UR17, PT ;  /* 0x0000001105007c0c */ /* 0x000fe2000bfa6270 */
[----:B------:R-:W-:-:S02]  /*1010*/  VIADD R5, R4, 0x600 ;  /* 0x0000060004057836 */ /* 0x000fc40000000000 */
[----:B------:R-:W-:Y:S01]  /*1020*/  IMAD.MOV.U32 R7, RZ, RZ, 0x7fffffff ;  /* 0x7fffffffff077424 */ /* 0x000fe200078e00ff */
[----:B------:R1:W5:Y:S01]  /*1030*/  @!P1 LDG.E R6, desc[UR20][R2.64+0xc00] ;  /* 0x000c001402069981 */ /* 0x000362000c1e1900 */
[C---:B------:R-:W-:Y:S01]  /*1040*/  VIADD R13, R4.reuse, 0x580 ;  /* 0x00000580040d7836 */ /* 0x040fe20000000000 */
[----:B------:R-:W-:Y:S01]  /*1050*/  ISETP.GE.AND P1, PT, R5, UR17, PT ;  /* 0x0000001105007c0c */ /* 0x000fe2000bf26270 */
[----:B------:R-:W-:Y:S02]  /*1060*/  IMAD.MOV.U32 R5, RZ, RZ, 0x7fffffff ;  /* 0x7fffffffff057424 */ /* 0x000fe400078e00ff */
[----:B------:R-:W-:Y:S01]  /*1070*/  IMAD.MOV.U32 R19, RZ, RZ, 0x7fffffff ;  /* 0x7fffffffff137424 */ /* 0x000fe200078e00ff */
[----:B------:R1:W5:Y:S01]  /*1080*/  @!P0 LDG.E R7, desc[UR20][R2.64+0xa00] ;  /* 0x000a001402078981 */ /* 0x000362000c1e1900 */
[----:B------:R-:W-:Y:S01]  /*1090*/  IMAD.MOV.U32 R18, RZ, RZ, 0x7fffffff ;  /* 0x7fffffffff127424 */ /* 0x000fe200078e00ff */
[----:B------:R-:W-:Y:S01]  /*10a0*/  ISETP.GE.AND P0, PT, R13, UR17, PT ;  /* 0x000000110d007c0c */ /* 0x000fe2000bf06270 */
[C---:B------:R-:W-:Y:S01]  /*10b0*/  VIADD R14, R4.reuse, 0x700 ;  /* 0x00000700040e7836 */ /* 0x040fe20000000000 */
[----:B------:R-:W-:Y:S01]  /*10c0*/  IADD3 R13, PT, PT, R4, 0x680, RZ ;  /* 0x00000680040d7810 */ /* 0x000fe20007ffe0ff */
[----:B------:R1:W5:Y:S03]  /*10d0*/  @!P2 LDG.E R5, desc[UR20][R2.64+0xe00] ;  /* 0x000e00140205a981 */ /* 0x000366000c1e1900 */
[----:B------:R-:W-:Y:S01]  /*10e0*/  ISETP.GE.AND P2, PT, R13, UR17, PT ;  /* 0x000000110d007c0c */ /* 0x000fe2000bf46270 */
[----:B------:R1:W5:Y:S01]  /*10f0*/  @!P3 LDG.E R19, desc[UR20][R2.64+0x1000] ;  /* 0x001000140213b981 */ /* 0x000362000c1e1900 */
[----:B------:R-:W-:-:S03]  /*1100*/  ISETP.GE.AND P3, PT, R14, UR17, PT ;  /* 0x000000110e007c0c */ /* 0x000fc6000bf66270 */
[----:B------:R1:W5:Y:S01]  /*1110*/  @!P4 LDG.E R18, desc[UR20][R2.64+0x1200] ;  /* 0x001200140212c981 */ /* 0x000362000c1e1900 */
[----:B------:R-:W-:Y:S01]  /*1120*/  ISETP.GE.AND P4, PT, R21, UR17, PT ;  /* 0x0000001115007c0c */ /* 0x000fe2000bf86270 */
[----:B------:R-:W-:Y:S01]  /*1130*/  IMAD.MOV.U32 R17, RZ, RZ, 0x7fffffff ;  /* 0x7fffffffff117424 */ /* 0x000fe200078e00ff */
[----:B------:R-:W-:Y:S01]  /*1140*/  MOV R14, 0x7fffffff ;  /* 0x7fffffff000e7802 */ /* 0x000fe20000000f00 */
[----:B------:R-:W-:Y:S02]  /*1150*/  IMAD.MOV.U32 R16, RZ, RZ, 0x7fffffff ;  /* 0x7fffffffff107424 */ /* 0x000fe400078e00ff */
        /* <DEDUP_REMOVED lines=9> */
.L_x_145:
[----:B01----:R-:W0:Y:S02]  /*11f0*/  LDC.64 R2, c[0x0][0x398] ;  /* 0x0000e600ff027b82 */ /* 0x003e240000000a00 */
[----:B0-----:R-:W-:-:S13]  /*1200*/  ISETP.GT.AND P0, PT, R3, R2, PT ;  /* 0x000000020300720c */ /* 0x001fda0003f04270 */
[----:B------:R-:W-:Y:S05]  /*1210*/  @!P0 BRA `(.L_x_146) ;  /* 0x0000000400788947 */ /* 0x000fea0003800000 */
[----:B------:R-:W0:Y:S01]  /*1220*/  S2UR UR15, SR_CgaCtaId ;  /* 0x00000000000f79c3 */ /* 0x000e220000008800 */
[----:B-----5:R-:W-:Y:S01]  /*1230*/  LOP3.LUT R15, R15, 0x80000000, RZ, 0x3c, !PT ;  /* 0x800000000f0f7812 */ /* 0x020fe200078e3cff */
[----:B------:R-:W-:Y:S01]  /*1240*/  UMOV UR4, 0x400 ;  /* 0x0000040000047882 */ /* 0x000fe20000000000 */
[----:B------:R-:W-:Y:S01]  /*1250*/  LOP3.LUT R14, R14, 0x80000000, RZ, 0x3c, !PT ;  /* 0x800000000e0e7812 */ /* 0x000fe200078e3cff */
[----:B------:R-:W1:Y:S01]  /*1260*/  LDCU UR16, c[0x0][0x398] ;  /* 0x00007300ff1077ac */ /* 0x000e620008000800 */
[----:B------:R-:W-:Y:S02]  /*1270*/  LOP3.LUT R13, R13, 0x80000000, RZ, 0x3c, !PT ;  /* 0x800000000d0d7812 */ /* 0x000fe400078e3cff */
[----:B------:R-:W-:Y:S02]  /*1280*/  LOP3.LUT R2, R22, 0x80000000, RZ, 0x3c, !PT ;  /* 0x8000000016027812 */ /* 0x000fe400078e3cff */
[----:B------:R-:W-:Y:S02]  /*1290*/  LOP3.LUT R16, R16, 0x80000000, RZ, 0x3c, !PT ;  /* 0x8000000010107812 */ /* 0x000fe400078e3cff */
[----:B------:R-:W-:-:S02]  /*12a0*/  LOP3.LUT R17, R17, 0x80000000, RZ, 0x3c, !PT ;  /* 0x8000000011117812 */ /* 0x000fc400078e3cff */
[----:B------:R-:W-:Y:S02]  /*12b0*/  LOP3.LUT R18, R18, 0x80000000, RZ, 0x3c, !PT ;  /* 0x8000000012127812 */ /* 0x000fe400078e3cff */
[----:B------:R-:W-:Y:S02]  /*12c0*/  LOP3.LUT R19, R19, 0x80000000, RZ, 0x3c, !PT ;  /* 0x8000000013137812 */ /* 0x000fe400078e3cff */
[----:B------:R-:W-:Y:S02]  /*12d0*/  LOP3.LUT R5, R5, 0x80000000, RZ, 0x3c, !PT ;  /* 0x8000000005057812 */ /* 0x000fe400078e3cff */
[----:B------:R-:W-:Y:S02]  /*12e0*/  LOP3.LUT R6, R6, 0x80000000, RZ, 0x3c, !PT ;  /* 0x8000000006067812 */ /* 0x000fe400078e3cff */
[----:B------:R-:W-:Y:S02]  /*12f0*/  LOP3.LUT R7, R7, 0x80000000, RZ, 0x3c, !PT ;  /* 0x8000000007077812 */ /* 0x000fe400078e3cff */
[----:B------:R-:W-:Y:S01]  /*1300*/  LOP3.LUT R8, R8, 0x80000000, RZ, 0x3c, !PT ;  /* 0x8000000008087812 */ /* 0x000fe200078e3cff */
[----:B0-----:R-:W-:Y:S01]  /*1310*/  ULEA UR15, UR15, UR4, 0x18 ;  /* 0x000000040f0f7291 */ /* 0x001fe2000f8ec0ff */
[----:B------:R-:W-:-:S02]  /*1320*/  LOP3.LUT R9, R9, 0x80000000, RZ, 0x3c, !PT ;  /* 0x8000000009097812 */ /* 0x000fc400078e3cff */
[----:B------:R-:W-:Y:S01]  /*1330*/  LOP3.LUT R10, R10, 0x80000000, RZ, 0x3c, !PT ;  /* 0x800000000a0a7812 */ /* 0x000fe200078e3cff */
[----:B------:R-:W-:Y:S01]  /*1340*/  UMOV UR4, URZ ;  /* 0x000000ff00047c82 */ /* 0x000fe20008000000 */
[----:B------:R-:W-:Y:S02]  /*1350*/  LOP3.LUT R11, R11, 0x80000000, RZ, 0x3c, !PT ;  /* 0x800000000b0b7812 */ /* 0x000fe400078e3cff */
[----:B-1----:R-:W-:-:S07]  /*1360*/  LOP3.LUT R12, R12, 0x80000000, RZ, 0x3c, !PT ;  /* 0x800000000c0c7812 */ /* 0x002fce00078e3cff */
.L_x_147:
[----:B------:R-:W-:Y:S01]  /*1370*/  IMAD R22, RZ, RZ, -UR16 ;  /* 0x80000010ff167e24 */ /* 0x000fe2000f8e02ff */
[----:B0-----:R-:W-:Y:S01]  /*1380*/  SHF.R.U32.HI R23, RZ, UR16, R12 ;  /* 0x00000010ff177c19 */ /* 0x001fe2000801160c */
[----:B------:R-:W-:Y:S01]  /*1390*/  IMAD.MOV.U32 R25, RZ, RZ, -0x1 ;  /* 0xffffffffff197424 */ /* 0x000fe200078e00ff */
[----:B------:R-:W-:Y:S01]  /*13a0*/  ULEA UR17, UR4, UR15, 0xa ;  /* 0x0000000f04117291 */ /* 0x000fe2000f8e50ff */
[----:B------:R-:W-:Y:S01]  /*13b0*/  SHF.R.U32.HI R27, RZ, UR16, R10 ;  /* 0x00000010ff1b7c19 */ /* 0x000fe2000801160a */
[----:B------:R-:W-:Y:S01]  /*13c0*/  UIADD3 UR4, UPT, UPT, UR4, 0x1, URZ ;  /* 0x0000000104047890 */ /* 0x000fe2000fffe0ff */
[----:B------:R-:W-:Y:S02]  /*13d0*/  VIADDMNMX R22, R22, R3, 0x8, PT ;  /* 0x0000000816167446 */ /* 0x000fe40003800103 */
[----:B------:R-:W-:Y:S02]  /*13e0*/  SHF.R.U32.HI R29, RZ, UR16, R9 ;  /* 0x00000010ff1d7c19 */ /* 0x000fe40008011609 */
[----:B------:R-:W-:-:S02]  /*13f0*/  SHF.L.U32 R22, R25, R22, RZ ;  /* 0x0000001619167219 */ /* 0x000fc400000006ff */
[----:B------:R-:W-:Y:S02]  /*1400*/  SHF.R.U32.HI R25, RZ, UR16, R11 ;  /* 0x00000010ff197c19 */ /* 0x000fe4000801160b */
[-C--:B------:R-:W-:Y:S02]  /*1410*/  LOP3.LUT R23, R23, R22.reuse, RZ, 0x30, !PT ;  /* 0x0000001617177212 */ /* 0x080fe400078e30ff */
[-C--:B------:R-:W-:Y:S02]  /*1420*/  LOP3.LUT R25, R25, R22.reuse, RZ, 0x30, !PT ;  /* 0x0000001619197212 */ /* 0x080fe400078e30ff */
[----:B------:R-:W-:Y:S02]  /*1430*/  LOP3.LUT R27, R27, R22, RZ, 0x30, !PT ;  /* 0x000000161b1b7212 */ /* 0x000fe400078e30ff */
[----:B------:R-:W-:Y:S02]  /*1440*/  LEA R23, R23, UR17, 0x2 ;  /* 0x0000001117177c11 */ /* 0x000fe4000f8e10ff */
[----:B------:R-:W-:-:S02]  /*1450*/  LEA R25, R25, UR17, 0x2 ;  /* 0x0000001119197c11 */ /* 0x000fc4000f8e10ff */
[----:B------:R-:W-:Y:S01]  /*1460*/  LEA R27, R27, UR17, 0x2 ;  /* 0x000000111b1b7c11 */ /* 0x000fe2000f8e10ff */
[----:B------:R0:W-:Y:S01]  /*1470*/  ATOMS.POPC.INC.32 RZ, [R23+URZ] ;  /* 0x0000000017ff7f8c */ /* 0x0001e2000d8000ff */
[----:B------:R-:W-:Y:S02]  /*1480*/  SHF.R.U32.HI R24, RZ, UR16, R8 ;  /* 0x00000010ff187c19 */ /* 0x000fe40008011608 */
[----:B------:R-:W-:Y:S01]  /*1490*/  SHF.R.U32.HI R26, RZ, UR16, R7 ;  /* 0x00000010ff1a7c19 */ /* 0x000fe20008011607 */
[----:B------:R1:W-:Y:S01]  /*14a0*/  ATOMS.POPC.INC.32 RZ, [R25+URZ] ;  /* 0x0000000019ff7f8c */ /* 0x0003e2000d8000ff */
[-C--:B------:R-:W-:Y:S02]  /*14b0*/  LOP3.LUT R29, R29, R22.reuse, RZ, 0x30, !PT ;  /* 0x000000161d1d7212 */ /* 0x080fe400078e30ff */
[----:B------:R-:W-:Y:S01]  /*14c0*/  LOP3.LUT R24, R24, R22, RZ, 0x30, !PT ;  /* 0x0000001618187212 */ /* 0x000fe200078e30ff */
[----:B------:R2:W-:Y:S01]  /*14d0*/  ATOMS.POPC.INC.32 RZ, [R27+URZ] ;  /* 0x000000001bff7f8c */ /* 0x0005e2000d8000ff */
[----:B0-----:R-:W-:-:S02]  /*14e0*/  SHF.R.U32.HI R23, RZ, UR16, R6 ;  /* 0x00000010ff177c19 */ /* 0x001fc40008011606 */
[-C--:B------:R-:W-:Y:S02]  /*14f0*/  LOP3.LUT R26, R26, R22.reuse, RZ, 0x30, !PT ;  /* 0x000000161a1a7212 */ /* 0x080fe400078e30ff */
[----:B-1----:R-:W-:Y:S02]  /*1500*/  SHF.R.U32.HI R25, RZ, UR16, R5 ;  /* 0x00000010ff197c19 */ /* 0x002fe40008011605 */
[-C--:B------:R-:W-:Y:S02]  /*1510*/  LOP3.LUT R23, R23, R22.reuse, RZ, 0x30, !PT ;  /* 0x0000001617177212 */ /* 0x080fe400078e30ff */
[----:B--2---:R-:W-:Y:S02]  /*1520*/  SHF.R.U32.HI R27, RZ, UR16, R19 ;  /* 0x00000010ff1b7c19 */ /* 0x004fe40008011613 */
[----:B------:R-:W-:Y:S02]  /*1530*/  LEA R29, R29, UR17, 0x2 ;  /* 0x000000111d1d7c11 */ /* 0x000fe4000f8e10ff */
[----:B------:R-:W-:-:S02]  /*1540*/  LOP3.LUT R25, R25, R22, RZ, 0x30, !PT ;  /* 0x0000001619197212 */ /* 0x000fc400078e30ff */
[----:B------:R-:W-:Y:S01]  /*1550*/  LEA R24, R24, UR17, 0x2 ;  /* 0x0000001118187c11 */ /* 0x000fe2000f8e10ff */
[----:B------:R0:W-:Y:S01]  /*1560*/  ATOMS.POPC.INC.32 RZ, [R29+URZ] ;  /* 0x000000001dff7f8c */ /* 0x0001e2000d8000ff */
[----:B------:R-:W-:Y:S02]  /*1570*/  LOP3.LUT R27, R27, R22, RZ, 0x30, !PT ;  /* 0x000000161b1b7212 */ /* 0x000fe400078e30ff */
[----:B------:R-:W-:Y:S01]  /*1580*/  LEA R26, R26, UR17, 0x2 ;  /* 0x000000111a1a7c11 */ /* 0x000fe2000f8e10ff */
[----:B------:R1:W-:Y:S01]  /*1590*/  ATOMS.POPC.INC.32 RZ, [R24+URZ] ;  /* 0x0000000018ff7f8c */ /* 0x0003e2000d8000ff */
[----:B------:R-:W-:Y:S02]  /*15a0*/  LEA R23, R23, UR17, 0x2 ;  /* 0x0000001117177c11 */ /* 0x000fe4000f8e10ff */
[----:B------:R-:W-:Y:S01]  /*15b0*/  LEA R25, R25, UR17, 0x2 ;  /* 0x0000001119197c11 */ /* 0x000fe2000f8e10ff */
[----:B------:R2:W-:Y:S01]  /*15c0*/  ATOMS.POPC.INC.32 RZ, [R26+URZ] ;  /* 0x000000001aff7f8c */ /* 0x0005e2000d8000ff */
[----:B------:R-:W-:-:S02]  /*15d0*/  LEA R27, R27, UR17, 0x2 ;  /* 0x000000111b1b7c11 */ /* 0x000fc4000f8e10ff */
[----:B0-----:R-:W-:Y:S01]  /*15e0*/  SHF.R.U32.HI R29, RZ, UR16, R18 ;  /* 0x00000010ff1d7c19 */ /* 0x001fe20008011612 */
[----:B------:R0:W-:Y:S01]  /*15f0*/  ATOMS.POPC.INC.32 RZ, [R23+URZ] ;  /* 0x0000000017ff7f8c */ /* 0x0001e2000d8000ff */
[----:B-1----:R-:W-:Y:S02]  /*1600*/  SHF.R.U32.HI R24, RZ, UR16, R17 ;  /* 0x00000010ff187c19 */ /* 0x002fe40008011611 */
[----:B------:R-:W-:Y:S01]  /*1610*/  SHF.R.U32.HI R28, RZ, UR16, R15 ;  /* 0x00000010ff1c7c19 */ /* 0x000fe2000801160f */
[----:B------:R1:W-:Y:S01]  /*1620*/  ATOMS.POPC.INC.32 RZ, [R25+URZ] ;  /* 0x0000000019ff7f8c */ /* 0x0003e2000d8000ff */
[----:B--2---:R-:W-:Y:S02]  /*1630*/  SHF.R.U32.HI R26, RZ, UR16, R16 ;  /* 0x00000010ff1a7c19 */ /* 0x004fe40008011610 */
[----:B------:R-:W-:Y:S01]  /*1640*/  LOP3.LUT R29, R29, R22, RZ, 0x30, !PT ;  /* 0x000000161d1d7212 */ /* 0x000fe200078e30ff */
[----:B------:R2:W-:Y:S01]  /*1650*/  ATOMS.POPC.INC.32 RZ, [R27+URZ] ;  /* 0x000000001bff7f8c */ /* 0x0005e2000d8000ff */
[----:B0-----:R-:W-:-:S02]  /*1660*/  SHF.R.U32.HI R23, RZ, UR16, R2 ;  /* 0x00000010ff177c19 */ /* 0x001fc40008011602 */
[-C--:B------:R-:W-:Y:S02]  /*1670*/  LOP3.LUT R24, R24, R22.reuse, RZ, 0x30, !PT ;  /* 0x0000001618187212 */ /* 0x080fe400078e30ff */
[----:B-1----:R-:W-:Y:S02]  /*1680*/  SHF.R.U32.HI R25, RZ, UR16, R13 ;  /* 0x00000010ff197c19 */ /* 0x002fe4000801160d */
[-C--:B------:R-:W-:Y:S02]  /*1690*/  LOP3.LUT R26, R26, R22.reuse, RZ, 0x30, !PT ;  /* 0x000000161a1a7212 */ /* 0x080fe400078e30ff */
[----:B--2---:R-:W-:Y:S01]  /*16a0*/  SHF.R.U32.HI R27, RZ, UR16, R14 ;  /* 0x00000010ff1b7c19 */ /* 0x004fe2000801160e */
[----:B------:R-:W-:Y:S01]  /*16b0*/  UIADD3 UR16, UPT, UPT, UR16, 0x8, URZ ;  /* 0x0000000810107890 */ /* 0x000fe2000fffe0ff */
[----:B------:R-:W-:Y:S02]  /*16c0*/  LOP3.LUT R23, R23, R22, RZ, 0x30, !PT ;  /* 0x0000001617177212 */ /* 0x000fe400078e30ff */
[----:B------:R-:W-:-:S02]  /*16d0*/  LEA R29, R29, UR17, 0x2 ;  /* 0x000000111d1d7c11 */ /* 0x000fc4000f8e10ff */
[-C--:B------:R-:W-:Y:S02]  /*16e0*/  LOP3.LUT R25, R25, R22.reuse, RZ, 0x30, !PT ;  /* 0x0000001619197212 */ /* 0x080fe400078e30ff */
[----:B------:R-:W-:Y:S01]  /*16f0*/  ISETP.LE.AND P0, PT, R3, UR16, PT ;  /* 0x0000001003007c0c */ /* 0x000fe2000bf03270 */
[----:B------:R0:W-:Y:S01]  /*1700*/  ATOMS.POPC.INC.32 RZ, [R29+URZ] ;  /* 0x000000001dff7f8c */ /* 0x0001e2000d8000ff */
[----:B------:R-:W-:Y:S02]  /*1710*/  LEA R24, R24, UR17, 0x2 ;  /* 0x0000001118187c11 */ /* 0x000fe4000f8e10ff */
[-C--:B------:R-:W-:Y:S02]  /*1720*/  LOP3.LUT R27, R27, R22.reuse, RZ, 0x30, !PT ;  /* 0x000000161b1b7212 */ /* 0x080fe400078e30ff */
[----:B------:R-:W-:Y:S01]  /*1730*/  LEA R26, R26, UR17, 0x2 ;  /* 0x000000111a1a7c11 */ /* 0x000fe2000f8e10ff */
[----:B------:R0:W-:Y:S01]  /*1740*/  ATOMS.POPC.INC.32 RZ, [R24+URZ] ;  /* 0x0000000018ff7f8c */ /* 0x0001e2000d8000ff */
[----:B------:R-:W-:-:S02]  /*1750*/  LOP3.LUT R28, R28, R22, RZ, 0x30, !PT ;  /* 0x000000161c1c7212 */ /* 0x000fc400078e30ff */
[----:B------:R-:W-:Y:S01]  /*1760*/  LEA R23, R23, UR17, 0x2 ;  /* 0x0000001117177c11 */ /* 0x000fe2000f8e10ff */
[----:B------:R0:W-:Y:S01]  /*1770*/  ATOMS.POPC.INC.32 RZ, [R26+URZ] ;  /* 0x000000001aff7f8c */ /* 0x0001e2000d8000ff */
[----:B------:R-:W-:Y:S02]  /*1780*/  LEA R25, R25, UR17, 0x2 ;  /* 0x0000001119197c11 */ /* 0x000fe4000f8e10ff */
[----:B------:R-:W-:Y:S01]  /*1790*/  LEA R27, R27, UR17, 0x2 ;  /* 0x000000111b1b7c11 */ /* 0x000fe2000f8e10ff */
[----:B------:R0:W-:Y:S01]  /*17a0*/  ATOMS.POPC.INC.32 RZ, [R23+URZ] ;  /* 0x0000000017ff7f8c */ /* 0x0001e2000d8000ff */
[----:B------:R-:W-:-:S03]  /*17b0*/  LEA R28, R28, UR17, 0x2 ;  /* 0x000000111c1c7c11 */ /* 0x000fc6000f8e10ff */
[----:B------:R0:W-:Y:S04]  /*17c0*/  ATOMS.POPC.INC.32 RZ, [R25+URZ] ;  /* 0x0000000019ff7f8c */ /* 0x0001e8000d8000ff */
[----:B------:R0:W-:Y:S04]  /*17d0*/  ATOMS.POPC.INC.32 RZ, [R27+URZ] ;  /* 0x000000001bff7f8c */ /* 0x0001e8000d8000ff */
[----:B------:R0:W-:Y:S01]  /*17e0*/  ATOMS.POPC.INC.32 RZ, [R28+URZ] ;  /* 0x000000001cff7f8c */ /* 0x0001e2000d8000ff */
[----:B------:R-:W-:Y:S05]  /*17f0*/  @!P0 BRA `(.L_x_147) ;  /* 0xfffffff800dc8947 */ /* 0x000fea000383ffff */
.L_x_146:
[----:B------:R-:W-:Y:S05]  /*1800*/  BRA.U !UP0, `(.L_x_148) ;  /* 0xfffffff108dc7547 */ /* 0x000fea000b83ffff */
.L_x_143:
[----:B------:R-:W-:Y:S01]  /*1810*/  BAR.SYNC.DEFER_BLOCKING 0x0 ;  /* 0x0000000000007b1d */ /* 0x000fe20000010000 */
[----:B------:R-:W-:-:S05]  /*1820*/  ISETP.NE.AND P0, PT, R20, RZ, PT ;  /* 0x000000ff1400720c */ /* 0x000fca0003f05270 */
[----:B------:R-:W-:Y:S08]  /*1830*/  BSSY.RECONVERGENT B0, `(.L_x_149) ;  /* 0x0000164000007945 */ /* 0x000ff00003800200 */
[----:B------:R-:W-:Y:S05]  /*1840*/  @P0 BRA `(.L_x_150) ;  /* 0x0000001400880947 */ /* 0x000fea0003800000 */
[----:B------:R-:W-:Y:S01]  /*1850*/  UISETP.GE.U32.AND UP0, UPT, UR22, 0x7, UPT ;  /* 0x000000071600788c */ /* 0x000fe2000bf06070 */
[----:B0-23--:R-:W-:-:S08]  /*1860*/  IMAD.MOV.U32 R3, RZ, RZ, RZ ;  /* 0x000000ffff037224 */ /* 0x00dfd000078e00ff */
[----:B------:R-:W-:Y:S05]  /*1870*/  BRA.U !UP0, `(.L_x_151) ;  /* 0x00000005085c7547 */ /* 0x000fea000b800000 */
[----:B----4-:R-:W0:Y:S01]  /*1880*/  LDC.64 R2, c[0x0][0x380] ;  /* 0x0000e000ff027b82 */ /* 0x010e220000000a00 */
[----:B-1---5:R-:W-:-:S07]  /*1890*/  IMAD.MOV.U32 R5, RZ, RZ, RZ ;  /* 0x000000ffff057224 */ /* 0x022fce00078e00ff */
.L_x_168:
[----:B----4-:R-:W-:Y:S01]  /*18a0*/  IMAD R7, R5, 0x400, R0 ;  /* 0x0000040005077824 */ /* 0x010fe200078e0200 */
[----:B------:R-:W-:Y:S04]  /*18b0*/  BSSY.RECONVERGENT B1, `(.L_x_152) ;  /* 0x000000f000017945 */ /* 0x000fe80003800200 */
[----:B01----:R-:W1:Y:S04]  /*18c0*/  LDS R18, [R7] ;  /* 0x0000000007127984 */ /* 0x003e680000000800 */
[----:B--23--:R2:W3:Y:S04]  /*18d0*/  LDS R9, [R7+0x400] ;  /* 0x0004000007097984 */ /* 0x00c4e80000000800 */
[----:B------:R2:W4:Y:S04]  /*18e0*/  LDS R22, [R7+0x800] ;  /* 0x0008000007167984 */ /* 0x0005280000000800 */
[----:B------:R2:W0:Y:S04]  /*18f0*/  LDS R14, [R7+0xc00] ;  /* 0x000c0000070e7984 */ /* 0x0004280000000800 */
[----:B------:R2:W0:Y:S04]  /*1900*/  LDS R12, [R7+0x1000] ;  /* 0x00100000070c7984 */ /* 0x0004280000000800 */
[----:B------:R2:W0:Y:S04]  /*1910*/  LDS R6, [R7+0x1400] ;  /* 0x0014000007067984 */ /* 0x0004280000000800 */
[----:B------:R2:W0:Y:S04]  /*1920*/  LDS R8, [R7+0x1800] ;  /* 0x0018000007087984 */ /* 0x0004280000000800 */
[----:B------:R2:W0:Y:S01]  /*1930*/  LDS R10, [R7+0x1c00] ;  /* 0x001c0000070a7984 */ /* 0x0004220000000800 */
[----:B-1----:R-:W-:-:S13]  /*1940*/  ISETP.NE.AND P0, PT, R18, RZ, PT ;  /* 0x000000ff1200720c */ /* 0x002fda0003f05270 */
[----:B--234-:R-:W-:Y:S05]  /*1950*/  @!P0 BRA `(.L_x_153) ;  /* 0x0000000000108947 */ /* 0x01cfea0003800000 */
[----:B------:R-:W-:Y:S01]  /*1960*/  LEA R17, R5, R4, 0x8 ;  /* 0x0000000405117211 */ /* 0x000fe200078e40ff */
[----:B------:R-:W-:-:S04]  /*1970*/  IMAD.MOV.U32 R19, RZ, RZ, RZ ;  /* 0x000000ffff137224 */ /* 0x000fc800078e00ff */
[----:B0-----:R-:W-:-:S05]  /*1980*/  IMAD.WIDE.U32 R16, R17, 0x8, R2 ;  /* 0x0000000811107825 */ /* 0x001fca00078e0002 */
[----:B------:R1:W-:Y:S02]  /*1990*/  REDG.E.ADD.64.STRONG.GPU desc[UR20][R16.64], R18 ;  /* 0x000000121000798e */ /* 0x0003e4000c12e514 */
.L_x_153:
[----:B------:R-:W-:Y:S05]  /*19a0*/  BSYNC.RECONVERGENT B1 ;  /* 0x0000000000017941 */ /* 0x000fea0003800200 */
.L_x_152:
[----:B------:R-:W-:Y:S01]  /*19b0*/  ISETP.NE.AND P6, PT, R9, RZ, PT ;  /* 0x000000ff0900720c */ /* 0x000fe20003fc5270 */
[----:B------:R-:W-:Y:S01]  /*19c0*/  BSSY.RECONVERGENT B1, `(.L_x_154) ;  /* 0x000000e000017945 */ /* 0x000fe20003800200 */
[----:B------:R-:W-:Y:S02]  /*19d0*/  ISETP.NE.AND P0, PT, R22, RZ, PT ;  /* 0x000000ff1600720c */ /* 0x000fe40003f05270 */
[----:B0-----:R-:W-:Y:S02]  /*19e0*/  ISETP.NE.AND P1, PT, R14, RZ, PT ;  /* 0x000000ff0e00720c */ /* 0x001fe40003f25270 */
[----:B------:R-:W-:Y:S02]  /*19f0*/  ISETP.NE.AND P2, PT, R12, RZ, PT ;  /* 0x000000ff0c00720c */ /* 0x000fe40003f45270 */
[----:B------:R-:W-:Y:S02]  /*1a00*/  ISETP.NE.AND P3, PT, R6, RZ, PT ;  /* 0x000000ff0600720c */ /* 0x000fe40003f65270 */
[----:B------:R-:W-:-:S02]  /*1a10*/  ISETP.NE.AND P4, PT, R8, RZ, PT ;  /* 0x000000ff0800720c */ /* 0x000fc40003f85270 */
[----:B------:R-:W-:Y:S01]  /*1a20*/  ISETP.NE.AND P5, PT, R10, RZ, PT ;  /* 0x000000ff0a00720c */ /* 0x000fe20003fa5270 */
[----:B------:R-:W-:-:S12]  /*1a30*/  @!P6 BRA `(.L_x_155) ;  /* 0x000000000018e947 */ /* 0x000fd80003800000 */
[----:B-1----:R-:W-:Y:S02]  /*1a40*/  IMAD R17, R5, 0x100, R4 ;  /* 0x0000010005117824 */ /* 0x002fe400078e0204 */
[----:B------:R-:W-:Y:S02]  /*1a50*/  IMAD.MOV.U32 R18, RZ, RZ, R9 ;  /* 0x000000ffff127224 */ /* 0x000fe400078e0009 */
[----:B------:R-:W-:Y:S02]  /*1a60*/  VIADD R17, R17, 0x100 ;  /* 0x0000010011117836 */ /* 0x000fe40000000000 */
[----:B------:R-:W-:Y:S02]  /*1a70*/  IMAD.MOV.U32 R19, RZ, RZ, RZ ;  /* 0x000000ffff137224 */ /* 0x000fe400078e00ff */
[----:B------:R-:W-:-:S05]  /*1a80*/  IMAD.WIDE.U32 R16, R17, 0x8, R2 ;  /* 0x0000000811107825 */ /* 0x000fca00078e0002 */
[----:B------:R0:W-:Y:S02]  /*1a90*/  REDG.E.ADD.64.STRONG.GPU desc[UR20][R16.64], R18 ;  /* 0x000000121000798e */ /* 0x0001e4000c12e514 */
.L_x_155:
[----:B------:R-:W-:Y:S05]  /*1aa0*/  BSYNC.RECONVERGENT B1 ;  /* 0x0000000000017941 */ /* 0x000fea0003800200 */
.L_x_154:
[----:B------:R-:W-:Y:S04]  /*1ab0*/  BSSY.RECONVERGENT B1, `(.L_x_156) ;  /* 0x0000007000017945 */ /* 0x000fe80003800200 */
[----:B------:R-:W-:Y:S05]  /*1ac0*/  @!P0 BRA `(.L_x_157) ;  /* 0x0000000000148947 */ /* 0x000fea0003800000 */
[----:B01----:R-:W-:Y:S02]  /*1ad0*/  IMAD R17, R5, 0x100, R4 ;  /* 0x0000010005117824 */ /* 0x003fe400078e0204 */
[----:B------:R-:W-:-:S03]  /*1ae0*/  IMAD.MOV.U32 R23, RZ, RZ, RZ ;  /* 0x000000ffff177224 */ /* 0x000fc600078e00ff */
[----:B------:R-:W-:-:S05]  /*1af0*/  IADD3 R17, PT, PT, R17, 0x200, RZ ;  /* 0x0000020011117810 */ /* 0x000fca0007ffe0ff */
[----:B------:R-:W-:-:S05]  /*1b00*/  IMAD.WIDE.U32 R16, R17, 0x8, R2 ;  /* 0x0000000811107825 */ /* 0x000fca00078e0002 */
[----:B------:R2:W-:Y:S02]  /*1b10*/  REDG.E.ADD.64.STRONG.GPU desc[UR20][R16.64], R22 ;  /* 0x000000161000798e */ /* 0x0005e4000c12e514 */
.L_x_157:
[----:B------:R-:W-:Y:S05]  /*1b20*/  BSYNC.RECONVERGENT B1 ;  /* 0x0000000000017941 */ /* 0x000fea0003800200 */
.L_x_156:
[----:B------:R-:W-:Y:S04]  /*1b30*/  BSSY.RECONVERGENT B1, `(.L_x_158) ;  /* 0x0000007000017945 */ /* 0x000fe80003800200 */
[----:B------:R-:W-:Y:S05]  /*1b40*/  @!P1 BRA `(.L_x_159) ;  /* 0x0000000000149947 */ /* 0x000fea0003800000 */
[----:B012---:R-:W-:Y:S02]  /*1b50*/  IMAD R17, R5, 0x100, R4 ;  /* 0x0000010005117824 */ /* 0x007fe400078e0204 */
[----:B------:R-:W-:Y:S02]  /*1b60*/  IMAD.MOV.U32 R15, RZ, RZ, RZ ;  /* 0x000000ffff0f7224 */ /* 0x000fe400078e00ff */
[----:B------:R-:W-:-:S04]  /*1b70*/  VIADD R17, R17, 0x300 ;  /* 0x0000030011117836 */ /* 0x000fc80000000000 */
[----:B------:R-:W-:-:S05]  /*1b80*/  IMAD.WIDE.U32 R16, R17, 0x8, R2 ;  /* 0x0000000811107825 */ /* 0x000fca00078e0002 */
[----:B------:R3:W-:Y:S02]  /*1b90*/  REDG.E.ADD.64.STRONG.GPU desc[UR20][R16.64], R14 ;  /* 0x0000000e1000798e */ /* 0x0007e4000c12e514 */
.L_x_159:
[----:B------:R-:W-:Y:S05]  /*1ba0*/  BSYNC.RECONVERGENT B1 ;  /* 0x0000000000017941 */ /* 0x000fea0003800200 */
.L_x_158:
[----:B------:R-:W-:Y:S04]  /*1bb0*/  BSSY.RECONVERGENT B1, `(.L_x_160) ;  /* 0x0000007000017945 */ /* 0x000fe80003800200 */
[----:B------:R-:W-:Y:S05]  /*1bc0*/  @!P2 BRA `(.L_x_161) ;  /* 0x000000000014a947 */ /* 0x000fea0003800000 */
[----:B---3--:R-:W-:Y:S02]  /*1bd0*/  IMAD R15, R5, 0x100, R4 ;  /* 0x00000100050f7824 */ /* 0x008fe400078e0204 */
[----:B------:R-:W-:Y:S02]  /*1be0*/  HFMA2 R13, -RZ, RZ, 0, 0 ;  /* 0x00000000ff0d7431 */ /* 0x000fe400000001ff */
[----:B------:R-:W-:-:S04]  /*1bf0*/  VIADD R15, R15, 0x400 ;  /* 0x000004000f0f7836 */ /* 0x000fc80000000000 */
[----:B------:R-:W-:-:S05]  /*1c00*/  IMAD.WIDE.U32 R14, R15, 0x8, R2 ;  /* 0x000000080f0e7825 */ /* 0x000fca00078e0002 */
[----:B------:R4:W-:Y:S02]  /*1c10*/  REDG.E.ADD.64.STRONG.GPU desc[UR20][R14.64], R12 ;  /* 0x0000000c0e00798e */ /* 0x0009e4000c12e514 */
.L_x_161:
[----:B------:R-:W-:Y:S05]  /*1c20*/  BSYNC.RECONVERGENT B1 ;  /* 0x0000000000017941 */ /* 0x000fea0003800200 */
.L_x_160:
[----:B------:R-:W-:Y:S04]  /*1c30*/  BSSY.RECONVERGENT B1, `(.L_x_162) ;  /* 0x0000007000017945 */ /* 0x000fe80003800200 */
[----:B------:R-:W-:Y:S05]  /*1c40*/  @!P3 BRA `(.L_x_163) ;  /* 0x000000000014b947 */ /* 0x000fea0003800000 */
[----:B----4-:R-:W-:Y:S02]  /*1c50*/  IMAD R13, R5, 0x100, R4 ;  /* 0x00000100050d7824 */ /* 0x010fe400078e0204 */
[----:B------:R-:W-:Y:S02]  /*1c60*/  IMAD.MOV.U32 R7, RZ, RZ, RZ ;  /* 0x000000ffff077224 */ /* 0x000fe400078e00ff */
[----:B------:R-:W-:-:S04]  /*1c70*/  VIADD R13, R13, 0x500 ;  /* 0x000005000d0d7836 */ /* 0x000fc80000000000 */
[----:B------:R-:W-:-:S05]  /*1c80*/  IMAD.WIDE.U32 R12, R13, 0x8, R2 ;  /* 0x000000080d0c7825 */ /* 0x000fca00078e0002 */
[----:B------:R4:W-:Y:S02]  /*1c90*/  REDG.E.ADD.64.STRONG.GPU desc[UR20][R12.64], R6 ;  /* 0x000000060c00798e */ /* 0x0009e4000c12e514 */
.L_x_163:
[----:B------:R-:W-:Y:S05]  /*1ca0*/  BSYNC.RECONVERGENT B1 ;  /* 0x0000000000017941 */ /* 0x000fea0003800200 */
.L_x_162:
[----:B------:R-:W-:Y:S04]  /*1cb0*/  BSSY.RECONVERGENT B1, `(.L_x_164) ;  /* 0x0000007000017945 */ /* 0x000fe80003800200 */
[----:B------:R-:W-:Y:S05]  /*1cc0*/  @!P4 BRA `(.L_x_165) ;  /* 0x000000000014c947 */ /* 0x000fea0003800000 */
[----:B----4-:R-:W-:Y:S02]  /*1cd0*/  IMAD R7, R5, 0x100, R4 ;  /* 0x0000010005077824 */ /* 0x010fe400078e0204 */
[----:B------:R-:W-:Y:S02]  /*1ce0*/  IMAD.MOV.U32 R9, RZ, RZ, RZ ;  /* 0x000000ffff097224 */ /* 0x000fe400078e00ff */
[----:B------:R-:W-:-:S04]  /*1cf0*/  VIADD R7, R7, 0x600 ;  /* 0x0000060007077836 */ /* 0x000fc80000000000 */
[----:B------:R-:W-:-:S05]  /*1d00*/  IMAD.WIDE.U32 R6, R7, 0x8, R2 ;  /* 0x0000000807067825 */ /* 0x000fca00078e0002 */
[----:B------:R4:W-:Y:S02]  /*1d10*/  REDG.E.ADD.64.STRONG.GPU desc[UR20][R6.64], R8 ;  /* 0x000000080600798e */ /* 0x0009e4000c12e514 */
.L_x_165:
[----:B------:R-:W-:Y:S05]  /*1d20*/  BSYNC.RECONVERGENT B1 ;  /* 0x0000000000017941 */ /* 0x000fea0003800200 */
.L_x_164:
[----:B------:R-:W-:Y:S04]  /*1d30*/  BSSY.RECONVERGENT B1, `(.L_x_166) ;  /* 0x0000007000017945 */ /* 0x000fe80003800200 */
[----:B------:R-:W-:Y:S05]  /*1d40*/  @!P5 BRA `(.L_x_167) ;  /* 0x000000000014d947 */ /* 0x000fea0003800000 */
[----:B----4-:R-:W-:Y:S01]  /*1d50*/  LEA R7, R5, R4, 0x8 ;  /* 0x0000000405077211 */ /* 0x010fe200078e40ff */
[----:B------:R-:W-:-:S04]  /*1d60*/  IMAD.MOV.U32 R11, RZ, RZ, RZ ;  /* 0x000000ffff0b7224 */ /* 0x000fc800078e00ff */
[----:B------:R-:W-:-:S04]  /*1d70*/  VIADD R7, R7, 0x700 ;  /* 0x0000070007077836 */ /* 0x000fc80000000000 */
[----:B------:R-:W-:-:S05]  /*1d80*/  IMAD.WIDE.U32 R6, R7, 0x8, R2 ;  /* 0x0000000807067825 */ /* 0x000fca00078e0002 */
[----:B------:R4:W-:Y:S02]  /*1d90*/  REDG.E.ADD.64.STRONG.GPU desc[UR20][R6.64], R10 ;  /* 0x0000000a0600798e */ /* 0x0009e4000c12e514 */
.L_x_167:
[----:B------:R-:W-:Y:S05]  /*1da0*/  BSYNC.RECONVERGENT B1 ;  /* 0x0000000000017941 */ /* 0x000fea0003800200 */
.L_x_166:
[----:B------:R-:W-:-:S05]  /*1db0*/  VIADD R5, R5, 0x8 ;  /* 0x0000000805057836 */ /* 0x000fca0000000000 */
[----:B------:R-:W-:-:S13]  /*1dc0*/  ISETP.NE.AND P0, PT, R5, UR27, PT ;  /* 0x0000001b05007c0c */ /* 0x000fda000bf05270 */
[----:B------:R-:W-:Y:S05]  /*1dd0*/  @P0 BRA `(.L_x_168) ;  /* 0xfffffff800b00947 */ /* 0x000fea000383ffff */
[----:B------:R-:W-:-:S07]  /*1de0*/  IMAD.U32 R3, RZ, RZ, UR27 ;  /* 0x0000001bff037e24 */ /* 0x000fce000f8e00ff */
.L_x_151:
[----:B------:R-:W-:Y:S02]  /*1df0*/  UISETP.NE.AND UP0, UPT, UR24, URZ, UPT ;  /* 0x000000ff1800728c */ /* 0x000fe4000bf05270 */
[----:B----45:R-:W-:Y:S02]  /*1e00*/  IMAD.U32 R8, RZ, RZ, UR24 ;  /* 0x00000018ff087e24 */ /* 0x030fe4000f8e00ff */
[----:B-1----:R-:W-:-:S03]  /*1e10*/  IMAD.U32 R5, RZ, RZ, UR25 ;  /* 0x00000019ff057e24 */ /* 0x002fc6000f8e00ff */
[----:B------:R-:W-:Y:S01]  /*1e20*/  IADD3 R8, PT, PT, R8, -0x1, RZ ;  /* 0xffffffff08087810 */ /* 0x000fe20007ffe0ff */
[----:B------:R-:W-:Y:S01]  /*1e30*/  VIADD R5, R5, 0xffffffff ;  /* 0xffffffff05057836 */ /* 0x000fe20000000000 */
[----:B------:R-:W-:Y:S06]  /*1e40*/  BRA.U !UP0, `(.L_x_169) ;  /* 0x0000000508707547 */ /* 0x000fec000b800000 */
[----:B------:R-:W-:-:S13]  /*1e50*/  ISETP.GE.U32.AND P0, PT, R8, 0x3, PT ;  /* 0x000000030800780c */ /* 0x000fda0003f06070 */
[----:B------:R-:W-:Y:S05]  /*1e60*/  @!P0 BRA `(.L_x_170) ;  /* 0x0000000000bc8947 */ /* 0x000fea0003800000 */
[----:B------:R-:W-:Y:S01]  /*1e70*/  IMAD R7, R3, 0x400, R0 ;  /* 0x0000040003077824 */ /* 0x000fe200078e0200 */
[----:B------:R-:W-:Y:S04]  /*1e80*/  BSSY.RECONVERGENT B1, `(.L_x_171) ;  /* 0x000000f000017945 */ /* 0x000fe80003800200 */
[----:B------:R-:W1:Y:S04]  /*1e90*/  LDS R12, [R7] ;  /* 0x00000000070c7984 */ /* 0x000e680000000800 */
[----:B------:R-:W4:Y:S04]  /*1ea0*/  LDS R9, [R7+0x400] ;  /* 0x0004000007097984 */ /* 0x000f280000000800 */
[----:B------:R-:W5:Y:S04]  /*1eb0*/  LDS R6, [R7+0x800] ;  /* 0x0008000007067984 */ /* 0x000f680000000800 */
[----:B------:R-:W0:Y:S01]  /*1ec0*/  LDS R2, [R7+0xc00] ;  /* 0x000c000007027984 */ /* 0x000e220000000800 */
[----:B-1----:R-:W-:-:S02]  /*1ed0*/  ISETP.NE.AND P0, PT, R12, RZ, PT ;  /* 0x000000ff0c00720c */ /* 0x002fc40003f05270 */
[----:B----4-:R-:W-:Y:S02]  /*1ee0*/  ISETP.NE.AND P1, PT, R9, RZ, PT ;  /* 0x000000ff0900720c */ /* 0x010fe40003f25270 */
[----:B-----5:R-:W-:Y:S02]  /*1ef0*/  ISETP.NE.AND P2, PT, R6, RZ, PT ;  /* 0x000000ff0600720c */ /* 0x020fe40003f45270 */
[----:B0-----:R-:W-:-:S07]  /*1f00*/  ISETP.NE.AND P3, PT, R2, RZ, PT ;  /* 0x000000ff0200720c */ /* 0x001fce0003f65270 */
[----:B------:R-:W-:Y:S06]  /*1f10*/  @!P0 BRA `(.L_x_172) ;  /* 0x0000000000148947 */ /* 0x000fec0003800000 */
[----:B------:R-:W0:Y:S01]  /*1f20*/  LDC.64 R10, c[0x0][0x380] ;  /* 0x0000e000ff0a7b82 */ /* 0x000e220000000a00 */
[----:B------:R-:W-:Y:S02]  /*1f30*/  IMAD R7, R3, 0x100, R4 ;  /* 0x0000010003077824 */ /* 0x000fe400078e0204 */
[----:B------:R-:W-:Y:S02]  /*1f40*/  IMAD.MOV.U32 R13, RZ, RZ, RZ ;  /* 0x000000ffff0d7224 */ /* 0x000fe400078e00ff */
[----:B0-----:R-:W-:-:S05]  /*1f50*/  IMAD.WIDE.U32 R10, R7, 0x8, R10 ;  /* 0x00000008070a7825 */ /* 0x001fca00078e000a */
[----:B------:R0:W-:Y:S02]  /*1f60*/  REDG.E.ADD.64.STRONG.GPU desc[UR20][R10.64], R12 ;  /* 0x0000000c0a00798e */ /* 0x0001e4000c12e514 */
.L_x_172:
[----:B------:R-:W-:Y:S05]  /*1f70*/  BSYNC.RECONVERGENT B1 ;  /* 0x0000000000017941 */ /* 0x000fea0003800200 */
.L_x_171:
[----:B------:R-:W-:Y:S04]  /*1f80*/  BSSY.RECONVERGENT B1, `(.L_x_173) ;  /* 0x0000009000017945 */ /* 0x000fe80003800200 */
[----:B------:R-:W-:Y:S05]  /*1f90*/  @!P1 BRA `(.L_x_174) ;  /* 0x00000000001c9947 */ /* 0x000fea0003800000 */
[----:B0-----:R-:W0:Y:S01]  /*1fa0*/  LDC.64 R10, c[0x0][0x380] ;  /* 0x0000e000ff0a7b82 */ /* 0x001e220000000a00 */
[----:B------:R-:W-:Y:S01]  /*1fb0*/  IMAD R7, R3, 0x100, R4 ;  /* 0x0000010003077824 */ /* 0x000fe200078e0204 */
[----:B------:R-:W-:Y:S01]  /*1fc0*/  MOV R12, R9 ;  /* 0x00000009000c7202 */ /* 0x000fe20000000f00 */
[----:B------:R-:W-:Y:S02]  /*1fd0*/  IMAD.MOV.U32 R13, RZ, RZ, RZ ;  /* 0x000000ffff0d7224 */ /* 0x000fe400078e00ff */
[----:B------:R-:W-:-:S04]  /*1fe0*/  VIADD R7, R7, 0x100 ;  /* 0x0000010007077836 */ /* 0x000fc80000000000 */
[----:B0-----:R-:W-:-:S05]  /*1ff0*/  IMAD.WIDE.U32 R10, R7, 0x8, R10 ;  /* 0x00000008070a7825 */ /* 0x001fca00078e000a */
[----:B------:R1:W-:Y:S02]  /*2000*/  REDG.E.ADD.64.STRONG.GPU desc[UR20][R10.64], R12 ;  /* 0x0000000c0a00798e */ /* 0x0003e4000c12e514 */
.L_x_174:
[----:B------:R-:W-:Y:S05]  /*2010*/  BSYNC.RECONVERGENT B1 ;  /* 0x0000000000017941 */ /* 0x000fea0003800200 */
.L_x_173:
[----:B------:R-:W-:Y:S04]  /*2020*/  BSSY.RECONVERGENT B1, `(.L_x_175) ;  /* 0x0000008000017945 */ /* 0x000fe80003800200 */
[----:B------:R-:W-:Y:S05]  /*2030*/  @!P2 BRA `(.L_x_176) ;  /* 0x000000000018a947 */ /* 0x000fea0003800000 */
[----:B01----:R-:W0:Y:S01]  /*2040*/  LDC.64 R10, c[0x0][0x380] ;  /* 0x0000e000ff0a7b82 */ /* 0x003e220000000a00 */
[----:B------:R-:W-:-:S04]  /*2050*/  IMAD R7, R3, 0x100, R4 ;  /* 0x0000010003077824 */ /* 0x000fc800078e0204 */
[----:B------:R-:W-:-:S04]  /*2060*/  VIADD R7, R7, 0x200 ;  /* 0x0000020007077836 */ /* 0x000fc80000000000 */
[----:B0-----:R-:W-:-:S04]  /*2070*/  IMAD.WIDE.U32 R10, R7, 0x8, R10 ;  /* 0x00000008070a7825 */ /* 0x001fc800078e000a */
[----:B------:R-:W-:-:S05]  /*2080*/  IMAD.MOV.U32 R7, RZ, RZ, RZ ;  /* 0x000000ffff077224 */ /* 0x000fca00078e00ff */
[----:B------:R4:W-:Y:S02]  /*2090*/  REDG.E.ADD.64.STRONG.GPU desc[UR20][R10.64], R6 ;  /* 0x000000060a00798e */ /* 0x0009e4000c12e514 */
.L_x_176:
[----:B------:R-:W-:Y:S05]  /*20a0*/  BSYNC.RECONVERGENT B1 ;  /* 0x0000000000017941 */ /* 0x000fea0003800200 */
.L_x_175:
[----:B------:R-:W-:Y:S04]  /*20b0*/  BSSY.RECONVERGENT B1, `(.L_x_177) ;  /* 0x0000009000017945 */ /* 0x000fe80003800200 */
[----:B------:R-:W-:Y:S05]  /*20c0*/  @!P3 BRA `(.L_x_178) ;  /* 0x00000000001cb947 */ /* 0x000fea0003800000 */
[----:B----4-:R-:W4:Y:S01]  /*20d0*/  LDC.64 R6, c[0x0][0x380] ;  /* 0x0000e000ff067b82 */ /* 0x010f220000000a00 */
[----:B------:R-:W-:Y:S01]  /*20e0*/  IMAD R9, R3, 0x100, R4 ;  /* 0x0000010003097824 */ /* 0x000fe200078e0204 */
[----:B01----:R-:W-:Y:S01]  /*20f0*/  MOV R10, R2 ;  /* 0x00000002000a7202 */ /* 0x003fe20000000f00 */
[----:B------:R-:W-:Y:S02]  /*2100*/  IMAD.MOV.U32 R11, RZ, RZ, RZ ;  /* 0x000000ffff0b7224 */ /* 0x000fe400078e00ff */
[----:B------:R-:W-:-:S04]  /*2110*/  VIADD R9, R9, 0x300 ;  /* 0x0000030009097836 */ /* 0x000fc80000000000 */
[----:B----4-:R-:W-:-:S05]  /*2120*/  IMAD.WIDE.U32 R6, R9, 0x8, R6 ;  /* 0x0000000809067825 */ /* 0x010fca00078e0006 */
[----:B------:R0:W-:Y:S02]  /*2130*/  REDG.E.ADD.64.STRONG.GPU desc[UR20][R6.64], R10 ;  /* 0x0000000a0600798e */ /* 0x0001e4000c12e514 */
.L_x_178:
[----:B------:R-:W-:Y:S05]  /*2140*/  BSYNC.RECONVERGENT B1 ;  /* 0x0000000000017941 */ /* 0x000fea0003800200 */
.L_x_177:
[----:B------:R-:W-:-:S07]  /*2150*/  VIADD R3, R3, 0x4 ;  /* 0x0000000403037836 */ /* 0x000fce0000000000 */
.L_x_170:
[----:B------:R-:W-:Y:S01]  /*2160*/  UISETP.NE.AND UP0, UPT, UR25, URZ, UPT ;  /* 0x000000ff1900728c */ /* 0x000fe2000bf05270 */
[----:B------:R-:W-:Y:S08]  /*2170*/  BSSY.RECONVERGENT B1, `(.L_x_169) ;  /* 0x0000029000017945 */ /* 0x000ff00003800200 */
[----:B------:R-:W-:Y:S05]  /*2180*/  BRA.U !UP0, `(.L_x_179) ;  /* 0x00000001089c7547 */ /* 0x000fea000b800000 */
[----:B------:R-:W-:-:S13]  /*2190*/  ISETP.NE.AND P0, PT, R5, RZ, PT ;  /* 0x000000ff0500720c */ /* 0x000fda0003f05270 */
[----:B------:R-:W-:Y:S05]  /*21a0*/  @!P0 BRA `(.L_x_180) ;  /* 0x0000000000648947 */ /* 0x000fea0003800000 */
[----:B0---4-:R-:W-:Y:S01]  /*21b0*/  IMAD R6, R3, 0x400, R0 ;  /* 0x0000040003067824 */ /* 0x011fe200078e0200 */
[----:B------:R-:W-:Y:S04]  /*21c0*/  BSSY.RECONVERGENT B2, `(.L_x_181) ;  /* 0x000000c000027945 */ /* 0x000fe80003800200 */
[----:B------:R-:W0:Y:S04]  /*21d0*/  LDS R2, [R6] ;  /* 0x0000000006027984 */ /* 0x000e280000000800 */
[----:B------:R-:W4:Y:S01]  /*21e0*/  LDS R9, [R6+0x400] ;  /* 0x0004000006097984 */ /* 0x000f220000000800 */
[----:B0-----:R-:W-:-:S02]  /*21f0*/  ISETP.NE.AND P0, PT, R2, RZ, PT ;  /* 0x000000ff0200720c */ /* 0x001fc40003f05270 */
[----:B----4-:R-:W-:-:S11]  /*2200*/  ISETP.NE.AND P1, PT, R9, RZ, PT ;  /* 0x000000ff0900720c */ /* 0x010fd60003f25270 */
[----:B------:R-:W-:Y:S05]  /*2210*/  @!P0 BRA `(.L_x_182) ;  /* 0x0000000000188947 */ /* 0x000fea0003800000 */
[----:B------:R-:W0:Y:S01]  /*2220*/  LDC.64 R6, c[0x0][0x380] ;  /* 0x0000e000ff067b82 */ /* 0x000e220000000a00 */
[----:B-1----:R-:W-:-:S04]  /*2230*/  IMAD R11, R3, 0x100, R4 ;  /* 0x00000100030b7824 */ /* 0x002fc800078e0204 */
[----:B0-----:R-:W-:-:S04]  /*2240*/  IMAD.WIDE.U32 R10, R11, 0x8, R6 ;  /* 0x000000080b0a7825 */ /* 0x001fc800078e0006 */
[----:B------:R-:W-:Y:S02]  /*2250*/  IMAD.MOV.U32 R6, RZ, RZ, R2 ;  /* 0x000000ffff067224 */ /* 0x000fe400078e0002 */
[----:B------:R-:W-:-:S05]  /*2260*/  IMAD.MOV.U32 R7, RZ, RZ, RZ ;  /* 0x000000ffff077224 */ /* 0x000fca00078e00ff */
[----:B------:R0:W-:Y:S02]  /*2270*/  REDG.E.ADD.64.STRONG.GPU desc[UR20][R10.64], R6 ;  /* 0x000000060a00798e */ /* 0x0001e4000c12e514 */
.L_x_182:
[----:B------:R-:W-:Y:S05]  /*2280*/  BSYNC.RECONVERGENT B2 ;  /* 0x0000000000027941 */ /* 0x000fea0003800200 */
.L_x_181:
[----:B------:R-:W-:Y:S04]  /*2290*/  BSSY.RECONVERGENT B2, `(.L_x_183) ;  /* 0x0000009000027945 */ /* 0x000fe80003800200 */
[----:B------:R-:W-:Y:S05]  /*22a0*/  @!P1 BRA `(.L_x_184) ;  /* 0x00000000001c9947 */ /* 0x000fea0003800000 */
[----:B0-----:R-:W0:Y:S01]  /*22b0*/  LDC.64 R6, c[0x0][0x380] ;  /* 0x0000e000ff067b82 */ /* 0x001e220000000a00 */
[----:B------:R-:W-:-:S05]  /*22c0*/  LEA R2, R3, R4, 0x8 ;  /* 0x0000000403027211 */ /* 0x000fca00078e40ff */
[----:B-1----:R-:W-:-:S04]  /*22d0*/  VIADD R11, R2, 0x100 ;  /* 0x00000100020b7836 */ /* 0x002fc80000000000 */
[----:B0-----:R-:W-:-:S04]  /*22e0*/  IMAD.WIDE.U32 R10, R11, 0x8, R6 ;  /* 0x000000080b0a7825 */ /* 0x001fc800078e0006 */
[----:B------:R-:W-:Y:S02]  /*22f0*/  IMAD.MOV.U32 R6, RZ, RZ, R9 ;  /* 0x000000ffff067224 */ /* 0x000fe400078e0009 */
[----:B------:R-:W-:-:S05]  /*2300*/  IMAD.MOV.U32 R7, RZ, RZ, RZ ;  /* 0x000000ffff077224 */ /* 0x000fca00078e00ff */
[----:B------:R4:W-:Y:S02]  /*2310*/  REDG.E.ADD.64.STRONG.GPU desc[UR20][R10.64], R6 ;  /* 0x000000060a00798e */ /* 0x0009e4000c12e514 */
.L_x_184:
[----:B------:R-:W-:Y:S05]  /*2320*/  BSYNC.RECONVERGENT B2 ;  /* 0x0000000000027941 */ /* 0x000fea0003800200 */
.L_x_183:
[----:B------:R-:W-:-:S07]  /*2330*/  VIADD R3, R3, 0x2 ;  /* 0x0000000203037836 */ /* 0x000fce0000000000 */
.L_x_180:
[----:B------:R-:W-:-:S09]  /*2340*/  UISETP.NE.AND UP0, UPT, UR9, URZ, UPT ;  /* 0x000000ff0900728c */ /* 0x000fd2000bf05270 */
[----:B------:R-:W-:Y:S05]  /*2350*/  BRA.U !UP0, `(.L_x_179) ;  /* 0x0000000108287547 */ /* 0x000fea000b800000 */
[----:B------:R-:W-:-:S05]  /*2360*/  IMAD R2, R3, 0x400, R0 ;  /* 0x0000040003027824 */ /* 0x000fca00078e0200 */
[----:B------:R-:W5:Y:S02]  /*2370*/  LDS R9, [R2] ;  /* 0x0000000002097984 */ /* 0x000f640000000800 */
[----:B-----5:R-:W-:-:S13]  /*2380*/  ISETP.NE.AND P0, PT, R9, RZ, PT ;  /* 0x000000ff0900720c */ /* 0x020fda0003f05270 */
[----:B------:R-:W-:Y:S05]  /*2390*/  @!P0 BRA `(.L_x_179) ;  /* 0x0000000000188947 */ /* 0x000fea0003800000 */
[----:B0---4-:R-:W0:Y:S01]  /*23a0*/  LDC.64 R6, c[0x0][0x380] ;  /* 0x0000e000ff067b82 */ /* 0x011e220000000a00 */
[----:B------:R-:W-:-:S04]  /*23b0*/  IMAD R3, R3, 0x100, R4 ;  /* 0x0000010003037824 */ /* 0x000fc800078e0204 */
[----:B0-----:R-:W-:Y:S01]  /*23c0*/  IMAD.WIDE.U32 R2, R3, 0x8, R6 ;  /* 0x0000000803027825 */ /* 0x001fe200078e0006 */
[----:B------:R-:W-:-:S03]  /*23d0*/  MOV R6, R9 ;  /* 0x0000000900067202 */ /* 0x000fc60000000f00 */
[----:B------:R-:W-:-:S05]  /*23e0*/  IMAD.MOV.U32 R7, RZ, RZ, RZ ;  /* 0x000000ffff077224 */ /* 0x000fca00078e00ff */
[----:B------:R0:W-:Y:S02]  /*23f0*/  REDG.E.ADD.64.STRONG.GPU desc[UR20][R2.64], R6 ;  /* 0x000000060200798e */ /* 0x0001e4000c12e514 */
.L_x_179:
[----:B------:R-:W-:Y:S05]  /*2400*/  BSYNC.RECONVERGENT B1 ;  /* 0x0000000000017941 */ /* 0x000fea0003800200 */
.L_x_169:
[----:B------:R-:W-:-:S13]  /*2410*/  ISETP.GT.U32.AND P0, PT, R4, 0x7f, PT ;  /* 0x0000007f0400780c */ /* 0x000fda0003f04070 */
[----:B------:R-:W-:Y:S05]  /*2420*/  @P0 BRA `(.L_x_150) ;  /* 0x0000000800900947 */ /* 0x000fea0003800000 */
[----:B------:R-:W-:Y:S01]  /*2430*/  UISETP.GE.U32.AND UP0, UPT, UR22, 0x7, UPT ;  /* 0x000000071600788c */ /* 0x000fe2000bf06070 */
[----:B0-----:R-:W-:-:S08]  /*2440*/  IMAD.MOV.U32 R3, RZ, RZ, RZ ;  /* 0x000000ffff037224 */ /* 0x001fd000078e00ff */
[----:B------:R-:W-:Y:S05]  /*2450*/  BRA.U !UP0, `(.L_x_185) ;  /* 0x0000000508147547 */ /* 0x000fea000b800000 */
[----:B------:R-:W0:Y:S01]  /*2460*/  LDC.64 R2, c[0x0][0x380] ;  /* 0x0000e000ff027b82 */ /* 0x000e220000000a00 */
[----:B------:R-:W-:-:S07]  /*2470*/  IMAD.MOV.U32 R9, RZ, RZ, RZ ;  /* 0x000000ffff097224 */ /* 0x000fce00078e00ff */
.L_x_202:
[C---:B01--4-:R-:W-:Y:S01]  /*2480*/  IMAD R11, R9.reuse, 0x400, R0 ;  /* 0x00000400090b7824 */ /* 0x053fe200078e0200 */
[----:B------:R-:W-:Y:S01]  /*2490*/  BSSY.RECONVERGENT B1, `(.L_x_186) ;  /* 0x0000011000017945 */ /* 0x000fe20003800200 */
[C---:B--23--:R-:W-:Y:S02]  /*24a0*/  IMAD R7, R9.reuse, 0x100, R4 ;  /* 0x0000010009077824 */ /* 0x04cfe400078e0204 */
[----:B------:R-:W-:Y:S01]  /*24b0*/  VIADD R9, R9, 0x8 ;  /* 0x0000000809097836 */ /* 0x000fe20000000000 */
[----:B---3--:R-:W1:Y:S01]  /*24c0*/  LDS R14, [R11+0x200] ;  /* 0x000200000b0e7984 */ /* 0x008e620000000800 */
[----:B0-----:R-:W-:-:S03]  /*24d0*/  IMAD.WIDE.U32 R6, R7, 0x8, R2 ;  /* 0x0000000807067825 */ /* 0x001fc600078e0002 */
[----:B------:R-:W0:Y:S04]  /*24e0*/  LDS R13, [R11+0x600] ;  /* 0x000600000b0d7984 */ /* 0x000e280000000800 */
[----:B--2---:R2:W3:Y:S04]  /*24f0*/  LDS R17, [R11+0xa00] ;  /* 0x000a00000b117984 */ /* 0x0044e80000000800 */
[----:B------:R2:W4:Y:S04]  /*2500*/  LDS R18, [R11+0xe00] ;  /* 0x000e00000b127984 */ /* 0x0005280000000800 */
[----:B------:R2:W2:Y:S04]  /*2510*/  LDS R19, [R11+0x1200] ;  /* 0x001200000b137984 */ /* 0x0004a80000000800 */
[----:B------:R0:W2:Y:S04]  /*2520*/  LDS R16, [R11+0x1600] ;  /* 0x001600000b107984 */ /* 0x0000a80000000800 */
[----:B------:R0:W2:Y:S04]  /*2530*/  LDS R12, [R11+0x1a00] ;  /* 0x001a00000b0c7984 */ /* 0x0000a80000000800 */
[----:B------:R0:W2:Y:S01]  /*2540*/  LDS R10, [R11+0x1e00] ;  /* 0x001e00000b0a7984 */ /* 0x0000a20000000800 */
[----:B-1----:R-:W-:-:S02]  /*2550*/  ISETP.NE.AND P0, PT, R14, RZ, PT ;  /* 0x000000ff0e00720c */ /* 0x002fc40003f05270 */
[----:B0-----:R-:W-:-:S11]  /*2560*/  ISETP.NE.AND P1, PT, R13, RZ, PT ;  /* 0x000000ff0d00720c */ /* 0x001fd60003f25270 */
[----:B---34-:R-:W-:Y:S05]  /*2570*/  @!P0 BRA `(.L_x_187) ;  /* 0x0000000000088947 */ /* 0x018fea0003800000 */
[----:B------:R-:W-:-:S05]  /*2580*/  HFMA2 R15, -RZ, RZ, 0, 0 ;  /* 0x00000000ff0f7431 */ /* 0x000fca00000001ff */
[----:B------:R0:W-:Y:S02]  /*2590*/  REDG.E.ADD.64.STRONG.GPU desc[UR20][R6.64+0x400], R14 ;  /* 0x0004000e0600798e */ /* 0x0001e4000c12e514 */
.L_x_187:
[----:B------:R-:W-:Y:S05]  /*25a0*/  BSYNC.RECONVERGENT B1 ;  /* 0x0000000000017941 */ /* 0x000fea0003800200 */
.L_x_186:
[----:B------:R-:W-:Y:S04]  /*25b0*/  BSSY.RECONVERGENT B1, `(.L_x_188) ;  /* 0x0000005000017945 */ /* 0x000fe80003800200 */
[----:B------:R-:W-:Y:S05]  /*25c0*/  @!P1 BRA `(.L_x_189) ;  /* 0x00000000000c9947 */ /* 0x000fea0003800000 */
[----:B0-----:R-:W-:Y:S02]  /*25d0*/  IMAD.MOV.U32 R14, RZ, RZ, R13 ;  /* 0x000000ffff0e7224 */ /* 0x001fe400078e000d */
[----:B------:R-:W-:-:S05]  /*25e0*/  IMAD.MOV.U32 R15, RZ, RZ, RZ ;  /* 0x000000ffff0f7224 */ /* 0x000fca00078e00ff */
[----:B------:R1:W-:Y:S02]  /*25f0*/  REDG.E.ADD.64.STRONG.GPU desc[UR20][R6.64+0xc00], R14 ;  /* 0x000c000e0600798e */ /* 0x0003e4000c12e514 */
.L_x_189:
[----:B------:R-:W-:Y:S05]  /*2600*/  BSYNC.RECONVERGENT B1 ;  /* 0x0000000000017941 */ /* 0x000fea0003800200 */
.L_x_188:
[----:B------:R-:W-:Y:S01]  /*2610*/  ISETP.NE.AND P6, PT, R17, RZ, PT ;  /* 0x000000ff1100720c */ /* 0x000fe20003fc5270 */
[----:B------:R-:W-:Y:S01]  /*2620*/  BSSY.RECONVERGENT B1, `(.L_x_190) ;  /* 0x000000b000017945 */ /* 0x000fe20003800200 */
[----:B------:R-:W-:Y:S02]  /*2630*/  ISETP.NE.AND P0, PT, R9, UR27, PT ;  /* 0x0000001b09007c0c */ /* 0x000fe4000bf05270 */
[----:B------:R-:W-:Y:S02]  /*2640*/  ISETP.NE.AND P1, PT, R18, RZ, PT ;  /* 0x000000ff1200720c */ /* 0x000fe40003f25270 */
[----:B--2---:R-:W-:Y:S02]  /*2650*/  ISETP.NE.AND P2, PT, R19, RZ, PT ;  /* 0x000000ff1300720c */ /* 0x004fe40003f45270 */
[----:B------:R-:W-:Y:S02]  /*2660*/  ISETP.NE.AND P3, PT, R16, RZ, PT ;  /* 0x000000ff1000720c */ /* 0x000fe40003f65270 */
[----:B------:R-:W-:-:S02]  /*2670*/  ISETP.NE.AND P4, PT, R12, RZ, PT ;  /* 0x000000ff0c00720c */ /* 0x000fc40003f85270 */
[----:B------:R-:W-:Y:S01]  /*2680*/  ISETP.NE.AND P5, PT, R10, RZ, PT ;  /* 0x000000ff0a00720c */ /* 0x000fe20003fa5270 */
[----:B------:R-:W-:-:S12]  /*2690*/  @!P6 BRA `(.L_x_191) ;  /* 0x00000000000ce947 */ /* 0x000fd80003800000 */
[----:B01----:R-:W-:Y:S02]  /*26a0*/  IMAD.MOV.U32 R14, RZ, RZ, R17 ;  /* 0x000000ffff0e7224 */ /* 0x003fe400078e0011 */
[----:B------:R-:W-:-:S05]  /*26b0*/  IMAD.MOV.U32 R15, RZ, RZ, RZ ;  /* 0x000000ffff0f7224 */ /* 0x000fca00078e00ff */
[----:B------:R2:W-:Y:S02]  /*26c0*/  REDG.E.ADD.64.STRONG.GPU desc[UR20][R6.64+0x1400], R14 ;  /* 0x0014000e0600798e */ /* 0x0005e4000c12e514 */
.L_x_191:
[----:B------:R-:W-:Y:S05]  /*26d0*/  BSYNC.RECONVERGENT B1 ;  /* 0x0000000000017941 */ /* 0x000fea0003800200 */
.L_x_190:
[----:B------:R-:W-:Y:S04]  /*26e0*/  BSSY.RECONVERGENT B1, `(.L_x_192) ;  /* 0x0000005000017945 */ /* 0x000fe80003800200 */
[----:B------:R-:W-:Y:S05]  /*26f0*/  @!P1 BRA `(.L_x_193) ;  /* 0x00000000000c9947 */ /* 0x000fea0003800000 */
[----:B012---:R-:W-:Y:S02]  /*2700*/  IMAD.MOV.U32 R14, RZ, RZ, R18 ;  /* 0x000000ffff0e7224 */ /* 0x007fe400078e0012 */
[----:B------:R-:W-:-:S05]  /*2710*/  IMAD.MOV.U32 R15, RZ, RZ, RZ ;  /* 0x000000ffff0f7224 */ /* 0x000fca00078e00ff */
[----:B------:R3:W-:Y:S02]  /*2720*/  REDG.E.ADD.64.STRONG.GPU desc[UR20][R6.64+0x1c00], R14 ;  /* 0x001c000e0600798e */ /* 0x0007e4000c12e514 */
.L_x_193:
[----:B------:R-:W-:Y:S05]  /*2730*/  BSYNC.RECONVERGENT B1 ;  /* 0x0000000000017941 */ /* 0x000fea0003800200 */
.L_x_192:
[----:B------:R-:W-:Y:S04]  /*2740*/  BSSY.RECONVERGENT B1, `(.L_x_194) ;  /* 0x0000005000017945 */ /* 0x000fe80003800200 */
[----:B------:R-:W-:Y:S05]  /*2750*/  @!P2 BRA `(.L_x_195) ;  /* 0x00000000000ca947 */ /* 0x000fea0003800000 */
[----:B0123--:R-:W-:Y:S01]  /*2760*/  MOV R14, R19 ;  /* 0x00000013000e7202 */ /* 0x00ffe20000000f00 */
[----:B------:R-:W-:-:S05]  /*2770*/  IMAD.MOV.U32 R15, RZ, RZ, RZ ;  /* 0x000000ffff0f7224 */ /* 0x000fca00078e00ff */
[----:B------:R4:W-:Y:S02]  /*2780*/  REDG.E.ADD.64.STRONG.GPU desc[UR20][R6.64+0x2400], R14 ;  /* 0x0024000e0600798e */ /* 0x0009e4000c12e514 */
.L_x_195:
[----:B------:R-:W-:Y:S05]  /*2790*/  BSYNC.RECONVERGENT B1 ;  /* 0x0000000000017941 */ /* 0x000fea0003800200 */
.L_x_194:
[----:B------:R-:W-:Y:S04]  /*27a0*/  BSSY.RECONVERGENT B1, `(.L_x_196) ;  /* 0x0000004000017945 */ /* 0x000fe80003800200 */
[----:B------:R-:W-:Y:S05]  /*27b0*/  @!P3 BRA `(.L_x_197) ;  /* 0x000000000008b947 */ /* 0x000fea0003800000 */
[----:B------:R-:W-:-:S05]  /*27c0*/  IMAD.MOV.U32 R17, RZ, RZ, RZ ;  /* 0x000000ffff117224 */ /* 0x000fca00078e00ff */
[----:B------:R0:W-:Y:S02]  /*27d0*/  REDG.E.ADD.64.STRONG.GPU desc[UR20][R6.64+0x2c00], R16 ;  /* 0x002c00100600798e */ /* 0x0001e4000c12e514 */
.L_x_197:
[----:B------:R-:W-:Y:S05]  /*27e0*/  BSYNC.RECONVERGENT B1 ;  /* 0x0000000000017941 */ /* 0x000fea0003800200 */
.L_x_196:
[----:B------:R-:W-:Y:S04]  /*27f0*/  BSSY.RECONVERGENT B1, `(.L_x_198) ;  /* 0x0000004000017945 */ /* 0x000fe80003800200 */
[----:B------:R-:W-:Y:S05]  /*2800*/  @!P4 BRA `(.L_x_199) ;  /* 0x000000000008c947 */ /* 0x000fea0003800000 */
[----:B------:R-:W-:-:S05]  /*2810*/  IMAD.MOV.U32 R13, RZ, RZ, RZ ;  /* 0x000000ffff0d7224 */ /* 0x000fca00078e00ff */
[----:B------:R0:W-:Y:S02]  /*2820*/  REDG.E.ADD.64.STRONG.GPU desc[UR20][R6.64+0x3400], R12 ;  /* 0x0034000c0600798e */ /* 0x0001e4000c12e514 */
.L_x_199:
[----:B------:R-:W-:Y:S05]  /*2830*/  BSYNC.RECONVERGENT B1 ;  /* 0x0000000000017941 */ /* 0x000fea0003800200 */
.L_x_198:
[----:B------:R-:W-:Y:S04]  /*2840*/  BSSY.RECONVERGENT B1, `(.L_x_200) ;  /* 0x0000004000017945 */ /* 0x000fe80003800200 */
[----:B------:R-:W-:Y:S05]  /*2850*/  @!P5 BRA `(.L_x_201) ;  /* 0x000000000008d947 */ /* 0x000fea0003800000 */
[----:B------:R-:W-:-:S05]  /*2860*/  IMAD.MOV.U32 R11, RZ, RZ, RZ ;  /* 0x000000ffff0b7224 */ /* 0x000fca00078e00ff */
[----:B------:R0:W-:Y:S02]  /*2870*/  REDG.E.ADD.64.STRONG.GPU desc[UR20][R6.64+0x3c00], R10 ;  /* 0x003c000a0600798e */ /* 0x0001e4000c12e514 */
.L_x_201:
[----:B------:R-:W-:Y:S05]  /*2880*/  BSYNC.RECONVERGENT B1 ;  /* 0x0000000000017941 */ /* 0x000fea0003800200 */
.L_x_200:
[----:B------:R-:W-:Y:S05]  /*2890*/  @P0 BRA `(.L_x_202) ;  /* 0xfffffff800f80947 */ /* 0x000fea000383ffff */
[----:B------:R-:W-:-:S07]  /*28a0*/  IMAD.U32 R3, RZ, RZ, UR27 ;  /* 0x0000001bff037e24 */ /* 0x000fce000f8e00ff */
.L_x_185:
[----:B------:R-:W-:-:S09]  /*28b0*/  UISETP.NE.AND UP0, UPT, UR24, URZ, UPT ;  /* 0x000000ff1800728c */ /* 0x000fd2000bf05270 */
[----:B------:R-:W-:Y:S05]  /*28c0*/  BRA.U !UP0, `(.L_x_150) ;  /* 0x0000000508687547 */ /* 0x000fea000b800000 */
[----:B------:R-:W-:-:S13]  /*28d0*/  ISETP.GE.U32.AND P0, PT, R8, 0x3, PT ;  /* 0x000000030800780c */ /* 0x000fda0003f06070 */
[----:B------:R-:W-:Y:S05]  /*28e0*/  @!P0 BRA `(.L_x_203) ;  /* 0x0000000000bc8947 */ /* 0x000fea0003800000 */
[----:B01234-:R-:W-:Y:S01]  /*28f0*/  IMAD R7, R3, 0x400, R0 ;  /* 0x0000040003077824 */ /* 0x01ffe200078e0200 */
[----:B------:R-:W-:Y:S04]  /*2900*/  BSSY.RECONVERGENT B1, `(.L_x_204) ;  /* 0x000000f000017945 */ /* 0x000fe80003800200 */
[----:B------:R-:W0:Y:S04]  /*2910*/  LDS R10, [R7+0x200] ;  /* 0x00020000070a7984 */ /* 0x000e280000000800 */
[----:B------:R-:W1:Y:S04]  /*2920*/  LDS R12, [R7+0x600] ;  /* 0x00060000070c7984 */ /* 0x000e680000000800 */
[----:B------:R-:W2:Y:S04]  /*2930*/  LDS R6, [R7+0xa00] ;  /* 0x000a000007067984 */ /* 0x000ea80000000800 */
[----:B------:R-:W3:Y:S01]  /*2940*/  LDS R2, [R7+0xe00] ;  /* 0x000e000007027984 */ /* 0x000ee20000000800 */
[----:B0-----:R-:W-:-:S02]  /*2950*/  ISETP.NE.AND P0, PT, R10, RZ, PT ;  /* 0x000000ff0a00720c */ /* 0x001fc40003f05270 */
[----:B-1----:R-:W-:Y:S02]  /*2960*/  ISETP.NE.AND P1, PT, R12, RZ, PT ;  /* 0x000000ff0c00720c */ /* 0x002fe40003f25270 */
[----:B--2---:R-:W-:Y:S02]  /*2970*/  ISETP.NE.AND P2, PT, R6, RZ, PT ;  /* 0x000000ff0600720c */ /* 0x004fe40003f45270 */
[----:B---3--:R-:W-:-:S07]  /*2980*/  ISETP.NE.AND P3, PT, R2, RZ, PT ;  /* 0x000000ff0200720c */ /* 0x008fce0003f65270 */
[----:B------:R-:W-:Y:S06]  /*2990*/  @!P0 BRA `(.L_x_205) ;  /* 0x0000000000148947 */ /* 0x000fec0003800000 */
[----:B------:R-:W0:Y:S01]  /*29a0*/  LDC.64 R8, c[0x0][0x380] ;  /* 0x0000e000ff087b82 */ /* 0x000e220000000a00 */
[----:B------:R-:W-:Y:S01]  /*29b0*/  LEA R7, R3, R4, 0x8 ;  /* 0x0000000403077211 */ /* 0x000fe200078e40ff */
[----:B------:R-:W-:-:S04]  /*29c0*/  IMAD.MOV.U32 R11, RZ, RZ, RZ ;  /* 0x000000ffff0b7224 */ /* 0x000fc800078e00ff */
[----:B0-----:R-:W-:-:S05]  /*29d0*/  IMAD.WIDE.U32 R8, R7, 0x8, R8 ;  /* 0x0000000807087825 */ /* 0x001fca00078e0008 */
[----:B------:R0:W-:Y:S02]  /*29e0*/  REDG.E.ADD.64.STRONG.GPU desc[UR20][R8.64+0x400], R10 ;  /* 0x0004000a0800798e */ /* 0x0001e4000c12e514 */
.L_x_205:
[----:B------:R-:W-:Y:S05]  /*29f0*/  BSYNC.RECONVERGENT B1 ;  /* 0x0000000000017941 */ /* 0x000fea0003800200 */
.L_x_204:
[----:B------:R-:W-:Y:S04]  /*2a00*/  BSSY.RECONVERGENT B1, `(.L_x_206) ;  /* 0x0000009000017945 */ /* 0x000fe80003800200 */
[----:B------:R-:W-:Y:S05]  /*2a10*/  @!P1 BRA `(.L_x_207) ;  /* 0x00000000001c9947 */ /* 0x000fea0003800000 */
[----:B0-----:R-:W0:Y:S01]  /*2a20*/  LDC.64 R8, c[0x0][0x380] ;  /* 0x0000e000ff087b82 */ /* 0x001e220000000a00 */
[----:B------:R-:W-:Y:S02]  /*2a30*/  IMAD R7, R3, 0x100, R4 ;  /* 0x0000010003077824 */ /* 0x000fe400078e0204 */
[----:B------:R-:W-:Y:S02]  /*2a40*/  IMAD.MOV.U32 R10, RZ, RZ, R12 ;  /* 0x000000ffff0a7224 */ /* 0x000fe400078e000c */
[----:B------:R-:W-:Y:S02]  /*2a50*/  VIADD R7, R7, 0x100 ;  /* 0x0000010007077836 */ /* 0x000fe40000000000 */
[----:B------:R-:W-:Y:S02]  /*2a60*/  IMAD.MOV.U32 R11, RZ, RZ, RZ ;  /* 0x000000ffff0b7224 */ /* 0x000fe400078e00ff */
[----:B0-----:R-:W-:-:S05]  /*2a70*/  IMAD.WIDE.U32 R8, R7, 0x8, R8 ;  /* 0x0000000807087825 */ /* 0x001fca00078e0008 */
[----:B------:R1:W-:Y:S02]  /*2a80*/  REDG.E.ADD.64.STRONG.GPU desc[UR20][R8.64+0x400], R10 ;  /* 0x0004000a0800798e */ /* 0x0003e4000c12e514 */
.L_x_207:
[----:B------:R-:W-:Y:S05]  /*2a90*/  BSYNC.RECONVERGENT B1 ;  /* 0x0000000000017941 */ /* 0x000fea0003800200 */
.L_x_206:
[----:B------:R-:W-:Y:S04]  /*2aa0*/  BSSY.RECONVERGENT B1, `(.L_x_208) ;  /* 0x0000008000017945 */ /* 0x000fe80003800200 */
[----:B------:R-:W-:Y:S05]  /*2ab0*/  @!P2 BRA `(.L_x_209) ;  /* 0x000000000018a947 */ /* 0x000fea0003800000 */
[----:B01----:R-:W0:Y:S01]  /*2ac0*/  LDC.64 R8, c[0x0][0x380] ;  /* 0x0000e000ff087b82 */ /* 0x003e220000000a00 */
[----:B------:R-:W-:-:S05]  /*2ad0*/  IMAD R7, R3, 0x100, R4 ;  /* 0x0000010003077824 */ /* 0x000fca00078e0204 */
[----:B------:R-:W-:-:S05]  /*2ae0*/  IADD3 R7, PT, PT, R7, 0x200, RZ ;  /* 0x0000020007077810 */ /* 0x000fca0007ffe0ff */
[----:B0-----:R-:W-:-:S04]  /*2af0*/  IMAD.WIDE.U32 R8, R7, 0x8, R8 ;  /* 0x0000000807087825 */ /* 0x001fc800078e0008 */
[----:B------:R-:W-:-:S05]  /*2b00*/  IMAD.MOV.U32 R7, RZ, RZ, RZ ;  /* 0x000000ffff077224 */ /* 0x000fca00078e00ff */
[----:B------:R2:W-:Y:S02]  /*2b10*/  REDG.E.ADD.64.STRONG.GPU desc[UR20][R8.64+0x400], R6 ;  /* 0x000400060800798e */ /* 0x0005e4000c12e514 */
.L_x_209:
[----:B------:R-:W-:Y:S05]  /*2b20*/  BSYNC.RECONVERGENT B1 ;  /* 0x0000000000017941 */ /* 0x000fea0003800200 */
.L_x_208:
[----:B------:R-:W-:Y:S04]  /*2b30*/  BSSY.RECONVERGENT B1, `(.L_x_210) ;  /* 0x0000009000017945 */ /* 0x000fe80003800200 */
[----:B------:R-:W-:Y:S05]  /*2b40*/  @!P3 BRA `(.L_x_211) ;  /* 0x00000000001cb947 */ /* 0x000fea0003800000 */
[----:B--2---:R-:W2:Y:S01]  /*2b50*/  LDC.64 R6, c[0x0][0x380] ;  /* 0x0000e000ff067b82 */ /* 0x004ea20000000a00 */
[----:B01----:R-:W-:Y:S02]  /*2b60*/  IMAD R9, R3, 0x100, R4 ;  /* 0x0000010003097824 */ /* 0x003fe400078e0204 */
[----:B------:R-:W-:Y:S02]  /*2b70*/  IMAD.MOV.U32 R8, RZ, RZ, R2 ;  /* 0x000000ffff087224 */ /* 0x000fe400078e0002 */
[----:B------:R-:W-:-:S04]  /*2b80*/  VIADD R9, R9, 0x300 ;  /* 0x0000030009097836 */ /* 0x000fc80000000000 */
[----:B--2---:R-:W-:-:S04]  /*2b90*/  IMAD.WIDE.U32 R6, R9, 0x8, R6 ;  /* 0x0000000809067825 */ /* 0x004fc800078e0006 */
[----:B------:R-:W-:-:S05]  /*2ba0*/  IMAD.MOV.U32 R9, RZ, RZ, RZ ;  /* 0x000000ffff097224 */ /* 0x000fca00078e00ff */
[----:B------:R3:W-:Y:S02]  /*2bb0*/  REDG.E.ADD.64.STRONG.GPU desc[UR20][R6.64+0x400], R8 ;  /* 0x000400080600798e */ /* 0x0007e4000c12e514 */
.L_x_211:
[----:B------:R-:W-:Y:S05]  /*2bc0*/  BSYNC.RECONVERGENT B1 ;  /* 0x0000000000017941 */ /* 0x000fea0003800200 */
.L_x_210:
[----:B------:R-:W-:-:S07]  /*2bd0*/  VIADD R3, R3, 0x4 ;  /* 0x0000000403037836 */ /* 0x000fce0000000000 */
.L_x_203:
[----:B------:R-:W-:-:S09]  /*2be0*/  UISETP.NE.AND UP0, UPT, UR25, URZ, UPT ;  /* 0x000000ff1900728c */ /* 0x000fd2000bf05270 */
[----:B------:R-:W-:Y:S05]  /*2bf0*/  BRA.U !UP0, `(.L_x_150) ;  /* 0x00000001089c7547 */ /* 0x000fea000b800000 */
[----:B------:R-:W-:-:S13]  /*2c00*/  ISETP.NE.AND P0, PT, R5, RZ, PT ;  /* 0x000000ff0500720c */ /* 0x000fda0003f05270 */
[----:B------:R-:W-:Y:S05]  /*2c10*/  @!P0 BRA `(.L_x_212) ;  /* 0x0000000000648947 */ /* 0x000fea0003800000 */
[----:B01234-:R-:W-:Y:S01]  /*2c20*/  LEA R6, R3, R0, 0xa ;  /* 0x0000000003067211 */ /* 0x01ffe200078e50ff */
[----:B------:R-:W-:Y:S04]  /*2c30*/  BSSY.RECONVERGENT B1, `(.L_x_213) ;  /* 0x000000c000017945 */ /* 0x000fe80003800200 */
[----:B------:R-:W0:Y:S04]  /*2c40*/  LDS R2, [R6+0x200] ;  /* 0x0002000006027984 */ /* 0x000e280000000800 */
[----:B------:R-:W1:Y:S01]  /*2c50*/  LDS R5, [R6+0x600] ;  /* 0x0006000006057984 */ /* 0x000e620000000800 */
[----:B0-----:R-:W-:-:S02]  /*2c60*/  ISETP.NE.AND P0, PT, R2, RZ, PT ;  /* 0x000000ff0200720c */ /* 0x001fc40003f05270 */
[----:B-1----:R-:W-:-:S11]  /*2c70*/  ISETP.NE.AND P1, PT, R5, RZ, PT ;  /* 0x000000ff0500720c */ /* 0x002fd60003f25270 */
[----:B------:R-:W-:Y:S05]  /*2c80*/  @!P0 BRA `(.L_x_214) ;  /* 0x0000000000188947 */ /* 0x000fea0003800000 */
[----:B------:R-:W0:Y:S01]  /*2c90*/  LDC.64 R6, c[0x0][0x380] ;  /* 0x0000e000ff067b82 */ /* 0x000e220000000a00 */
[----:B------:R-:W-:-:S04]  /*2ca0*/  IMAD R9, R3, 0x100, R4 ;  /* 0x0000010003097824 */ /* 0x000fc800078e0204 */
[----:B0-----:R-:W-:-:S04]  /*2cb0*/  IMAD.WIDE.U32 R8, R9, 0x8, R6 ;  /* 0x0000000809087825 */ /* 0x001fc800078e0006 */
[----:B------:R-:W-:Y:S02]  /*2cc0*/  IMAD.MOV.U32 R6, RZ, RZ, R2 ;  /* 0x000000ffff067224 */ /* 0x000fe400078e0002 */
[----:B------:R-:W-:-:S05]  /*2cd0*/  IMAD.MOV.U32 R7, RZ, RZ, RZ ;  /* 0x000000ffff077224 */ /* 0x000fca00078e00ff */
[----:B------:R0:W-:Y:S02]  /*2ce0*/  REDG.E.ADD.64.STRONG.GPU desc[UR20][R8.64+0x400], R6 ;  /* 0x000400060800798e */ /* 0x0001e4000c12e514 */
.L_x_214:
[----:B------:R-:W-:Y:S05]  /*2cf0*/  BSYNC.RECONVERGENT B1 ;  /* 0x0000000000017941 */ /* 0x000fea0003800200 */
.L_x_213:
[----:B------:R-:W-:Y:S04]  /*2d00*/  BSSY.RECONVERGENT B1, `(.L_x_215) ;  /* 0x0000009000017945 */ /* 0x000fe80003800200 */
[----:B------:R-:W-:Y:S05]  /*2d10*/  @!P1 BRA `(.L_x_216) ;  /* 0x00000000001c9947 */ /* 0x000fea0003800000 */
[----:B0-----:R-:W0:Y:S01]  /*2d20*/  LDC.64 R6, c[0x0][0x380] ;  /* 0x0000e000ff067b82 */ /* 0x001e220000000a00 */
[----:B------:R-:W-:-:S04]  /*2d30*/  IMAD R2, R3, 0x100, R4 ;  /* 0x0000010003027824 */ /* 0x000fc800078e0204 */
[----:B------:R-:W-:-:S04]  /*2d40*/  VIADD R9, R2, 0x100 ;  /* 0x0000010002097836 */ /* 0x000fc80000000000 */
[----:B0-----:R-:W-:-:S04]  /*2d50*/  IMAD.WIDE.U32 R8, R9, 0x8, R6 ;  /* 0x0000000809087825 */ /* 0x001fc800078e0006 */
[----:B------:R-:W-:Y:S02]  /*2d60*/  HFMA2 R7, -RZ, RZ, 0, 0 ;  /* 0x00000000ff077431 */ /* 0x000fe400000001ff */
[----:B------:R-:W-:-:S05]  /*2d70*/  IMAD.MOV.U32 R6, RZ, RZ, R5 ;  /* 0x000000ffff067224 */ /* 0x000fca00078e0005 */
[----:B------:R1:W-:Y:S02]  /*2d80*/  REDG.E.ADD.64.STRONG.GPU desc[UR20][R8.64+0x400], R6 ;  /* 0x000400060800798e */ /* 0x0003e4000c12e514 */
.L_x_216:
[----:B------:R-:W-:Y:S05]  /*2d90*/  BSYNC.RECONVERGENT B1 ;  /* 0x0000000000017941 */ /* 0x000fea0003800200 */
.L_x_215:
[----:B------:R-:W-:-:S07]  /*2da0*/  VIADD R3, R3, 0x2 ;  /* 0x0000000203037836 */ /* 0x000fce0000000000 */
.L_x_212:
[----:B------:R-:W-:-:S09]  /*2db0*/  UISETP.NE.AND UP0, UPT, UR9, URZ, UPT ;  /* 0x000000ff0900728c */ /* 0x000fd2000bf05270 */
[----:B------:R-:W-:Y:S05]  /*2dc0*/  BRA.U !UP0, `(.L_x_150) ;  /* 0x0000000108287547 */ /* 0x000fea000b800000 */
[----:B------:R-:W-:-:S05]  /*2dd0*/  IMAD R2, R3, 0x400, R0 ;  /* 0x0000040003027824 */ /* 0x000fca00078e0200 */
[----:B------:R-:W5:Y:S02]  /*2de0*/  LDS R5, [R2+0x200] ;  /* 0x0002000002057984 */ /* 0x000f640000000800 */
[----:B-----5:R-:W-:-:S13]  /*2df0*/  ISETP.NE.AND P0, PT, R5, RZ, PT ;  /* 0x000000ff0500720c */ /* 0x020fda0003f05270 */
[----:B------:R-:W-:Y:S05]  /*2e00*/  @!P0 BRA `(.L_x_150) ;  /* 0x0000000000188947 */ /* 0x000fea0003800000 */
[----:B01234-:R-:W0:Y:S01]  /*2e10*/  LDC.64 R6, c[0x0][0x380] ;  /* 0x0000e000ff067b82 */ /* 0x01fe220000000a00 */
[----:B------:R-:W-:-:S04]  /*2e20*/  IMAD R3, R3, 0x100, R4 ;  /* 0x0000010003037824 */ /* 0x000fc800078e0204 */
[----:B0-----:R-:W-:-:S04]  /*2e30*/  IMAD.WIDE.U32 R2, R3, 0x8, R6 ;  /* 0x0000000803027825 */ /* 0x001fc800078e0006 */
[----:B------:R-:W-:Y:S02]  /*2e40*/  IMAD.MOV.U32 R6, RZ, RZ, R5 ;  /* 0x000000ffff067224 */ /* 0x000fe400078e0005 */
[----:B------:R-:W-:-:S05]  /*2e50*/  IMAD.MOV.U32 R7, RZ, RZ, RZ ;  /* 0x000000ffff077224 */ /* 0x000fca00078e00ff */
[----:B------:R0:W-:Y:S02]  /*2e60*/  REDG.E.ADD.64.STRONG.GPU desc[UR20][R2.64+0x400], R6 ;  /* 0x000400060200798e */ /* 0x0001e4000c12e514 */
.L_x_150:
[----:B------:R-:W-:Y:S05]  /*2e70*/  BSYNC.RECONVERGENT B0 ;  /* 0x0000000000007941 */ /* 0x000fea0003800200 */
.L_x_149:
[----:B------:R-:W-:Y:S01]  /*2e80*/  BAR.SYNC.DEFER_BLOCKING 0x0 ;  /* 0x0000000000007b1d */ /* 0x000fe20000010000 */
[----:B------:R-:W-:-:S04]  /*2e90*/  UIADD3 UR6, UP0, UPT, UR6, 0x1, URZ ;  /* 0x0000000106067890 */ /* 0x000fc8000ff1e0ff */
[----:B------:R-:W-:Y:S02]  /*2ea0*/  UIADD3.X UR7, UPT, UPT, URZ, UR7, URZ, UP0, !UPT ;  /* 0x00000007ff077290 */ /* 0x000fe400087fe4ff */
[----:B------:R-:W-:-:S04]  /*2eb0*/  UISETP.NE.U32.AND UP0, UPT, UR6, UR11, UPT ;  /* 0x0000000b0600728c */ /* 0x000fc8000bf05070 */
[----:B------:R-:W-:-:S09]  /*2ec0*/  UISETP.NE.AND.EX UP0, UPT, UR7, UR12, UPT, UP0 ;  /* 0x0000000c0700728c */ /* 0x000fd2000bf05300 */
[----:B------:R-:W-:Y:S05]  /*2ed0*/  BRA.U UP0, `(.L_x_217) ;  /* 0xffffffd100f07547 */ /* 0x000fea000b83ffff */
[----:B------:R-:W-:Y:S05]  /*2ee0*/  EXIT ;  /* 0x000000000000794d */ /* 0x000fea0003800000 */
.L_x_218:
        /* <DEDUP_REMOVED lines=9> */
.L_x_890:


//--------------------- .text._ZN3cub18CUB_300001_SM_10006detail10radix_sort31DeviceRadixSortSingleTileKernelINS1_5radix10policy_hubIiNS0_8NullTypeEyE10Policy1000ELNS0_9SortOrderE0EiS6_yNS1_21identity_decomposer_tEEEvPKT1_PSB_PKT2_PSF_T3_iiT4_ --------------------------
	.section	.text._ZN3cub18CUB_300001_SM_10006detail10radix_sort31DeviceRadixSortSingleTileKernelINS1_5radix10policy_hubIiNS0_8NullTypeEyE10Policy1000ELNS0_9SortOrderE0EiS6_yNS1_21identity_decomposer_tEEEvPKT1_PSB_PKT2_PSF_T3_iiT4_,"ax",@progbits
	.align	128
        .global         _ZN3cub18CUB_300001_SM_10006detail10radix_sort31DeviceRadixSortSingleTileKernelINS1_5radix10policy_hubIiNS0_8NullTypeEyE10Policy1000ELNS0_9SortOrderE0EiS6_yNS1_21identity_decomposer_tEEEvPKT1_PSB_PKT2_PSF_T3_iiT4_
        .type           _ZN3cub18CUB_300001_SM_10006detail10radix_sort31DeviceRadixSortSingleTileKernelINS1_5radix10policy_hubIiNS0_8NullTypeEyE10Policy1000ELNS0_9SortOrderE0EiS6_yNS1_21identity_decomposer_tEEEvPKT1_PSB_PKT2_PSF_T3_iiT4_,@function
        .size           _ZN3cub18CUB_300001_SM_10006detail10radix_sort31DeviceRadixSortSingleTileKernelINS1_5radix10policy_hubIiNS0_8NullTypeEyE10Policy1000ELNS0_9SortOrderE0EiS6_yNS1_21identity_decomposer_tEEEvPKT1_PSB_PKT2_PSF_T3_iiT4_,(.L_x_891 - _ZN3cub18CUB_300001_SM_10006detail10radix_sort31DeviceRadixSortSingleTileKernelINS1_5radix10policy_hubIiNS0_8NullTypeEyE10Policy1000ELNS0_9SortOrderE0EiS6_yNS1_21identity_decomposer_tEEEvPKT1_PSB_PKT2_PSF_T3_iiT4_)
        .other          _ZN3cub18CUB_300001_SM_10006detail10radix_sort31DeviceRadixSortSingleTileKernelINS1_5radix10policy_hubIiNS0_8NullTypeEyE10Policy1000ELNS0_9SortOrderE0EiS6_yNS1_21identity_decomposer_tEEEvPKT1_PSB_PKT2_PSF_T3_iiT4_,@"STO_CUDA_ENTRY STV_DEFAULT"
_ZN3cub18CUB_300001_SM_10006detail10radix_sort31DeviceRadixSortSingleTileKernelINS1_5radix10policy_hubIiNS0_8NullTypeEyE10Policy1000ELNS0_9SortOrderE0EiS6_yNS1_21identity_decomposer_tEEEvPKT1_PSB_PKT2_PSF_T3_iiT4_:
.text._ZN3cub18CUB_300001_SM_10006detail10radix_sort31DeviceRadixSortSingleTileKernelINS1_5radix10policy_hubIiNS0_8NullTypeEyE10Policy1000ELNS0_9SortOrderE0EiS6_yNS1_21identity_decomposer_tEEEvPKT1_PSB_PKT2_PSF_T3_iiT4_:
[----:B------:R-:W-:Y:S01]  /*0000*/  LDC R1, c[0x0][0x37c] ;  /* 0x0000df00ff017b82 */ /* 0x000fe20000000800 */
[----:B------:R-:W0:Y:S01]  /*0010*/  S2R R0, SR_TID.X ;  /* 0x0000000000007919 */ /* 0x000e220000002100 */
[----:B------:R-:W1:Y:S06]  /*0020*/  LDCU UR4, c[0x0][0x3a0] ;  /* 0x00007400ff0477ac */ /* 0x000e6c0008000800 */
[----:B------:R-:W2:Y:S01]  /*0030*/  LDC.64 R4, c[0x0][0x380] ;  /* 0x0000e000ff047b82 */ /* 0x000ea20000000a00 */
[----:B------:R-:W3:Y:S01]  /*0040*/  LDCU.64 UR8, c[0x0][0x358] ;  /* 0x00006b00ff0877ac */ /* 0x000ee20008000a00 */
[----:B------:R-:W-:-:S02]  /*0050*/  IMAD.MOV.U32 R13, RZ, RZ, -0x1 ;  /* 0xffffffffff0d7424 */ /* 0x000fc400078e00ff */
[----:B------:R-:W-:Y:S02]  /*0060*/  IMAD.MOV.U32 R14, RZ, RZ, -0x1 ;  /* 0xffffffffff0e7424 */ /* 0x000fe400078e00ff */
[----:B------:R-:W-:Y:S02]  /*0070*/  IMAD.MOV.U32 R20, RZ, RZ, -0x1 ;  /* 0xffffffffff147424 */ /* 0x000fe400078e00ff */
[----:B------:R-:W-:Y:S01]  /*0080*/  IMAD.MOV.U32 R21, RZ, RZ, -0x1 ;  /* 0xffffffffff157424 */ /* 0x000fe200078e00ff */
[----:B------:R-:W4:Y:S01]  /*0090*/  S2UR UR6, SR_CgaCtaId ;  /* 0x00000000000679c3 */ /* 0x000f220000008800 */
[----:B------:R-:W2:Y:S01]  /*00a0*/  S2R R23, SR_LANEID ;  /* 0x0000000000177919 */ /* 0x000ea20000000000 */
[----:B------:R-:W-:Y:S01]  /*00b0*/  IMAD.MOV.U32 R25, RZ, RZ, -0x1 ;  /* 0xffffffffff197424 */ /* 0x000fe200078e00ff */
[----:B------:R-:W1:Y:S01]  /*00c0*/  LDCU UR10, c[0x0][0x3ac] ;  /* 0x00007580ff0a77ac */ /* 0x000e620008000800 */
[----:B0-----:R-:W-:-:S04]  /*00d0*/  IMAD R7, R0, 0x13, RZ ;  /* 0x0000001300077824 */ /* 0x001fc800078e02ff */
[C---:B------:R-:W-:Y:S01]  /*00e0*/  VIADD R2, R7.reuse, 0x1 ;  /* 0x0000000107027836 */ /* 0x040fe20000000000 */
[C---:B-1----:R-:W-:Y:S01]  /*00f0*/  ISETP.GE.AND P1, PT, R7.reuse, UR4, PT ;  /* 0x0000000407007c0c */ /* 0x042fe2000bf26270 */
[----:B--2---:R-:W-:-:S03]  /*0100*/  IMAD.WIDE.U32 R4, R7, 0x4, R4 ;  /* 0x0000000407047825 */ /* 0x004fc600078e0004 */
[----:B------:R-:W-:Y:S01]  /*0110*/  ISETP.GE.AND P2, PT, R2, UR4, PT ;  /* 0x0000000402007c0c */ /* 0x000fe2000bf46270 */
[C---:B------:R-:W-:Y:S02]  /*0120*/  VIADD R2, R7.reuse, 0x2 ;  /* 0x0000000207027836 */ /* 0x040fe40000000000 */
[----:B------:R-:W-:-:S03]  /*0130*/  VIADD R3, R7, 0x3 ;  /* 0x0000000307037836 */ /* 0x000fc60000000000 */
[----:B------:R-:W-:Y:S01]  /*0140*/  ISETP.GE.AND P3, PT, R2, UR4, PT ;  /* 0x0000000402007c0c */ /* 0x000fe2000bf66270 */
[----:B------:R-:W-:Y:S01]  /*0150*/  VIADD R2, R7, 0x4 ;  /* 0x0000000407027836 */ /* 0x000fe20000000000 */
[----:B------:R-:W-:Y:S01]  /*0160*/  ISETP.GE.AND P4, PT, R3, UR4, PT ;  /* 0x0000000403007c0c */ /* 0x000fe2000bf86270 */
[----:B---3--:R-:W2:Y:S03]  /*0170*/  @!P1 LDG.E R12, desc[UR8][R4.64] ;  /* 0x00000008040c9981 */ /* 0x008ea6000c1e1900 */
[----:B------:R-:W-:Y:S01]  /*0180*/  ISETP.GE.AND P5, PT, R2, UR4, PT ;  /* 0x0000000402007c0c */ /* 0x000fe2000bfa6270 */
[----:B------:R-:W3:Y:S06]  /*0190*/  @!P2 LDG.E R6, desc[UR8][R4.64+0x4] ;  /* 0x000004080406a981 */ /* 0x000eec000c1e1900 */
[----:B------:R-:W5:Y:S04]  /*01a0*/  @!P3 LDG.E R8, desc[UR8][R4.64+0x8] ;  /* 0x000008080408b981 */ /* 0x000f68000c1e1900 */
[----:B------:R-:W4:Y:S04]  /*01b0*/  @!P4 LDG.E R9, desc[UR8][R4.64+0xc] ;  /* 0x00000c080409c981 */ /* 0x000f28000c1e1900 */
[----:B------:R-:W4:Y:S01]  /*01c0*/  @!P5 LDG.E R10, desc[UR8][R4.64+0x10] ;  /* 0x00001008040ad981 */ /* 0x000f22000c1e1900 */
[----:B------:R-:W-:-:S02]  /*01d0*/  VIADD R2, R7, 0x5 ;  /* 0x0000000507027836 */ /* 0x000fc40000000000 */
[C---:B------:R-:W-:Y:S02]  /*01e0*/  VIADD R11, R7.reuse, 0x7 ;  /* 0x00000007070b7836 */ /* 0x040fe40000000000 */
[----:B------:R-:W-:Y:S01]  /*01f0*/  VIADD R3, R7, 0x6 ;  /* 0x0000000607037836 */ /* 0x000fe20000000000 */
[----:B------:R-:W-:Y:S01]  /*0200*/  ISETP.GE.AND P6, PT, R2, UR4, PT ;  /* 0x0000000402007c0c */ /* 0x000fe2000bfc6270 */
[----:B------:R-:W-:-:S03]  /*0210*/  IMAD.MOV.U32 R2, RZ, RZ, -0x1 ;  /* 0xffffffffff027424 */ /* 0x000fc600078e00ff */
[----:B------:R-:W-:Y:S01]  /*0220*/  ISETP.GE.AND P0, PT, R3, UR4, PT ;  /* 0x0000000403007c0c */ /* 0x000fe2000bf06270 */
[----:B------:R-:W-:Y:S02]  /*0230*/  IMAD.MOV.U32 R3, RZ, RZ, -0x1 ;  /* 0xffffffffff037424 */ /* 0x000fe400078e00ff */
[----:B------:R-:W-:-:S06]  /*0240*/  VIADD R15, R7, 0xb ;  /* 0x0000000b070f7836 */ /* 0x000fcc0000000000 */
[----:B------:R-:W4:Y:S01]  /*0250*/  @!P6 LDG.E R17, desc[UR8][R4.64+0x14] ;  /* 0x000014080411e981 */ /* 0x000f22000c1e1900 */
[----:B--2---:R-:W-:Y:S01]  /*0260*/  @!P1 LOP3.LUT R2, R12, 0x80000000, RZ, 0x3c, !PT ;  /* 0x800000000c029812 */ /* 0x004fe200078e3cff */
[----:B------:R-:W-:Y:S01]  /*0270*/  IMAD.MOV.U32 R12, RZ, RZ, -0x1 ;  /* 0xffffffffff0c7424 */ /* 0x000fe200078e00ff */
[----:B------:R-:W-:Y:S01]  /*0280*/  ISETP.GE.AND P1, PT, R11, UR4, PT ;  /* 0x000000040b007c0c */ /* 0x000fe2000bf26270 */
[C---:B------:R-:W-:Y:S01]  /*0290*/  VIADD R11, R7.reuse, 0x8 ;  /* 0x00000008070b7836 */ /* 0x040fe20000000000 */
[----:B---3--:R-:W-:Y:S01]  /*02a0*/  @!P2 LOP3.LUT R3, R6, 0x80000000, RZ, 0x3c, !PT ;  /* 0x800000000603a812 */ /* 0x008fe200078e3cff */
[----:B------:R-:W-:-:S03]  /*02b0*/  VIADD R6, R7, 0x9 ;  /* 0x0000000907067836 */ /* 0x000fc60000000000 */
[----:B------:R-:W-:Y:S01]  /*02c0*/  ISETP.GE.AND P2, PT, R11, UR4, PT ;  /* 0x000000040b007c0c */ /* 0x000fe2000bf46270 */
[----:B------:R-:W-:Y:S01]  /*02d0*/  VIADD R11, R7, 0xa ;  /* 0x0000000a070b7836 */ /* 0x000fe20000000000 */
[----:B-----5:R-:W-:Y:S02]  /*02e0*/  @!P3 LOP3.LUT R12, R8, 0x80000000, RZ, 0x3c, !PT ;  /* 0x80000000080cb812 */ /* 0x020fe400078e3cff */
[----:B------:R-:W-:Y:S02]  /*02f0*/  ISETP.GE.AND P3, PT, R6, UR4, PT ;  /* 0x0000000406007c0c */ /* 0x000fe4000bf66270 */
[----:B----4-:R-:W-:Y:S01]  /*0300*/  @!P4 LOP3.LUT R13, R9, 0x80000000, RZ, 0x3c, !PT ;  /* 0x80000000090dc812 */ /* 0x010fe200078e3cff */
[----:B------:R-:W2:Y:S01]  /*0310*/  @!P0 LDG.E R6, desc[UR8][R4.64+0x18] ;  /* 0x0000180804068981 */ /* 0x000ea2000c1e1900 */
[----:B------:R-:W-:Y:S02]  /*0320*/  ISETP.GE.AND P4, PT, R11, UR4, PT ;  /* 0x000000040b007c0c */ /* 0x000fe4000bf86270 */
[----:B------:R-:W-:Y:S01]  /*0330*/  @!P5 LOP3.LUT R14, R10, 0x80000000, RZ, 0x3c, !PT ;  /* 0x800000000a0ed812 */ /* 0x000fe200078e3cff */
[----:B------:R-:W3:Y:S01]  /*0340*/  @!P1 LDG.E R8, desc[UR8][R4.64+0x1c] ;  /* 0x00001c0804089981 */ /* 0x000ee2000c1e1900 */
[----:B------:R-:W-:-:S03]  /*0350*/  ISETP.GE.AND P5, PT, R15, UR4, PT ;  /* 0x000000040f007c0c */ /* 0x000fc6000bfa6270 */
[----:B------:R-:W4:Y:S04]  /*0360*/  @!P2 LDG.E R9, desc[UR8][R4.64+0x20] ;  /* 0x000020080409a981 */ /* 0x000f28000c1e1900 */
[----:B------:R-:W5:Y:S04]  /*0370*/  @!P3 LDG.E R10, desc[UR8][R4.64+0x24] ;  /* 0x00002408040ab981 */ /* 0x000f68000c1e1900 */
[----:B------:R-:W5:Y:S04]  /*0380*/  @!P4 LDG.E R11, desc[UR8][R4.64+0x28] ;  /* 0x00002808040bc981 */ /* 0x000f68000c1e1900 */
[----:B------:R-:W5:Y:S01]  /*0390*/  @!P5 LDG.E R22, desc[UR8][R4.64+0x2c] ;  /* 0x00002c080416d981 */ /* 0x000f62000c1e1900 */
[----:B------:R-:W-:-:S02]  /*03a0*/  VIADD R16, R7, 0xc ;  /* 0x0000000c07107836 */ /* 0x000fc40000000000 */
[----:B------:R-:W-:Y:S01]  /*03b0*/  IMAD.MOV.U32 R15, RZ, RZ, -0x1 ;  /* 0xffffffffff0f7424 */ /* 0x000fe200078e00ff */
[----:B------:R-:W-:Y:S01]  /*03c0*/  @!P6 LOP3.LUT R15, R17, 0x80000000, RZ, 0x3c, !PT ;  /* 0x80000000110fe812 */ /* 0x000fe200078e3cff */
[C---:B------:R-:W-:Y:S01]  /*03d0*/  VIADD R18, R7.reuse, 0xd ;  /* 0x0000000d07127836 */ /* 0x040fe20000000000 */
[----:B------:R-:W-:Y:S01]  /*03e0*/  ISETP.GE.AND P6, PT, R16, UR4, PT ;  /* 0x0000000410007c0c */ /* 0x000fe2000bfc6270 */
[----:B------:R-:W-:Y:S02]  /*03f0*/  IMAD.MOV.U32 R16, RZ, RZ, -0x1 ;  /* 0xffffffffff107424 */ /* 0x000fe400078e00ff */
[----:B------:R-:W-:Y:S02]  /*0400*/  IMAD.MOV.U32 R17, RZ, RZ, -0x1 ;  /* 0xffffffffff117424 */ /* 0x000fe400078e00ff */
[----:B------:R-:W-:-:S08]  /*0410*/  VIADD R19, R7, 0xe ;  /* 0x0000000e07137836 */ /* 0x000fd00000000000 */
[----:B------:R-:W5:Y:S01]  /*0420*/  @!P6 LDG.E R24, desc[UR8][R4.64+0x30] ;  /* 0x000030080418e981 */ /* 0x000f62000c1e1900 */
[----:B--2---:R-:W-:Y:S01]  /*0430*/  @!P0 LOP3.LUT R16, R6, 0x80000000, RZ, 0x3c, !PT ;  /* 0x8000000006108812 */ /* 0x004fe200078e3cff */
[C---:B------:R-:W-:Y:S01]  /*0440*/  VIADD R6, R7.reuse, 0xf ;  /* 0x0000000f07067836 */ /* 0x040fe20000000000 */
[----:B------:R-:W-:Y:S01]  /*0450*/  ISETP.GE.AND P0, PT, R18, UR4, PT ;  /* 0x0000000412007c0c */ /* 0x000fe2000bf06270 */
[----:B------:R-:W-:Y:S01]  /*0460*/  IMAD.MOV.U32 R18, RZ, RZ, -0x1 ;  /* 0xffffffffff127424 */ /* 0x000fe200078e00ff */
[----:B---3--:R-:W-:Y:S01]  /*0470*/  @!P1 LOP3.LUT R17, R8, 0x80000000, RZ, 0x3c, !PT ;  /* 0x8000000008119812 */ /* 0x008fe200078e3cff */
[----:B------:R-:W-:Y:S01]  /*0480*/  VIADD R8, R7, 0x10 ;  /* 0x0000001007087836 */ /* 0x000fe20000000000 */
[----:B----4-:R-:W-:Y:S02]  /*0490*/  @!P2 LOP3.LUT R18, R9, 0x80000000, RZ, 0x3c, !PT ;  /* 0x800000000912a812 */ /* 0x010fe400078e3cff */
[----:B------:R-:W-:Y:S01]  /*04a0*/  ISETP.GE.AND P2, PT, R6, UR4, PT ;  /* 0x0000000406007c0c */ /* 0x000fe2000bf46270 */
[----:B------:R-:W-:-:S02]  /*04b0*/  VIADD R6, R7, 0x11 ;  /* 0x0000001107067836 */ /* 0x000fc40000000000 */
[----:B------:R-:W-:Y:S01]  /*04c0*/  VIADD R7, R7, 0x12 ;  /* 0x0000001207077836 */ /* 0x000fe20000000000 */
[----:B------:R-:W-:Y:S01]  /*04d0*/  ISETP.GE.AND P1, PT, R19, UR4, PT ;  /* 0x0000000413007c0c */ /* 0x000fe2000bf26270 */
[----:B------:R-:W-:Y:S01]  /*04e0*/  IMAD.MOV.U32 R19, RZ, RZ, -0x1 ;  /* 0xffffffffff137424 */ /* 0x000fe200078e00ff */
[----:B-----5:R-:W-:Y:S02]  /*04f0*/  @!P3 LOP3.LUT R19, R10, 0x80000000, RZ, 0x3c, !PT ;  /* 0x800000000a13b812 */ /* 0x020fe400078e3cff */
[----:B------:R-:W-:Y:S02]  /*0500*/  @!P4 LOP3.LUT R20, R11, 0x80000000, RZ, 0x3c, !PT ;  /* 0x800000000b14c812 */ /* 0x000fe400078e3cff */
[----:B------:R-:W-:Y:S02]  /*0510*/  @!P5 LOP3.LUT R21, R22, 0x80000000, RZ, 0x3c, !PT ;  /* 0x800000001615d812 */ /* 0x000fe400078e3cff */
[----:B------:R-:W-:Y:S02]  /*0520*/  ISETP.GE.AND P3, PT, R8, UR4, PT ;  /* 0x0000000408007c0c */ /* 0x000fe4000bf66270 */
[----:B------:R-:W-:Y:S01]  /*0530*/  ISETP.GE.AND P4, PT, R6, UR4, PT ;  /* 0x0000000406007c0c */ /* 0x000fe2000bf86270 */
[----:B------:R-:W2:Y:S01]  /*0540*/  @!P2 LDG.E R8, desc[UR8][R4.64+0x3c] ;  /* 0x00003c080408a981 */ /* 0x000ea2000c1e1900 */
[----:B------:R-:W-:Y:S01]  /*0550*/  ISETP.GE.AND P5, PT, R7, UR4, PT ;  /* 0x0000000407007c0c */ /* 0x000fe2000bfa6270 */
[----:B------:R-:W0:Y:S02]  /*0560*/  LDCU.64 UR4, c[0x0][0x3a8] ;  /* 0x00007500ff0477ac */ /* 0x000e240008000a00 */
[----:B------:R-:W3:Y:S04]  /*0570*/  @!P0 LDG.E R6, desc[UR8][R4.64+0x34] ;  /* 0x0000340804068981 */ /* 0x000ee8000c1e1900 */
[----:B------:R-:W4:Y:S04]  /*0580*/  @!P1 LDG.E R7, desc[UR8][R4.64+0x38] ;  /* 0x0000380804079981 */ /* 0x000f28000c1e1900 */
[----:B------:R-:W5:Y:S04]  /*0590*/  @!P3 LDG.E R9, desc[UR8][R4.64+0x40] ;  /* 0x000040080409b981 */ /* 0x000f68000c1e1900 */
[----:B------:R-:W5:Y:S04]  /*05a0*/  @!P4 LDG.E R10, desc[UR8][R4.64+0x44] ;  /* 0x00004408040ac981 */ /* 0x000f68000c1e1900 */
[----:B------:R-:W5:Y:S01]  /*05b0*/  @!P5 LDG.E R11, desc[UR8][R4.64+0x48] ;  /* 0x00004808040bd981 */ /* 0x000f62000c1e1900 */
[----:B0-----:R-:W-:-:S02]  /*05c0*/  UIADD3 UR7, UPT, UPT, UR4, 0x6, URZ ;  /* 0x0000000604077890 */ /* 0x001fc4000fffe0ff */
[----:B------:R-:W-:-:S03]  /*05d0*/  UIADD3 UR5, UPT, UPT, -UR4, UR5, URZ ;  /* 0x0000000504057290 */ /* 0x000fc6000fffe1ff */
[----:B------:R-:W-:Y:S02]  /*05e0*/  UMOV UR4, 0x400 ;  /* 0x0000040000047882 */ /* 0x000fe40000000000 */
[----:B------:R-:W-:Y:S01]  /*05f0*/  ULEA UR4, UR6, UR4, 0x18 ;  /* 0x0000000406047291 */ /* 0x000fe2000f8ec0ff */
[----:B------:R-:W-:-:S05]  /*0600*/  SHF.R.U32.HI R105, RZ, 0x5, R0 ;  /* 0x00000005ff697819 */ /* 0x000fca0000011600 */
[----:B------:R-:W-:Y:S01]  /*0610*/  LEA R29, R0, UR4, 0x2 ;  /* 0x00000004001d7c11 */ /* 0x000fe2000f8e10ff */
[----:B------:R-:W-:Y:S01]  /*0620*/  IMAD.MOV.U32 R22, RZ, RZ, -0x1 ;  /* 0xffffffffff167424 */ /* 0x000fe200078e00ff */
[----:B------:R-:W-:-:S03]  /*0630*/  @!P6 LOP3.LUT R22, R24, 0x80000000, RZ, 0x3c, !PT ;  /* 0x800000001816e812 */ /* 0x000fc600078e3cff */
[----:B------:R-:W-:Y:S01]  /*0640*/  IMAD R31, R0, 0x80, R29 ;  /* 0x00000080001f7824 */ /* 0x000fe200078e021d */
[----:B------:R-:W-:Y:S01]  /*0650*/  LEA R32, R105, UR4, 0x2 ;  /* 0x0000000469207c11 */ /* 0x000fe2000f8e10ff */
[----:B------:R-:W-:Y:S02]  /*0660*/  IMAD.MOV.U32 R24, RZ, RZ, -0x1 ;  /* 0xffffffffff187424 */ /* 0x000fe400078e00ff */
[----:B------:R-:W-:Y:S02]  /*0670*/  IMAD.MOV.U32 R26, RZ, RZ, -0x1 ;  /* 0xffffffffff1a7424 */ /* 0x000fe400078e00ff */
[----:B------:R-:W-:Y:S02]  /*0680*/  IMAD.MOV.U32 R27, RZ, RZ, -0x1 ;  /* 0xffffffffff1b7424 */ /* 0x000fe400078e00ff */
[----:B------:R-:W-:Y:S02]  /*0690*/  IMAD.MOV.U32 R28, RZ, RZ, -0x1 ;  /* 0xffffffffff1c7424 */ /* 0x000fe400078e00ff */
[----:B------:R-:W-:-:S02]  /*06a0*/  IMAD.MOV.U32 R30, RZ, RZ, -0x1 ;  /* 0xffffffffff1e7424 */ /* 0x000fc400078e00ff */
[----:B------:R-:W-:Y:S01]  /*06b0*/  IMAD R33, R0, -0x38, R31 ;  /* 0xffffffc800217824 */ /* 0x000fe200078e021f */
[----:B------:R-:W-:Y:S01]  /*06c0*/  BAR.SYNC.DEFER_BLOCKING 0x0 ;  /* 0x0000000000007b1d */ /* 0x000fe20000010000 */
[----:B--2---:R-:W-:Y:S02]  /*06d0*/  @!P2 LOP3.LUT R26, R8, 0x80000000, RZ, 0x3c, !PT ;  /* 0x80000000081aa812 */ /* 0x004fe400078e3cff */
[----:B---3--:R-:W-:Y:S02]  /*06e0*/  @!P0 LOP3.LUT R24, R6, 0x80000000, RZ, 0x3c, !PT ;  /* 0x8000000006188812 */ /* 0x008fe400078e3cff */
[----:B----4-:R-:W-:Y:S02]  /*06f0*/  @!P1 LOP3.LUT R25, R7, 0x80000000, RZ, 0x3c, !PT ;  /* 0x8000000007199812 */ /* 0x010fe400078e3cff */
[----:B-----5:R-:W-:Y:S02]  /*0700*/  @!P3 LOP3.LUT R27, R9, 0x80000000, RZ, 0x3c, !PT ;  /* 0x80000000091bb812 */ /* 0x020fe400078e3cff */
[----:B------:R-:W-:-:S02]  /*0710*/  @!P4 LOP3.LUT R28, R10, 0x80000000, RZ, 0x3c, !PT ;  /* 0x800000000a1cc812 */ /* 0x000fc400078e3cff */
[----:B------:R-:W-:-:S07]  /*0720*/  @!P5 LOP3.LUT R30, R11, 0x80000000, RZ, 0x3c, !PT ;  /* 0x800000000b1ed812 */ /* 0x000fce00078e3cff */
.L_x_220:
[----:B------:R-:W-:Y:S01]  /*0730*/  UISETP.LT.AND UP0, UPT, UR5, 0x6, UPT ;  /* 0x000000060500788c */ /* 0x000fe2000bf01270 */
[----:B------:R-:W-:Y:S01]  /*0740*/  STS [R29], RZ ;  /* 0x000000ff1d007388 */ /* 0x000fe20000000800 */
[----:B------:R-:W-:Y:S01]  /*0750*/  UIADD3 UR6, UPT, UPT, UR7, -0x6, URZ ;  /* 0xfffffffa07067890 */ /* 0x000fe2000fffe0ff */
[----:B------:R-:W-:Y:S01]  /*0760*/  ISETP.NE.AND P1, PT, R23, 0x1f, PT ;  /* 0x0000001f1700780c */ /* 0x000fe20003f25270 */
[----:B------:R-:W-:Y:S01]  /*0770*/  USEL UR4, UR5, 0x6, UP0 ;  /* 0x0000000605047887 */ /* 0x000fe20008000000 */
[----:B------:R-:W-:Y:S01]  /*0780*/  STS [R29+0x400], RZ ;  /* 0x000400ff1d007388 */ /* 0x000fe20000000800 */
[C---:B------:R-:W-:Y:S01]  /*0790*/  ISETP.NE.AND P2, PT, R105.reuse, 0x6, PT ;  /* 0x000000066900780c */ /* 0x040fe20003f45270 */
[----:B------:R-:W-:Y:S01]  /*07a0*/  UISETP.GE.AND UP0, UPT, UR7, UR10, UPT ;  /* 0x0000000a0700728c */ /* 0x000fe2000bf06270 */
[----:B0-2---:R-:W-:Y:S01]  /*07b0*/  SHF.R.U32.HI R4, RZ, UR6, R2 ;  /* 0x00000006ff047c19 */ /* 0x005fe20008011602 */
[----:B------:R-:W-:Y:S01]  /*07c0*/  UBMSK UR4, URZ, UR4 ;  /* 0x00000004ff04729b */ /* 0x000fe20008000000 */
[----:B------:R-:W-:Y:S01]  /*07d0*/  STS [R29+0x800], RZ ;  /* 0x000800ff1d007388 */ /* 0x000fe20000000800 */
[----:B------:R-:W-:-:S03]  /*07e0*/  ISETP.NE.AND P3, PT, R105, 0x7, PT ;  /* 0x000000076900780c */ /* 0x000fc60003f65270 */
[----:B------:R-:W-:Y:S01]  /*07f0*/  STS [R29+0xc00], RZ ;  /* 0x000c00ff1d007388 */ /* 0x000fe20000000800 */
[----:B------:R-:W-:-:S03]  /*0800*/  LOP3.LUT R4, R4, UR4, RZ, 0xc0, !PT ;  /* 0x0000000404047c12 */ /* 0x000fc6000f8ec0ff */
[----:B------:R-:W-:Y:S02]  /*0810*/  STS [R29+0x1000], RZ ;  /* 0x001000ff1d007388 */ /* 0x000fe40000000800 */
[----:B------:R-:W-:Y:S01]  /*0820*/  IMAD.SHL.U32 R5, R4, 0x400, RZ ;  /* 0x0000040004057824 */ /* 0x000fe200078e00ff */
[----:B------:R-:W-:Y:S01]  /*0830*/  SHF.R.U32.HI R4, RZ, 0x4, R4 ;  /* 0x00000004ff047819 */ /* 0x000fe20000011604 */
[----:B------:R-:W-:Y:S03]  /*0840*/  STS [R29+0x1400], RZ ;  /* 0x001400ff1d007388 */ /* 0x000fe60000000800 */
[----:B------:R-:W-:Y:S01]  /*0850*/  LOP3.LUT R36, R5, 0x7c00, RZ, 0xc0, !PT ;  /* 0x00007c0005247812 */ /* 0x000fe200078ec0ff */
[----:B------:R-:W-:Y:S01]  /*0860*/  STS [R29+0x1800], RZ ;  /* 0x001800ff1d007388 */ /* 0x000fe20000000800 */
[----:B------:R-:W-:-:S03]  /*0870*/  LOP3.LUT R4, R4, 0xffffffe, RZ, 0xc0, !PT ;  /* 0x0ffffffe04047812 */ /* 0x000fc600078ec0ff */
[----:B------:R-:W-:Y:S01]  /*0880*/  STS [R29+0x1c00], RZ ;  /* 0x001c00ff1d007388 */ /* 0x000fe20000000800 */
[----:B------:R-:W-:Y:S02]  /*0890*/  IADD3 R36, PT, PT, R4, R29, R36 ;  /* 0x0000001d04247210 */ /* 0x000fe40007ffe024 */
[----:B------:R-:W-:Y:S01]  /*08a0*/  SHF.R.U32.HI R4, RZ, UR6, R3 ;  /* 0x00000006ff047c19 */ /* 0x000fe20008011603 */
[----:B------:R-:W-:Y:S03]  /*08b0*/  STS [R29+0x2000], RZ ;  /* 0x002000ff1d007388 */ /* 0x000fe60000000800 */
[----:B------:R-:W-:Y:S01]  /*08c0*/  LOP3.LUT R4, R4, UR4, RZ, 0xc0, !PT ;  /* 0x0000000404047c12 */ /* 0x000fe2000f8ec0ff */
[----:B------:R-:W-:Y:S03]  /*08d0*/  STS [R29+0x2400], RZ ;  /* 0x002400ff1d007388 */ /* 0x000fe60000000800 */
[----:B------:R-:W-:Y:S01]  /*08e0*/  SHF.R.U32.HI R6, RZ, 0x4, R4 ;  /* 0x00000004ff067819 */ /* 0x000fe20000011604 */
[----:B------:R-:W-:Y:S01]  /*08f0*/  STS [R29+0x2800], RZ ;  /* 0x002800ff1d007388 */ /* 0x000fe20000000800 */
[----:B------:R-:W-:-:S02]  /*0900*/  IMAD.SHL.U32 R5, R4, 0x400, RZ ;  /* 0x0000040004057824 */ /* 0x000fc400078e00ff */
[----:B------:R-:W-:Y:S01]  /*0910*/  LOP3.LUT R6, R6, 0xffffffe, RZ, 0xc0, !PT ;  /* 0x0ffffffe06067812 */ /* 0x000fe200078ec0ff */
[----:B------:R-:W-:Y:S02]  /*0920*/  STS [R29+0x2c00], RZ ;  /* 0x002c00ff1d007388 */ /* 0x000fe40000000800 */
[----:B------:R-:W-:Y:S02]  /*0930*/  LOP3.LUT R4, R5, 0x7c00, RZ, 0xc0, !PT ;  /* 0x00007c0005047812 */ /* 0x000fe400078ec0ff */
[----:B------:R-:W-:Y:S02]  /*0940*/  STS [R29+0x3000], RZ ;  /* 0x003000ff1d007388 */ /* 0x000fe40000000800 */
[----:B------:R-:W-:Y:S02]  /*0950*/  IADD3 R37, PT, PT, R6, R29, R4 ;  /* 0x0000001d06257210 */ /* 0x000fe40007ffe004 */
[----:B------:R-:W-:Y:S01]  /*0960*/  STS [R29+0x3400], RZ ;  /* 0x003400ff1d007388 */ /* 0x000fe20000000800 */
[----:B------:R-:W-:-:S03]  /*0970*/  SHF.R.U32.HI R4, RZ, UR6, R12 ;  /* 0x00000006ff047c19 */ /* 0x000fc6000801160c */
        /* <DEDUP_REMOVED lines=10> */
[----:B------:R-:W-:-:S03]  /*0a20*/  IADD3 R39, PT, PT, R39, R29, R6 ;  /* 0x0000001d27277210 */ /* 0x000fc60007ffe006 */
[----:B------:R-:W-:Y:S04]  /*0a30*/  STS [R29+0x4c00], RZ ;  /* 0x004c00ff1d007388 */ /* 0x000fe80000000800 */
        /* <DEDUP_REMOVED lines=13> */
[----:B------:R-:W0:Y:S02]  /*0b10*/  LDS.U16 R34, [R36] ;  /* 0x0000000024227984 */ /* 0x000e240000000400 */
[----:B0-----:R-:W-:-:S05]  /*0b20*/  VIADD R5, R34, 0x1 ;  /* 0x0000000122057836 */ /* 0x001fca0000000000 */
[----:B------:R0:W-:Y:S04]  /*0b30*/  STS.U16 [R36], R5 ;  /* 0x0000000524007388 */ /* 0x0001e80000000400 */
[----:B------:R-:W1:Y:S01]  /*0b40*/  LDS.U16 R38, [R37] ;  /* 0x0000000025267984 */ /* 0x000e620000000400 */
[----:B0-----:R-:W-:-:S04]  /*0b50*/  SHF.R.U32.HI R5, RZ, UR6, R13 ;  /* 0x00000006ff057c19 */ /* 0x001fc8000801160d */
[----:B------:R-:W-:-:S05]  /*0b60*/  LOP3.LUT R5, R5, UR4, RZ, 0xc0, !PT ;  /* 0x0000000405057c12 */ /* 0x000fca000f8ec0ff */
[----:B------:R-:W-:Y:S01]  /*0b70*/  IMAD.SHL.U32 R6, R5, 0x400, RZ ;  /* 0x0000040005067824 */ /* 0x000fe200078e00ff */
[----:B------:R-:W-:-:S04]  /*0b80*/  SHF.R.U32.HI R5, RZ, 0x4, R5 ;  /* 0x00000004ff057819 */ /* 0x000fc80000011605 */
[----:B------:R-:W-:Y:S02]  /*0b90*/  LOP3.LUT R8, R6, 0x7c00, RZ, 0xc0, !PT ;  /* 0x00007c0006087812 */ /* 0x000fe400078ec0ff */
[----:B------:R-:W-:-:S04]  /*0ba0*/  LOP3.LUT R5, R5, 0xffffffe, RZ, 0xc0, !PT ;  /* 0x0ffffffe05057812 */ /* 0x000fc800078ec0ff */
[----:B------:R-:W-:Y:S01]  /*0bb0*/  IADD3 R41, PT, PT, R5, R29, R8 ;  /* 0x0000001d05297210 */ /* 0x000fe20007ffe008 */
[----:B-1----:R-:W-:-:S05]  /*0bc0*/  VIADD R4, R38, 0x1 ;  /* 0x0000000126047836 */ /* 0x002fca0000000000 */
[----:B------:R0:W-:Y:S04]  /*0bd0*/  STS.U16 [R37], R4 ;  /* 0x0000000425007388 */ /* 0x0001e80000000400 */
[----:B------:R-:W1:Y:S01]  /*0be0*/  LDS.U16 R40, [R39] ;  /* 0x0000000027287984 */ /* 0x000e620000000400 */
[----:B0-----:R-:W-:-:S04]  /*0bf0*/  SHF.R.U32.HI R4, RZ, UR6, R14 ;  /* 0x00000006ff047c19 */ /* 0x001fc8000801160e */
[----:B------:R-:W-:-:S05]  /*0c00*/  LOP3.LUT R4, R4, UR4, RZ, 0xc0, !PT ;  /* 0x0000000404047c12 */ /* 0x000fca000f8ec0ff */
[----:B------:R-:W-:Y:S01]  /*0c10*/  IMAD.SHL.U32 R5, R4, 0x400, RZ ;  /* 0x0000040004057824 */ /* 0x000fe200078e00ff */
[----:B------:R-:W-:-:S04]  /*0c20*/  SHF.R.U32.HI R4, RZ, 0x4, R4 ;  /* 0x00000004ff047819 */ /* 0x000fc80000011604 */
[----:B------:R-:W-:Y:S02]  /*0c30*/  LOP3.LUT R8, R5, 0x7c00, RZ, 0xc0, !PT ;  /* 0x00007c0005087812 */ /* 0x000fe400078ec0ff */
[----:B------:R-:W-:Y:S02]  /*0c40*/  LOP3.LUT R43, R4, 0xffffffe, RZ, 0xc0, !PT ;  /* 0x0ffffffe042b7812 */ /* 0x000fe400078ec0ff */
[----:B------:R-:W-:Y:S02]  /*0c50*/  SHF.R.U32.HI R5, RZ, UR6, R15 ;  /* 0x00000006ff057c19 */ /* 0x000fe4000801160f */
[----:B------:R-:W-:Y:S02]  /*0c60*/  IADD3 R43, PT, PT, R43, R29, R8 ;  /* 0x0000001d2b2b7210 */ /* 0x000fe40007ffe008 */
[----:B------:R-:W-:Y:S01]  /*0c70*/  LOP3.LUT R5, R5, UR4, RZ, 0xc0, !PT ;  /* 0x0000000405057c12 */ /* 0x000fe2000f8ec0ff */
[----:B-1----:R-:W-:-:S05]  /*0c80*/  VIADD R6, R40, 0x1 ;  /* 0x0000000128067836 */ /* 0x002fca0000000000 */
[----:B------:R0:W-:Y:S04]  /*0c90*/  STS.U16 [R39], R6 ;  /* 0x0000000627007388 */ /* 0x0001e80000000400 */
[----:B------:R-:W1:Y:S01]  /*0ca0*/  LDS.U16 R42, [R41] ;  /* 0x00000000292a7984 */ /* 0x000e620000000400 */
[----:B0-----:R-:W-:Y:S01]  /*0cb0*/  IMAD.SHL.U32 R6, R5, 0x400, RZ ;  /* 0x0000040005067824 */ /* 0x001fe200078e00ff */
        /* <DEDUP_REMOVED lines=127> */
[----:B0-----:R-:W-:Y:S01]  /*14b0*/  SHF.R.U32.HI R4, RZ, UR6, R30 ;  /* 0x00000006ff047c19 */ /* 0x001fe2000801161e */
[----:B------:R-:W0:Y:S03]  /*14c0*/  S2UR UR6, SR_CgaCtaId ;  /* 0x00000000000679c3 */ /* 0x000e260000008800 */
[----:B------:R-:W-:Y:S01]  /*14d0*/  LOP3.LUT R4, R4, UR4, RZ, 0xc0, !PT ;  /* 0x0000000404047c12 */ /* 0x000fe2000f8ec0ff */
[----:B------:R-:W-:-:S04]  /*14e0*/  UMOV UR4, 0x400 ;  /* 0x0000040000047882 */ /* 0x000fc80000000000 */
[----:B------:R-:W-:Y:S01]  /*14f0*/  IMAD.SHL.U32 R5, R4, 0x400, RZ ;  /* 0x0000040004057824 */ /* 0x000fe200078e00ff */
[----:B------:R-:W-:-:S04]  /*1500*/  SHF.R.U32.HI R4, RZ, 0x4, R4 ;  /* 0x00000004ff047819 */ /* 0x000fc80000011604 */
[----:B------:R-:W-:Y:S02]  /*1510*/  LOP3.LUT R8, R5, 0x7c00, RZ, 0xc0, !PT ;  /* 0x00007c0005087812 */ /* 0x000fe400078ec0ff */
[----:B------:R-:W-:-:S04]  /*1520*/  LOP3.LUT R71, R4, 0xffffffe, RZ, 0xc0, !PT ;  /* 0x0ffffffe04477812 */ /* 0x000fc800078ec0ff */
[----:B------:R-:W-:Y:S01]  /*1530*/  IADD3 R71, PT, PT, R71, R29, R8 ;  /* 0x0000001d47477210 */ /* 0x000fe20007ffe008 */
[----:B0-----:R-:W-:Y:S01]  /*1540*/  ULEA UR4, UR6, UR4, 0x18 ;  /* 0x0000000406047291 */ /* 0x001fe2000f8ec0ff */
[----:B-1----:R-:W-:-:S05]  /*1550*/  VIADD R6, R68, 0x1 ;  /* 0x0000000144067836 */ /* 0x002fca0000000000 */
[----:B------:R-:W-:Y:S04]  /*1560*/  STS.U16 [R67], R6 ;  /* 0x0000000643007388 */ /* 0x000fe80000000400 */
[----:B------:R-:W0:Y:S02]  /*1570*/  LDS.U16 R70, [R69] ;  /* 0x0000000045467984 */ /* 0x000e240000000400 */
[----:B0-----:R-:W-:-:S05]  /*1580*/  VIADD R4, R70, 0x1 ;  /* 0x0000000146047836 */ /* 0x001fca0000000000 */
[----:B------:R-:W-:Y:S04]  /*1590*/  STS.U16 [R69], R4 ;  /* 0x0000000445007388 */ /* 0x000fe80000000400 */
[----:B------:R-:W0:Y:S02]  /*15a0*/  LDS.U16 R72, [R71] ;  /* 0x0000000047487984 */ /* 0x000e240000000400 */
[----:B0-----:R-:W-:-:S05]  /*15b0*/  VIADD R6, R72, 0x1 ;  /* 0x0000000148067836 */ /* 0x001fca0000000000 */
[----:B------:R-:W-:Y:S01]  /*15c0*/  STS.U16 [R71], R6 ;  /* 0x0000000647007388 */ /* 0x000fe20000000400 */
[----:B------:R-:W-:Y:S06]  /*15d0*/  BAR.SYNC.DEFER_BLOCKING 0x0 ;  /* 0x0000000000007b1d */ /* 0x000fec0000010000 */
[----:B------:R-:W-:Y:S04]  /*15e0*/  LDS R73, [R31] ;  /* 0x000000001f497984 */ /* 0x000fe80000000800 */
[----:B------:R-:W0:Y:S04]  /*15f0*/  LDS R74, [R31+0x4] ;  /* 0x000004001f4a7984 */ /* 0x000e280000000800 */
        /* <DEDUP_REMOVED lines=13> */
[----:B------:R-:W1:Y:S01]  /*16d0*/  LDS R86, [R31+0x34] ;  /* 0x000034001f567984 */ /* 0x000e620000000800 */
[----:B--2---:R-:W-:-:S03]  /*16e0*/  IMAD.IADD R76, R76, 0x1, R75 ;  /* 0x000000014c4c7824 */ /* 0x004fc600078e024b */
[----:B------:R-:W2:Y:S01]  /*16f0*/  LDS R87, [R31+0x38] ;  /* 0x000038001f577984 */ /* 0x000ea20000000800 */
[----:B---3--:R-:W-:-:S03]  /*1700*/  IMAD.IADD R77, R77, 0x1, R76 ;  /* 0x000000014d4d7824 */ /* 0x008fc600078e024c */
[----:B------:R-:W3:Y:S01]  /*1710*/  LDS R88, [R31+0x3c] ;  /* 0x00003c001f587984 */ /* 0x000ee20000000800 */
[----:B----4-:R-:W-:-:S03]  /*1720*/  IMAD.IADD R78, R78, 0x1, R77 ;  /* 0x000000014e4e7824 */ /* 0x010fc600078e024d */
[----:B------:R-:W4:Y:S01]  /*1730*/  LDS R89, [R31+0x40] ;  /* 0x000040001f597984 */ /* 0x000f220000000800 */
[----:B-----5:R-:W-:-:S03]  /*1740*/  IMAD.IADD R79, R79, 0x1, R78 ;  /* 0x000000014f4f7824 */ /* 0x020fc600078e024e */
[----:B------:R-:W5:Y:S01]  /*1750*/  LDS R90, [R31+0x44] ;  /* 0x000044001f5a7984 */ /* 0x000f620000000800 */
[----:B------:R-:W-:-:S03]  /*1760*/  IMAD.IADD R80, R80, 0x1, R79 ;  /* 0x0000000150507824 */ /* 0x000fc600078e024f */
        /* <DEDUP_REMOVED lines=29> */
[----:B------:R-:W-:-:S04]  /*1940*/  IMAD.IADD R95, R95, 0x1, R94 ;  /* 0x000000015f5f7824 */ /* 0x000fc800078e025e */
[----:B0-----:R-:W-:-:S04]  /*1950*/  IMAD.IADD R96, R96, 0x1, R95 ;  /* 0x0000000160607824 */ /* 0x001fc800078e025f */
[----:B-1----:R-:W-:-:S04]  /*1960*/  IMAD.IADD R97, R97, 0x1, R96 ;  /* 0x0000000161617824 */ /* 0x002fc800078e0260 */
[----:B--2---:R-:W-:-:S04]  /*1970*/  IMAD.IADD R98, R98, 0x1, R97 ;  /* 0x0000000162627824 */ /* 0x004fc800078e0261 */
[----:B---3--:R-:W-:-:S04]  /*1980*/  IMAD.IADD R99, R99, 0x1, R98 ;  /* 0x0000000163637824 */ /* 0x008fc800078e0262 */
[----:B----4-:R-:W-:-:S04]  /*1990*/  IMAD.IADD R100, R100, 0x1, R99 ;  /* 0x0000000164647824 */ /* 0x010fc800078e0263 */
[----:B-----5:R-:W-:-:S04]  /*19a0*/  IMAD.IADD R101, R101, 0x1, R100 ;  /* 0x0000000165657824 */ /* 0x020fc800078e0264 */
[----:B------:R-:W-:-:S04]  /*19b0*/  IMAD.IADD R102, R102, 0x1, R101 ;  /* 0x0000000166667824 */ /* 0x000fc800078e0265 */
[----:B------:R-:W-:-:S04]  /*19c0*/  IMAD.IADD R103, R103, 0x1, R102 ;  /* 0x0000000167677824 */ /* 0x000fc800078e0266 */
[----:B------:R-:W-:-:S04]  /*19d0*/  IMAD.IADD R104, R104, 0x1, R103 ;  /* 0x0000000168687824 */ /* 0x000fc800078e0267 */
[----:B------:R-:W-:-:S05]  /*19e0*/  IMAD.IADD R106, R5, 0x1, R104 ;  /* 0x00000001056a7824 */ /* 0x000fca00078e0268 */
        /* <DEDUP_REMOVED lines=8> */
[----:B------:R-:W0:Y:S02]  /*1a70*/  SHFL.UP P0, R107, R108, 0x10, RZ ;  /* 0x060000006c6b7989 */ /* 0x000e2400000000ff */
[----:B0-----:R-:W-:Y:S01]  /*1a80*/  @P0 IMAD.IADD R107, R108, 0x1, R107 ;  /* 0x000000016c6b0824 */ /* 0x001fe200078e026b */
[----:B------:R-:W-:-:S03]  /*1a90*/  ISETP.NE.AND P0, PT, R105, 0x1, PT ;  /* 0x000000016900780c */ /* 0x000fc60003f05270 */
[----:B------:R-:W-:Y:S01]  /*1aa0*/  IMAD.IADD R106, R107, 0x1, -R106 ;  /* 0x000000016b6a7824 */ /* 0x000fe200078e0a6a */
[----:B------:R-:W-:Y:S01]  /*1ab0*/  @!P1 STS [R32+0x8400], R107 ;  /* 0x0084006b20009388 */ /* 0x000fe20000000800 */
[----:B------:R-:W-:Y:S01]  /*1ac0*/  BAR.SYNC.DEFER_BLOCKING 0x0 ;  /* 0x0000000000007b1d */ /* 0x000fe20000010000 */
[----:B------:R-:W-:-:S05]  /*1ad0*/  ISETP.NE.AND P1, PT, R105, 0x4, PT ;  /* 0x000000046900780c */ /* 0x000fca0003f25270 */
[----:B------:R-:W0:Y:S04]  /*1ae0*/  LDS.128 R4, [UR4+0x8400] ;  /* 0x00840004ff047984 */ /* 0x000e280008000c00 */
[----:B------:R-:W1:Y:S01]  /*1af0*/  LDS.128 R8, [UR4+0x8410] ;  /* 0x00841004ff087984 */ /* 0x000e620008000c00 */
[C---:B0-----:R-:W-:Y:S01]  /*1b00*/  SEL R35, R4.reuse, R35, !P0 ;  /* 0x0000002304237207 */ /* 0x041fe20004000000 */
[----:B------:R-:W-:Y:S01]  /*1b10*/  IMAD.IADD R5, R4, 0x1, R5 ;  /* 0x0000000104057824 */ /* 0x000fe200078e0205 */
[----:B------:R-:W-:-:S03]  /*1b20*/  ISETP.NE.AND P0, PT, R105, 0x2, PT ;  /* 0x000000026900780c */ /* 0x000fc60003f05270 */
[----:B------:R-:W-:Y:S01]  /*1b30*/  IMAD.IADD R6, R6, 0x1, R5 ;  /* 0x0000000106067824 */ /* 0x000fe200078e0205 */
[----:B------:R-:W-:Y:S02]  /*1b40*/  SEL R35, R5, R35, !P0 ;  /* 0x0000002305237207 */ /* 0x000fe40004000000 */
[----:B------:R-:W-:Y:S01]  /*1b50*/  ISETP.NE.AND P0, PT, R105, 0x3, PT ;  /* 0x000000036900780c */ /* 0x000fe20003f05270 */
[----:B------:R-:W-:-:S03]  /*1b60*/  IMAD.IADD R7, R7, 0x1, R6 ;  /* 0x0000000107077824 */ /* 0x000fc600078e0206 */
[----:B------:R-:W-:Y:S01]  /*1b70*/  SEL R35, R6, R35, !P0 ;  /* 0x0000002306237207 */ /* 0x000fe20004000000 */
[----:B-1----:R-:W-:Y:S01]  /*1b80*/  IMAD.IADD R8, R7, 0x1, R8 ;  /* 0x0000000107087824 */ /* 0x002fe200078e0208 */
[----:B------:R-:W-:Y:S02]  /*1b90*/  ISETP.NE.AND P0, PT, R105, 0x5, PT ;  /* 0x000000056900780c */ /* 0x000fe40003f05270 */
[----:B------:R-:W-:Y:S01]  /*1ba0*/  SEL R35, R7, R35, !P1 ;  /* 0x0000002307237207 */ /* 0x000fe20004800000 */
[----:B------:R-:W-:Y:S01]  /*1bb0*/  IMAD.IADD R9, R9, 0x1, R8 ;  /* 0x0000000109097824 */ /* 0x000fe200078e0208 */
[----:B------:R-:W-:Y:S02]  /*1bc0*/  ISETP.NE.AND P1, PT, R23, RZ, PT ;  /* 0x000000ff1700720c */ /* 0x000fe40003f25270 */
[----:B------:R-:W-:Y:S01]  /*1bd0*/  SEL R35, R8, R35, !P0 ;  /* 0x0000002308237207 */ /* 0x000fe20004000000 */
[----:B------:R-:W-:Y:S01]  /*1be0*/  IMAD.IADD R10, R10, 0x1, R9 ;  /* 0x000000010a0a7824 */ /* 0x000fe200078e0209 */
[----:B------:R-:W-:-:S02]  /*1bf0*/  ISETP.GT.U32.AND P0, PT, R0, 0x1f, PT ;  /* 0x0000001f0000780c */ /* 0x000fc40003f04070 */
[----:B------:R-:W-:Y:S01]  /*1c00*/  SEL R35, R9, R35, !P2 ;  /* 0x0000002309237207 */ /* 0x000fe20005000000 */
[----:B------:R-:W-:Y:S01]  /*1c10*/  IMAD.IADD R11, R11, 0x1, R10 ;  /* 0x000000010b0b7824 */ /* 0x000fe200078e020a */
[----:B------:R-:W-:Y:S02]  /*1c20*/  ISETP.GT.U32.OR P2, PT, R0, 0x1f, P1 ;  /* 0x0000001f0000780c */ /* 0x000fe40000f44470 */
[----:B------:R-:W-:Y:S02]  /*1c30*/  SEL R4, R106, RZ, P1 ;  /* 0x000000ff6a047207 */ /* 0x000fe40000800000 */
[----:B------:R-:W-:-:S05]  /*1c40*/  SEL R35, R10, R35, !P3 ;  /* 0x000000230a237207 */ /* 0x000fca0005800000 */
[----:B------:R-:W-:Y:S01]  /*1c50*/  @P0 IMAD.IADD R106, R35, 0x1, R4 ;  /* 0x00000001236a0824 */ /* 0x000fe200078e0204 */
[----:B------:R-:W-:-:S03]  /*1c60*/  ISETP.NE.AND P0, PT, R0, RZ, PT ;  /* 0x000000ff0000720c */ /* 0x000fc60003f05270 */
[----:B------:R-:W-:-:S05]  /*1c70*/  @!P2 IMAD.U32 R106, R11, 0x10000, RZ ;  /* 0x000100000b6aa824 */ /* 0x000fca00078e00ff */
[----:B------:R-:W-:Y:S01]  /*1c80*/  @!P2 STS [UR4+0x8428], R106 ;  /* 0x0084286aff00a988 */ /* 0x000fe20008000804 */
[----:B------:R-:W-:Y:S06]  /*1c90*/  BAR.SYNC.DEFER_BLOCKING 0x0 ;  /* 0x0000000000007b1d */ /* 0x000fec0000010000 */
[----:B------:R-:W0:Y:S02]  /*1ca0*/  LDS R4, [UR4+0x8428] ;  /* 0x00842804ff047984 */ /* 0x000e240008000800 */
[----:B0-----:R-:W-:-:S05]  /*1cb0*/  SEL R5, R4, RZ, P0 ;  /* 0x000000ff04057207 */ /* 0x001fca0000000000 */
[----:B------:R-:W-:-:S04]  /*1cc0*/  IMAD.IADD R4, R5, 0x1, R106 ;  /* 0x0000000105047824 */ /* 0x000fc800078e026a */
[--C-:B------:R-:W-:Y:S01]  /*1cd0*/  IMAD.IADD R6, R73, 0x1, R4.reuse ;  /* 0x0000000149067824 */ /* 0x100fe200078e0204 */
[----:B------:R-:W-:Y:S01]  /*1ce0*/  STS [R31], R4 ;  /* 0x000000041f007388 */ /* 0x000fe20000000800 */
[--C-:B------:R-:W-:Y:S02]  /*1cf0*/  IMAD.IADD R74, R74, 0x1, R4.reuse ;  /* 0x000000014a4a7824 */ /* 0x100fe400078e0204 */
[--C-:B------:R-:W-:Y:S01]  /*1d00*/  IMAD.IADD R8, R75, 0x1, R4.reuse ;  /* 0x000000014b087824 */ /* 0x100fe200078e0204 */
[----:B------:R-:W-:Y:S01]  /*1d10*/  STS [R31+0x4], R6 ;  /* 0x000004061f007388 */ /* 0x000fe20000000800 */
[--C-:B------:R-:W-:Y:S02]  /*1d20*/  IMAD.IADD R76, R76, 0x1, R4.reuse ;  /* 0x000000014c4c7824 */ /* 0x100fe400078e0204 */
[--C-:B------:R-:W-:Y:S01]  /*1d30*/  IMAD.IADD R10, R77, 0x1, R4.reuse ;  /* 0x000000014d0a7824 */ /* 0x100fe200078e0204 */
[----:B------:R-:W-:Y:S01]  /*1d40*/  STS [R31+0x8], R74 ;  /* 0x0000084a1f007388 */ /* 0x000fe20000000800 */
[----:B------:R-:W-:-:S02]  /*1d50*/  IMAD.IADD R78, R78, 0x1, R4 ;  /* 0x000000014e4e7824 */ /* 0x000fc400078e0204 */
[--C-:B------:R-:W-:Y:S01]  /*1d60*/  IMAD.IADD R106, R79, 0x1, R4.reuse ;  /* 0x000000014f6a7824 */ /* 0x100fe200078e0204 */
[----:B------:R-:W-:Y:S01]  /*1d70*/  STS [R31+0xc], R8 ;  /* 0x00000c081f007388 */ /* 0x000fe20000000800 */
        /* <DEDUP_REMOVED lines=36> */
[----:B------:R-:W-:-:S03]  /*1fc0*/  IMAD.IADD R104, R104, 0x1, R4 ;  /* 0x0000000168687824 */ /* 0x000fc600078e0204 */
[----:B------:R-:W-:Y:S04]  /*1fd0*/  STS [R31+0x40], R88 ;  /* 0x000040581f007388 */ /* 0x000fe80000000800 */
        /* <DEDUP_REMOVED lines=15> */
[----:B------:R-:W-:Y:S01]  /*20d0*/  STS [R31+0x80], R104 ;  /* 0x000080681f007388 */ /* 0x000fe20000000800 */
[----:B------:R-:W-:Y:S06]  /*20e0*/  BAR.SYNC.DEFER_BLOCKING 0x0 ;  /* 0x0000000000007b1d */ /* 0x000fec0000010000 */
[----:B------:R-:W0:Y:S04]  /*20f0*/  LDS.U16 R5, [R36] ;  /* 0x0000000024057984 */ /* 0x000e280000000400 */
[----:B------:R-:W1:Y:S04]  /*2100*/  LDS.U16 R37, [R37] ;  /* 0x0000000025257984 */ /* 0x000e680000000400 */
[----:B------:R-:W2:Y:S04]  /*2110*/  LDS.U16 R39, [R39] ;  /* 0x0000000027277984 */ /* 0x000ea80000000400 */
[----:B------:R-:W3:Y:S04]  /*2120*/  LDS.U16 R41, [R41] ;  /* 0x0000000029297984 */ /* 0x000ee80000000400 */
[----:B------:R-:W4:Y:S04]  /*2130*/  LDS.U16 R43, [R43] ;  /* 0x000000002b2b7984 */ /* 0x000f280000000400 */
[----:B------:R-:W5:Y:S04]  /*2140*/  LDS.U16 R45, [R45] ;  /* 0x000000002d2d7984 */ /* 0x000f680000000400 */
[----:B------:R-:W5:Y:S04]  /*2150*/  LDS.U16 R47, [R47] ;  /* 0x000000002f2f7984 */ /* 0x000f680000000400 */
[----:B------:R-:W5:Y:S04]  /*2160*/  LDS.U16 R49, [R49] ;  /* 0x0000000031317984 */ /* 0x000f680000000400 */
[----:B------:R-:W5:Y:S04]  /*2170*/  LDS.U16 R51, [R51] ;  /* 0x0000000033337984 */ /* 0x000f680000000400 */
[----:B------:R-:W5:Y:S04]  /*2180*/  LDS.U16 R53, [R53] ;  /* 0x0000000035357984 */ /* 0x000f680000000400 */
[----:B------:R-:W5:Y:S01]  /*2190*/  LDS.U16 R55, [R55] ;  /* 0x0000000037377984 */ /* 0x000f620000000400 */
[----:B0-----:R-:W-:-:S03]  /*21a0*/  IMAD.IADD R5, R34, 0x1, R5 ;  /* 0x0000000122057824 */ /* 0x001fc600078e0205 */
[----:B------:R-:W0:Y:S01]  /*21b0*/  LDS.U16 R57, [R57] ;  /* 0x0000000039397984 */ /* 0x000e220000000400 */
[----:B-1----:R-:W-:-:S03]  /*21c0*/  IMAD.IADD R37, R38, 0x1, R37 ;  /* 0x0000000126257824 */ /* 0x002fc600078e0225 */
[----:B------:R-:W1:Y:S01]  /*21d0*/  LDS.U16 R59, [R59] ;  /* 0x000000003b3b7984 */ /* 0x000e620000000400 */
[----:B--2---:R-:W-:-:S03]  /*21e0*/  IMAD.IADD R39, R40, 0x1, R39 ;  /* 0x0000000128277824 */ /* 0x004fc600078e0227 */
[----:B------:R-:W2:Y:S01]  /*21f0*/  LDS.U16 R61, [R61] ;  /* 0x000000003d3d7984 */ /* 0x000ea20000000400 */
[----:B---3--:R-:W-:-:S03]  /*2200*/  IMAD.IADD R41, R42, 0x1, R41 ;  /* 0x000000012a297824 */ /* 0x008fc600078e0229 */
[----:B------:R-:W3:Y:S01]  /*2210*/  LDS.U16 R63, [R63] ;  /* 0x000000003f3f7984 */ /* 0x000ee20000000400 */
[----:B----4-:R-:W-:-:S03]  /*2220*/  IMAD.IADD R43, R44, 0x1, R43 ;  /* 0x000000012c2b7824 */ /* 0x010fc600078e022b */
[----:B------:R-:W4:Y:S01]  /*2230*/  LDS.U16 R65, [R65] ;  /* 0x0000000041417984 */ /* 0x000f220000000400 */
[----:B-----5:R-:W-:-:S03]  /*2240*/  IMAD.IADD R45, R46, 0x1, R45 ;  /* 0x000000012e2d7824 */ /* 0x020fc600078e022d */
[----:B------:R-:W5:Y:S01]  /*2250*/  LDS.U16 R67, [R67] ;  /* 0x0000000043437984 */ /* 0x000f620000000400 */
[----:B------:R-:W-:-:S03]  /*2260*/  IMAD.IADD R47, R48, 0x1, R47 ;  /* 0x00000001302f7824 */ /* 0x000fc600078e022f */
[----:B------:R-:W5:Y:S01]  /*2270*/  LDS.U16 R69, [R69] ;  /* 0x0000000045457984 */ /* 0x000f620000000400 */
[----:B------:R-:W-:-:S03]  /*2280*/  IMAD.IADD R49, R50, 0x1, R49 ;  /* 0x0000000132317824 */ /* 0x000fc600078e0231 */
[----:B------:R-:W5:Y:S01]  /*2290*/  LDS.U16 R71, [R71] ;  /* 0x0000000047477984 */ /* 0x000f620000000400 */
[----:B------:R-:W-:Y:S02]  /*22a0*/  IMAD.IADD R51, R52, 0x1, R51 ;  /* 0x0000000134337824 */ /* 0x000fe400078e0233 */
[----:B------:R-:W-:Y:S02]  /*22b0*/  IMAD.IADD R53, R54, 0x1, R53 ;  /* 0x0000000136357824 */ /* 0x000fe400078e0235 */
[----:B------:R-:W-:Y:S02]  /*22c0*/  IMAD.IADD R55, R56, 0x1, R55 ;  /* 0x0000000138377824 */ /* 0x000fe400078e0237 */
[----:B0-----:R-:W-:Y:S02]  /*22d0*/  IMAD.IADD R57, R58, 0x1, R57 ;  /* 0x000000013a397824 */ /* 0x001fe400078e0239 */
[----:B-1----:R-:W-:Y:S02]  /*22e0*/  IMAD.IADD R59, R60, 0x1, R59 ;  /* 0x000000013c3b7824 */ /* 0x002fe400078e023b */
[----:B--2---:R-:W-:-:S02]  /*22f0*/  IMAD.IADD R61, R62, 0x1, R61 ;  /* 0x000000013e3d7824 */ /* 0x004fc400078e023d */
[----:B---3--:R-:W-:Y:S02]  /*2300*/  IMAD.IADD R63, R64, 0x1, R63 ;  /* 0x00000001403f7824 */ /* 0x008fe400078e023f */
[----:B----4-:R-:W-:Y:S02]  /*2310*/  IMAD.IADD R65, R66, 0x1, R65 ;  /* 0x0000000142417824 */ /* 0x010fe400078e0241 */
[----:B-----5:R-:W-:Y:S02]  /*2320*/  IMAD.IADD R67, R68, 0x1, R67 ;  /* 0x0000000144437824 */ /* 0x020fe400078e0243 */
[----:B------:R-:W-:Y:S02]  /*2330*/  IMAD.IADD R69, R70, 0x1, R69 ;  /* 0x0000000146457824 */ /* 0x000fe400078e0245 */
[----:B------:R-:W-:Y:S01]  /*2340*/  IMAD.IADD R71, R72, 0x1, R71 ;  /* 0x0000000148477824 */ /* 0x000fe200078e0247 */
[----:B------:R-:W-:Y:S06]  /*2350*/  BAR.SYNC.DEFER_BLOCKING 0x0 ;  /* 0x0000000000007b1d */ /* 0x000fec0000010000 */
[----:B------:R-:W-:Y:S05]  /*2360*/  BRA.U UP0, `(.L_x_219) ;  /* 0x0000000100f87547 */ /* 0x000fea000b800000 */
[----:B------:R-:W-:Y:S01]  /*2370*/  LEA R5, R5, UR4, 0x2 ;  /* 0x0000000405057c11 */ /* 0x000fe2000f8e10ff */
[----:B------:R-:W-:Y:S01]  /*2380*/  UIADD3 UR7, UPT, UPT, UR7, 0x6, URZ ;  /* 0x0000000607077890 */ /* 0x000fe2000fffe0ff */
[----:B------:R-:W-:Y:S01]  /*2390*/  LEA R4, R37, UR4, 0x2 ;  /* 0x0000000425047c11 */ /* 0x000fe2000f8e10ff */
[----:B------:R-:W-:Y:S01]  /*23a0*/  UIADD3 UR5, UPT, UPT, UR5, -0x6, URZ ;  /* 0xfffffffa05057890 */ /* 0x000fe2000fffe0ff */
[----:B------:R-:W-:Y:S01]  /*23b0*/  LEA R7, R39, UR4, 0x2 ;  /* 0x0000000427077c11 */ /* 0x000fe2000f8e10ff */
[----:B------:R0:W-:Y:S01]  /*23c0*/  STS [R5], R2 ;  /* 0x0000000205007388 */ /* 0x0001e20000000800 */
[----:B------:R-:W-:Y:S02]  /*23d0*/  LEA R6, R41, UR4, 0x2 ;  /* 0x0000000429067c11 */ /* 0x000fe4000f8e10ff */
[----:B------:R-:W-:Y:S01]  /*23e0*/  LEA R9, R43, UR4, 0x2 ;  /* 0x000000042b097c11 */ /* 0x000fe2000f8e10ff */
[----:B------:R1:W-:Y:S01]  /*23f0*/  STS [R4], R3 ;  /* 0x0000000304007388 */ /* 0x0003e20000000800 */
[----:B------:R-:W-:-:S02]  /*2400*/  LEA R8, R45, UR4, 0x2 ;  /* 0x000000042d087c11 */ /* 0x000fc4000f8e10ff */
[----:B------:R-:W-:Y:S01]  /*2410*/  LEA R11, R47, UR4, 0x2 ;  /* 0x000000042f0b7c11 */ /* 0x000fe2000f8e10ff */
[----:B------:R2:W-:Y:S01]  /*2420*/  STS [R7], R12 ;  /* 0x0000000c07007388 */ /* 0x0005e20000000800 */
[----:B------:R-:W-:Y:S02]  /*2430*/  LEA R10, R49, UR4, 0x2 ;  /* 0x00000004310a7c11 */ /* 0x000fe4000f8e10ff */
[----:B0-----:R-:W-:Y:S01]  /*2440*/  LEA R5, R51, UR4, 0x2 ;  /* 0x0000000433057c11 */ /* 0x001fe2000f8e10ff */
[----:B------:R0:W-:Y:S01]  /*2450*/  STS [R6], R13 ;  /* 0x0000000d06007388 */ /* 0x0001e20000000800 */
[----:B------:R-:W-:Y:S02]  /*2460*/  LEA R2, R53, UR4, 0x2 ;  /* 0x0000000435027c11 */ /* 0x000fe4000f8e10ff */
[----:B-1----:R-:W-:Y:S01]  /*2470*/  LEA R3, R55, UR4, 0x2 ;  /* 0x0000000437037c11 */ /* 0x002fe2000f8e10ff */
[----:B------:R1:W-:Y:S01]  /*2480*/  STS [R9], R14 ;  /* 0x0000000e09007388 */ /* 0x0003e20000000800 */
[----:B------:R-:W-:-:S02]  /*2490*/  LEA R4, R57, UR4, 0x2 ;  /* 0x0000000439047c11 */ /* 0x000fc4000f8e10ff */
[----:B--2---:R-:W-:Y:S01]  /*24a0*/  LEA R7, R59, UR4, 0x2 ;  /* 0x000000043b077c11 */ /* 0x004fe2000f8e10ff */
[----:B------:R2:W-:Y:S01]  /*24b0*/  STS [R8], R15 ;  /* 0x0000000f08007388 */ /* 0x0005e20000000800 */
[----:B0-----:R-:W-:-:S03]  /*24c0*/  LEA R6, R63, UR4, 0x2 ;  /* 0x000000043f067c11 */ /* 0x001fc6000f8e10ff */
[----:B------:R0:W-:Y:S01]  /*24d0*/  STS [R11], R16 ;  /* 0x000000100b007388 */ /* 0x0001e20000000800 */
[----:B-1----:R-:W-:-:S03]  /*24e0*/  LEA R9, R61, UR4, 0x2 ;  /* 0x000000043d097c11 */ /* 0x002fc6000f8e10ff */
[----:B------:R-:W-:Y:S01]  /*24f0*/  STS [R10], R17 ;  /* 0x000000110a007388 */ /* 0x000fe20000000800 */
[----:B--2---:R-:W-:-:S03]  /*2500*/  LEA R8, R67, UR4, 0x2 ;  /* 0x0000000443087c11 */ /* 0x004fc6000f8e10ff */
[----:B------:R1:W-:Y:S01]  /*2510*/  STS [R5], R18 ;  /* 0x0000001205007388 */ /* 0x0003e20000000800 */
[----:B0-----:R-:W-:-:S03]  /*2520*/  LEA R11, R65, UR4, 0x2 ;  /* 0x00000004410b7c11 */ /* 0x001fc6000f8e10ff */
[----:B------:R0:W-:Y:S04]  /*2530*/  STS [R2], R19 ;  /* 0x0000001302007388 */ /* 0x0001e80000000800 */
[----:B------:R2:W-:Y:S01]  /*2540*/  STS [R3], R20 ;  /* 0x0000001403007388 */ /* 0x0005e20000000800 */
[----:B-1----:R-:W-:-:S03]  /*2550*/  LEA R5, R69, UR4, 0x2 ;  /* 0x0000000445057c11 */ /* 0x002fc6000f8e10ff */
[----:B------:R2:W-:Y:S01]  /*2560*/  STS [R4], R21 ;  /* 0x0000001504007388 */ /* 0x0005e20000000800 */
[----:B0-----:R-:W-:-:S03]  /*2570*/  LEA R19, R71, UR4, 0x2 ;  /* 0x0000000447137c11 */ /* 0x001fc6000f8e10ff */
[----:B------:R2:W-:Y:S04]  /*2580*/  STS [R7], R22 ;  /* 0x0000001607007388 */ /* 0x0005e80000000800 */
[----:B------:R2:W-:Y:S04]  /*2590*/  STS [R9], R24 ;  /* 0x0000001809007388 */ /* 0x0005e80000000800 */
[----:B------:R2:W-:Y:S04]  /*25a0*/  STS [R6], R25 ;  /* 0x0000001906007388 */ /* 0x0005e80000000800 */
[----:B------:R2:W-:Y:S04]  /*25b0*/  STS [R11], R26 ;  /* 0x0000001a0b007388 */ /* 0x0005e80000000800 */
[----:B------:R2:W-:Y:S04]  /*25c0*/  STS [R8], R27 ;  /* 0x0000001b08007388 */ /* 0x0005e80000000800 */
[----:B------:R2:W-:Y:S04]  /*25d0*/  STS [R5], R28 ;  /* 0x0000001c05007388 */ /* 0x0005e80000000800 */
[----:B------:R2:W-:Y:S01]  /*25e0*/  STS [R19], R30 ;  /* 0x0000001e13007388 */ /* 0x0005e20000000800 */
[----:B------:R-:W-:Y:S06]  /*25f0*/  BAR.SYNC.DEFER_BLOCKING 0x0 ;  /* 0x0000000000007b1d */ /* 0x000fec0000010000 */
[----:B------:R2:W0:Y:S04]  /*2600*/  LDS R2, [R33] ;  /* 0x0000000021027984 */ /* 0x0004280000000800 */
[----:B------:R2:W1:Y:S04]  /*2610*/  LDS R3, [R33+0x4] ;  /* 0x0000040021037984 */ /* 0x0004680000000800 */
[----:B------:R2:W3:Y:S04]  /*2620*/  LDS R12, [R33+0x8] ;  /* 0x00000800210c7984 */ /* 0x0004e80000000800 */
[----:B------:R2:W4:Y:S04]  /*2630*/  LDS R13, [R33+0xc] ;  /* 0x00000c00210d7984 */ /* 0x0005280000000800 */
[----:B------:R2:W0:Y:S04]  /*2640*/  LDS R14, [R33+0x10] ;  /* 0x00001000210e7984 */ /* 0x0004280000000800 */
        /* <DEDUP_REMOVED lines=13> */
[----:B------:R2:W0:Y:S01]  /*2720*/  LDS R30, [R33+0x48] ;  /* 0x00004800211e7984 */ /* 0x0004220000000800 */
[----:B------:R-:W-:Y:S06]  /*2730*/  BAR.SYNC.DEFER_BLOCKING 0x0 ;  /* 0x0000000000007b1d */ /* 0x000fec0000010000 */
[----:B-1-34-:R-:W-:Y:S05]  /*2740*/  BRA `(.L_x_220) ;  /* 0xffffffdc00f87947 */ /* 0x01afea000383ffff */
.L_x_219:
[----:B------:R-:W-:Y:S01]  /*2750*/  LEA R5, R5, UR4, 0x2 ;  /* 0x0000000405057c11 */ /* 0x000fe2000f8e10ff */
[C---:B------:R-:W-:Y:S01]  /*2760*/  IMAD R33, R0.reuse, -0x48, R33 ;  /* 0xffffffb800217824 */ /* 0x040fe200078e0221 */
[----:B------:R-:W-:Y:S01]  /*2770*/  LEA R4, R37, UR4, 0x2 ;  /* 0x0000000425047c11 */ /* 0x000fe2000f8e10ff */
[C---:B------:R-:W-:Y:S01]  /*2780*/  VIADD R7, R0.reuse, 0x100 ;  /* 0x0000010000077836 */ /* 0x040fe20000000000 */
[----:B------:R-:W-:Y:S01]  /*2790*/  LEA R39, R39, UR4, 0x2 ;  /* 0x0000000427277c11 */ /* 0x000fe2000f8e10ff */
[----:B------:R0:W-:Y:S01]  /*27a0*/  STS [R5], R2 ;  /* 0x0000000205007388 */ /* 0x0001e20000000800 */
[----:B------:R-:W-:Y:S01]  /*27b0*/  LEA R6, R41, UR4, 0x2 ;  /* 0x0000000429067c11 */ /* 0x000fe2000f8e10ff */
[----:B------:R-:W-:Y:S01]  /*27c0*/  VIADD R9, R0, 0x200 ;  /* 0x0000020000097836 */ /* 0x000fe20000000000 */
[----:B------:R-:W-:Y:S01]  /*27d0*/  LEA R43, R43, UR4, 0x2 ;  /* 0x000000042b2b7c11 */ /* 0x000fe2000f8e10ff */
[----:B------:R1:W-:Y:S01]  /*27e0*/  STS [R4], R3 ;  /* 0x0000000304007388 */ /* 0x0003e20000000800 */
[----:B------:R-:W-:-:S02]  /*27f0*/  LEA R8, R45, UR4, 0x2 ;  /* 0x000000042d087c11 */ /* 0x000fc4000f8e10ff */
[----:B------:R-:W-:Y:S01]  /*2800*/  LEA R47, R47, UR4, 0x2 ;  /* 0x000000042f2f7c11 */ /* 0x000fe2000f8e10ff */
[----:B------:R-:W-:Y:S01]  /*2810*/  STS [R39], R12 ;  /* 0x0000000c27007388 */ /* 0x000fe20000000800 */
[----:B------:R-:W-:Y:S02]  /*2820*/  LEA R10, R49, UR4, 0x2 ;  /* 0x00000004310a7c11 */ /* 0x000fe4000f8e10ff */
[----:B------:R-:W-:Y:S01]  /*2830*/  LEA R51, R51, UR4, 0x2 ;  /* 0x0000000433337c11 */ /* 0x000fe2000f8e10ff */
[----:B------:R2:W-:Y:S01]  /*2840*/  STS [R6], R13 ;  /* 0x0000000d06007388 */ /* 0x0005e20000000800 */
[----:B0-----:R-:W-:Y:S02]  /*2850*/  LEA R2, R53, UR4, 0x2 ;  /* 0x0000000435027c11 */ /* 0x001fe4000f8e10ff */
[----:B------:R-:W-:Y:S01]  /*2860*/  LEA R55, R55, UR4, 0x2 ;  /* 0x0000000437377c11 */ /* 0x000fe2000f8e10ff */
[----:B------:R0:W-:Y:S01]  /*2870*/  STS [R43], R14 ;  /* 0x0000000e2b007388 */ /* 0x0001e20000000800 */
[----:B-1----:R-:W-:-:S02]  /*2880*/  LEA R4, R57, UR4, 0x2 ;  /* 0x0000000439047c11 */ /* 0x002fc4000f8e10ff */
[----:B------:R-:W-:Y:S01]  /*2890*/  LEA R59, R59, UR4, 0x2 ;  /* 0x000000043b3b7c11 */ /* 0x000fe2000f8e10ff */
[----:B------:R1:W-:Y:S01]  /*28a0*/  STS [R8], R15 ;  /* 0x0000000f08007388 */ /* 0x0003e20000000800 */
[----:B------:R-:W-:Y:S01]  /*28b0*/  LEA R61, R61, UR4, 0x2 ;  /* 0x000000043d3d7c11 */ /* 0x000fe2000f8e10ff */
[C---:B--2---:R-:W-:Y:S01]  /*28c0*/  VIADD R13, R0.reuse, 0x500 ;  /* 0x00000500000d7836 */ /* 0x044fe20000000000 */
[----:B------:R-:W-:Y:S01]  /*28d0*/  LEA R6, R63, UR4, 0x2 ;  /* 0x000000043f067c11 */ /* 0x000fe2000f8e10ff */
[----:B------:R2:W-:Y:S01]  /*28e0*/  STS [R47], R16 ;  /* 0x000000102f007388 */ /* 0x0005e20000000800 */
[----:B------:R-:W-:Y:S01]  /*28f0*/  LEA R65, R65, UR4, 0x2 ;  /* 0x0000000441417c11 */ /* 0x000fe2000f8e10ff */
[C---:B0-----:R-:W-:Y:S01]  /*2900*/  VIADD R14, R0.reuse, 0x600 ;  /* 0x00000600000e7836 */ /* 0x041fe20000000000 */
[----:B------:R-:W-:Y:S01]  /*2910*/  LEA R69, R69, UR4, 0x2 ;  /* 0x0000000445457c11 */ /* 0x000fe2000f8e10ff */
[----:B------:R0:W-:Y:S01]  /*2920*/  STS [R10], R17 ;  /* 0x000000110a007388 */ /* 0x0001e20000000800 */
[----:B------:R-:W-:Y:S01]  /*2930*/  LEA R71, R71, UR4, 0x2 ;  /* 0x0000000447477c11 */ /* 0x000fe2000f8e10ff */
[C---:B-1----:R-:W-:Y:S01]  /*2940*/  VIADD R15, R0.reuse, 0x700 ;  /* 0x00000700000f7836 */ /* 0x042fe20000000000 */
[----:B------:R-:W-:Y:S01]  /*2950*/  LEA R8, R67, UR4, 0x2 ;  /* 0x0000000443087c11 */ /* 0x000fe2000f8e10ff */
[----:B------:R-:W-:Y:S01]  /*2960*/  STS [R51], R18 ;  /* 0x0000001233007388 */ /* 0x000fe20000000800 */
[----:B------:R-:W1:Y:S01]  /*2970*/  LDCU.64 UR4, c[0x0][0x3a0] ;  /* 0x00007400ff0477ac */ /* 0x000e620008000a00 */
[C---:B------:R-:W-:Y:S01]  /*2980*/  LOP3.LUT R12, R0.reuse, 0x400, RZ, 0xfc, !PT ;  /* 0x00000400000c7812 */ /* 0x040fe200078efcff */
[C---:B--2---:R-:W-:Y:S01]  /*2990*/  VIADD R16, R0.reuse, 0xd00 ;  /* 0x00000d0000107836 */ /* 0x044fe20000000000 */
[----:B------:R2:W-:Y:S01]  /*29a0*/  STS [R2], R19 ;  /* 0x0000001302007388 */ /* 0x0005e20000000800 */
[----:B0-----:R-:W-:-:S03]  /*29b0*/  VIADD R10, R0, 0x300 ;  /* 0x00000300000a7836 */ /* 0x001fc60000000000 */
[----:B------:R-:W-:Y:S04]  /*29c0*/  STS [R55], R20 ;  /* 0x0000001437007388 */ /* 0x000fe80000000800 */
[----:B------:R-:W-:Y:S01]  /*29d0*/  STS [R4], R21 ;  /* 0x0000001504007388 */ /* 0x000fe20000000800 */
[----:B--2---:R-:W0:Y:S03]  /*29e0*/  LDC.64 R2, c[0x0][0x388] ;  /* 0x0000e200ff027b82 */ /* 0x004e260000000a00 */
[----:B------:R-:W-:Y:S01]  /*29f0*/  STS [R59], R22 ;  /* 0x000000163b007388 */ /* 0x000fe20000000800 */
[----:B-1----:R-:W-:-:S03]  /*2a00*/  ISETP.GE.U32.AND P2, PT, R7, UR4, PT ;  /* 0x0000000407007c0c */ /* 0x002fc6000bf46070 */
[----:B------:R-:W-:Y:S01]  /*2a10*/  STS [R61], R24 ;  /* 0x000000183d007388 */ /* 0x000fe20000000800 */
[----:B------:R-:W-:Y:S02]  /*2a20*/  ISETP.GE.U32.AND P3, PT, R9, UR4, PT ;  /* 0x0000000409007c0c */ /* 0x000fe4000bf66070 */
[----:B------:R-:W-:Y:S01]  /*2a30*/  ISETP.GE.U32.AND P6, PT, R10, UR4, PT ;  /* 0x000000040a007c0c */ /* 0x000fe2000bfc6070 */
[----:B------:R-:W-:Y:S01]  /*2a40*/  STS [R6], R25 ;  /* 0x0000001906007388 */ /* 0x000fe20000000800 */
[----:B------:R-:W-:Y:S02]  /*2a50*/  ISETP.GE.U32.AND.EX P3, PT, RZ, UR5, PT, P3 ;  /* 0x00000005ff007c0c */ /* 0x000fe4000bf66130 */
[----:B------:R-:W-:Y:S01]  /*2a60*/  ISETP.GE.U32.AND.EX P2, PT, RZ, UR5, PT, P2 ;  /* 0x00000005ff007c0c */ /* 0x000fe2000bf46120 */
[----:B------:R-:W-:Y:S01]  /*2a70*/  STS [R65], R26 ;  /* 0x0000001a41007388 */ /* 0x000fe20000000800 */
[----:B------:R-:W-:Y:S02]  /*2a80*/  ISETP.GE.U32.AND P1, PT, R13, UR4, PT ;  /* 0x000000040d007c0c */ /* 0x000fe4000bf26070 */
[----:B------:R-:W-:Y:S01]  /*2a90*/  ISETP.GE.U32.AND.EX P6, PT, RZ, UR5, PT, P6 ;  /* 0x00000005ff007c0c */ /* 0x000fe2000bfc6160 */
[----:B------:R-:W-:Y:S01]  /*2aa0*/  STS [R8], R27 ;  /* 0x0000001b08007388 */ /* 0x000fe20000000800 */
[----:B------:R-:W-:-:S02]  /*2ab0*/  ISETP.GE.U32.AND.EX P1, PT, RZ, UR5, PT, P1 ;  /* 0x00000005ff007c0c */ /* 0x000fc4000bf26110 */
[----:B------:R-:W-:Y:S01]  /*2ac0*/  ISETP.GE.U32.AND P5, PT, R12, UR4, PT ;  /* 0x000000040c007c0c */ /* 0x000fe2000bfa6070 */
[----:B------:R-:W-:Y:S01]  /*2ad0*/  STS [R69], R28 ;  /* 0x0000001c45007388 */ /* 0x000fe20000000800 */
[----:B------:R-:W-:Y:S01]  /*2ae0*/  ISETP.GE.U32.AND P4, PT, R15, UR4, PT ;  /* 0x000000040f007c0c */ /* 0x000fe2000bf86070 */
[----:B0-----:R-:W-:Y:S01]  /*2af0*/  IMAD.WIDE.U32 R2, R0, 0x4, R2 ;  /* 0x0000000400027825 */ /* 0x001fe200078e0002 */
[----:B------:R-:W-:Y:S01]  /*2b00*/  ISETP.GE.U32.AND.EX P5, PT, RZ, UR5, PT, P5 ;  /* 0x00000005ff007c0c */ /* 0x000fe2000bfa6150 */
[----:B------:R-:W-:Y:S01]  /*2b10*/  STS [R71], R30 ;  /* 0x0000001e47007388 */ /* 0x000fe20000000800 */
[----:B------:R-:W-:Y:S01]  /*2b20*/  BAR.SYNC.DEFER_BLOCKING 0x0 ;  /* 0x0000000000007b1d */ /* 0x000fe20000010000 */
[----:B------:R-:W-:Y:S01]  /*2b30*/  ISETP.GE.U32.AND P0, PT, R14, UR4, PT ;  /* 0x000000040e007c0c */ /* 0x000fe2000bf06070 */
[C---:B------:R-:W-:Y:S01]  /*2b40*/  VIADD R14, R0.reuse, 0x900 ;  /* 0x00000900000e7836 */ /* 0x040fe20000000000 */
[----:B------:R-:W-:Y:S02]  /*2b50*/  LOP3.LUT R12, R0, 0x800, RZ, 0xfc, !PT ;  /* 0x00000800000c7812 */ /* 0x000fe400078efcff */
[----:B------:R-:W-:-:S02]  /*2b60*/  ISETP.GE.U32.AND.EX P0, PT, RZ, UR5, PT, P0 ;  /* 0x00000005ff007c0c */ /* 0x000fc4000bf06100 */
[----:B------:R-:W-:Y:S01]  /*2b70*/  ISETP.GE.U32.AND.EX P4, PT, RZ, UR5, PT, P4 ;  /* 0x00000005ff007c0c */ /* 0x000fe2000bf86140 */
[----:B------:R-:W0:Y:S04]  /*2b80*/  LDS R5, [R33+0x800] ;  /* 0x0008000021057984 */ /* 0x000e280000000800 */
[----:B------:R-:W1:Y:S04]  /*2b90*/  LDS R4, [R33+0x400] ;  /* 0x0004000021047984 */ /* 0x000e680000000800 */
[----:B------:R-:W2:Y:S04]  /*2ba0*/  LDS R6, [R33+0xc00] ;  /* 0x000c000021067984 */ /* 0x000ea80000000800 */
[----:B------:R-:W3:Y:S04]  /*2bb0*/  LDS R8, [R33+0x1400] ;  /* 0x0014000021087984 */ /* 0x000ee80000000800 */
[----:B------:R-:W4:Y:S04]  /*2bc0*/  LDS R7, [R33+0x1000] ;  /* 0x0010000021077984 */ /* 0x000f280000000800 */
[----:B------:R-:W5:Y:S04]  /*2bd0*/  LDS R9, [R33+0x1800] ;  /* 0x0018000021097984 */ /* 0x000f680000000800 */
[----:B------:R-:W5:Y:S01]  /*2be0*/  LDS R10, [R33+0x1c00] ;  /* 0x001c0000210a7984 */ /* 0x000f620000000800 */
[----:B0-----:R-:W-:-:S03]  /*2bf0*/  @!P3 LOP3.LUT R13, R5, 0x80000000, RZ, 0x3c, !PT ;  /* 0x80000000050db812 */ /* 0x001fc600078e3cff */
[----:B------:R-:W-:Y:S01]  /*2c00*/  LDS R5, [R33+0x2400] ;  /* 0x0024000021057984 */ /* 0x000fe20000000800 */
[----:B-1----:R-:W-:-:S03]  /*2c10*/  @!P2 LOP3.LUT R11, R4, 0x80000000, RZ, 0x3c, !PT ;  /* 0x80000000040ba812 */ /* 0x002fc600078e3cff */
[----:B------:R-:W0:Y:S01]  /*2c20*/  LDS R4, [R33+0x2000] ;  /* 0x0020000021047984 */ /* 0x000e220000000800 */
[----:B--2---:R-:W-:-:S03]  /*2c30*/  @!P6 LOP3.LUT R15, R6, 0x80000000, RZ, 0x3c, !PT ;  /* 0x80000000060fe812 */ /* 0x004fc600078e3cff */
[----:B------:R-:W-:Y:S01]  /*2c40*/  @!P2 STG.E desc[UR8][R2.64+0x400], R11 ;  /* 0x0004000b0200a986 */ /* 0x000fe2000c101908 */
[----:B------:R-:W-:Y:S01]  /*2c50*/  ISETP.GE.U32.AND P2, PT, R12, UR4, PT ;  /* 0x000000040c007c0c */ /* 0x000fe2000bf46070 */
[----:B------:R-:W-:Y:S01]  /*2c60*/  VIADD R12, R0, 0xa00 ;  /* 0x00000a00000c7836 */ /* 0x000fe20000000000 */
[----:B---3--:R-:W-:Y:S01]  /*2c70*/  @!P1 LOP3.LUT R19, R8, 0x80000000, RZ, 0x3c, !PT ;  /* 0x8000000008139812 */ /* 0x008fe200078e3cff */
[----:B------:R-:W-:Y:S01]  /*2c80*/  LDS R11, [R33+0x2800] ;  /* 0x00280000210b7984 */ /* 0x000fe20000000800 */
[----:B------:R-:W-:Y:S02]  /*2c90*/  ISETP.GE.U32.AND.EX P2, PT, RZ, UR5, PT, P2 ;  /* 0x00000005ff007c0c */ /* 0x000fe4000bf46120 */
[----:B----4-:R-:W-:Y:S01]  /*2ca0*/  @!P5 LOP3.LUT R17, R7, 0x80000000, RZ, 0x3c, !PT ;  /* 0x800000000711d812 */ /* 0x010fe200078e3cff */
[----:B------:R-:W-:Y:S01]  /*2cb0*/  LDS R6, [R33+0x2c00] ;  /* 0x002c000021067984 */ /* 0x000fe20000000800 */
[----:B-----5:R-:W-:-:S03]  /*2cc0*/  @!P0 LOP3.LUT R21, R9, 0x80000000, RZ, 0x3c, !PT ;  /* 0x8000000009158812 */ /* 0x020fc600078e3cff */
[----:B------:R-:W-:Y:S01]  /*2cd0*/  @!P1 STG.E desc[UR8][R2.64+0x1400], R19 ;  /* 0x0014001302009986 */ /* 0x000fe2000c101908 */
[----:B------:R-:W-:-:S03]  /*2ce0*/  ISETP.GE.U32.AND P1, PT, R0, UR4, PT ;  /* 0x0000000400007c0c */ /* 0x000fc6000bf26070 */
[----:B------:R-:W1:Y:S01]  /*2cf0*/  LDS R7, [R33+0x3000] ;  /* 0x0030000021077984 */ /* 0x000e620000000800 */
[----:B------:R-:W-:-:S03]  /*2d00*/  ISETP.GE.U32.AND.EX P1, PT, RZ, UR5, PT, P1 ;  /* 0x00000005ff007c0c */ /* 0x000fc6000bf26110 */
[----:B------:R-:W-:Y:S01]  /*2d10*/  @!P3 STG.E desc[UR8][R2.64+0x800], R13 ;  /* 0x0008000d0200b986 */ /* 0x000fe2000c101908 */
[----:B------:R-:W-:Y:S01]  /*2d20*/  ISETP.GE.U32.AND P3, PT, R14, UR4, PT ;  /* 0x000000040e007c0c */ /* 0x000fe2000bf66070 */
[----:B------:R-:W-:Y:S02]  /*2d30*/  VIADD R14, R0, 0xb00 ;  /* 0x00000b00000e7836 */ /* 0x000fe40000000000 */
[----:B------:R2:W-:Y:S01]  /*2d40*/  @!P6 STG.E desc[UR8][R2.64+0xc00], R15 ;  /* 0x000c000f0200e986 */ /* 0x0005e2000c101908 */
[----:B------:R-:W-:Y:S02]  /*2d50*/  ISETP.GE.U32.AND P6, PT, R12, UR4, PT ;  /* 0x000000040c007c0c */ /* 0x000fe4000bfc6070 */
[----:B------:R-:W-:Y:S01]  /*2d60*/  LOP3.LUT R12, R0, 0xc00, RZ, 0xfc, !PT ;  /* 0x00000c00000c7812 */ /* 0x000fe200078efcff */
[----:B------:R0:W-:Y:S01]  /*2d70*/  @!P5 STG.E desc[UR8][R2.64+0x1000], R17 ;  /* 0x001000110200d986 */ /* 0x0001e2000c101908 */
[----:B------:R-:W-:Y:S02]  /*2d80*/  ISETP.GE.U32.AND.EX P3, PT, RZ, UR5, PT, P3 ;  /* 0x00000005ff007c0c */ /* 0x000fe4000bf66130 */
[----:B------:R-:W-:Y:S01]  /*2d90*/  ISETP.GE.U32.AND P5, PT, R14, UR4, PT ;  /* 0x000000040e007c0c */ /* 0x000fe2000bfa6070 */
[----:B------:R-:W-:Y:S01]  /*2da0*/  @!P0 STG.E desc[UR8][R2.64+0x1800], R21 ;  /* 0x0018001502008986 */ /* 0x000fe2000c101908 */
[----:B------:R-:W-:-:S02]  /*2db0*/  ISETP.GE.U32.AND P0, PT, R12, UR4, PT ;  /* 0x000000040c007c0c */ /* 0x000fc4000bf06070 */
[----:B--2---:R-:W-:Y:S01]  /*2dc0*/  @!P4 LOP3.LUT R15, R10, 0x80000000, RZ, 0x3c, !PT ;  /* 0x800000000a0fc812 */ /* 0x004fe200078e3cff */
[----:B------:R-:W2:Y:S01]  /*2dd0*/  LDS R8, [R33+0x3400] ;  /* 0x0034000021087984 */ /* 0x000ea20000000800 */
[----:B------:R-:W-:Y:S02]  /*2de0*/  ISETP.GE.U32.AND.EX P0, PT, RZ, UR5, PT, P0 ;  /* 0x00000005ff007c0c */ /* 0x000fe4000bf06100 */
[----:B0-----:R-:W-:Y:S01]  /*2df0*/  @!P2 LOP3.LUT R17, R4, 0x80000000, RZ, 0x3c, !PT ;  /* 0x800000000411a812 */ /* 0x001fe200078e3cff */
[----:B------:R-:W0:Y:S02]  /*2e00*/  LDS R9, [R33+0x3800] ;  /* 0x0038000021097984 */ /* 0x000e240000000800 */
[----:B------:R-:W-:Y:S01]  /*2e10*/  @!P3 LOP3.LUT R5, R5, 0x80000000, RZ, 0x3c, !PT ;  /* 0x800000000505b812 */ /* 0x000fe200078e3cff */
[----:B------:R-:W-:Y:S01]  /*2e20*/  VIADD R4, R0, 0xe00 ;  /* 0x00000e0000047836 */ /* 0x000fe20000000000 */
[----:B------:R-:W3:Y:S04]  /*2e30*/  LDS R10, [R33+0x3c00] ;  /* 0x003c0000210a7984 */ /* 0x000ee80000000800 */
[----:B------:R-:W4:Y:S04]  /*2e40*/  LDS R12, [R33+0x4000] ;  /* 0x00400000210c7984 */ /* 0x000f280000000800 */
[----:B------:R-:W5:Y:S01]  /*2e50*/  LDS R13, [R33+0x4400] ;  /* 0x00440000210d7984 */ /* 0x000f620000000800 */
[----:B-1----:R-:W-:-:S03]  /*2e60*/  @!P0 LOP3.LUT R7, R7, 0x80000000, RZ, 0x3c, !PT ;  /* 0x8000000007078812 */ /* 0x002fc600078e3cff */
[----:B------:R-:W1:Y:S04]  /*2e70*/  @!P1 LDS R14, [R33] ;  /* 0x00000000210e9984 */ /* 0x000e680000000800 */
[----:B------:R2:W-:Y:S01]  /*2e80*/  @!P4 STG.E desc[UR8][R2.64+0x1c00], R15 ;  /* 0x001c000f0200c986 */ /* 0x0005e2000c101908 */
[----:B------:R-:W-:Y:S02]  /*2e90*/  ISETP.GE.U32.AND.EX P4, PT, RZ, UR5, PT, P6 ;  /* 0x00000005ff007c0c */ /* 0x000fe4000bf86160 */
[----:B------:R-:W-:Y:S01]  /*2ea0*/  ISETP.GE.U32.AND.EX P6, PT, RZ, UR5, PT, P5 ;  /* 0x00000005ff007c0c */ /* 0x000fe2000bfc6150 */
[----:B------:R-:W-:Y:S01]  /*2eb0*/  @!P3 STG.E desc[UR8][R2.64+0x2400], R5 ;  /* 0x002400050200b986 */ /* 0x000fe2000c101908 */
[----:B------:R-:W-:-:S03]  /*2ec0*/  ISETP.GE.U32.AND P5, PT, R16, UR4, PT ;  /* 0x0000000410007c0c */ /* 0x000fc6000bfa6070 */
[----:B------:R0:W-:Y:S01]  /*2ed0*/  @!P2 STG.E desc[UR8][R2.64+0x2000], R17 ;  /* 0x002000110200a986 */ /* 0x0001e2000c101908 */
[----:B------:R-:W-:Y:S02]  /*2ee0*/  ISETP.GE.U32.AND P2, PT, R4, UR4, PT ;  /* 0x0000000404007c0c */ /* 0x000fe4000bf46070 */
[C---:B------:R-:W-:Y:S01]  /*2ef0*/  LOP3.LUT R4, R0.reuse, 0x1000, RZ, 0xfc, !PT ;  /* 0x0000100000047812 */ /* 0x040fe200078efcff */
[----:B--2---:R-:W-:Y:S01]  /*2f00*/  VIADD R15, R0, 0xf00 ;  /* 0x00000f00000f7836 */ /* 0x004fe20000000000 */
[----:B------:R-:W-:Y:S01]  /*2f10*/  ISETP.GE.U32.AND.EX P5, PT, RZ, UR5, PT, P5 ;  /* 0x00000005ff007c0c */ /* 0x000fe2000bfa6150 */
[----:B------:R-:W-:Y:S01]  /*2f20*/  @!P0 STG.E desc[UR8][R2.64+0x3000], R7 ;  /* 0x0030000702008986 */ /* 0x000fe2000c101908 */
[----:B------:R-:W-:Y:S02]  /*2f30*/  @!P4 LOP3.LUT R11, R11, 0x80000000, RZ, 0x3c, !PT ;  /* 0x800000000b0bc812 */ /* 0x000fe400078e3cff */
[----:B------:R-:W-:Y:S02]  /*2f40*/  ISETP.GE.U32.AND P3, PT, R15, UR4, PT ;  /* 0x000000040f007c0c */ /* 0x000fe4000bf66070 */
[----:B------:R-:W-:Y:S01]  /*2f50*/  @!P6 LOP3.LUT R15, R6, 0x80000000, RZ, 0x3c, !PT ;  /* 0x80000000060fe812 */ /* 0x000fe200078e3cff */
[----:B------:R-:W-:Y:S01]  /*2f60*/  VIADD R6, R0, 0x1100 ;  /* 0x0000110000067836 */ /* 0x000fe20000000000 */
[----:B------:R3:W-:Y:S01]  /*2f70*/  @!P4 STG.E desc[UR8][R2.64+0x2800], R11 ;  /* 0x0028000b0200c986 */ /* 0x0007e2000c101908 */
[----:B------:R-:W-:Y:S01]  /*2f80*/  ISETP.GE.U32.AND P4, PT, R4, UR4, PT ;  /* 0x0000000404007c0c */ /* 0x000fe2000bf86070 */
[----:B------:R-:W-:Y:S01]  /*2f90*/  VIADD R0, R0, 0x1200 ;  /* 0x0000120000007836 */ /* 0x000fe20000000000 */
[----:B------:R-:W-:Y:S01]  /*2fa0*/  ISETP.GE.U32.AND.EX P2, PT, RZ, UR5, PT, P2 ;  /* 0x00000005ff007c0c */ /* 0x000fe2000bf46120 */
[----:B------:R4:W-:Y:S01]  /*2fb0*/  @!P6 STG.E desc[UR8][R2.64+0x2c00], R15 ;  /* 0x002c000f0200e986 */ /* 0x0009e2000c101908 */
[----:B------:R-:W-:-:S02]  /*2fc0*/  ISETP.GE.U32.AND P6, PT, R6, UR4, PT ;  /* 0x0000000406007c0c */ /* 0x000fc4000bfc6070 */
[----:B------:R-:W-:Y:S02]  /*2fd0*/  ISETP.GE.U32.AND.EX P3, PT, RZ, UR5, PT, P3 ;  /* 0x00000005ff007c0c */ /* 0x000fe4000bf66130 */
[----:B------:R-:W-:Y:S02]  /*2fe0*/  ISETP.GE.U32.AND.EX P4, PT, RZ, UR5, PT, P4 ;  /* 0x00000005ff007c0c */ /* 0x000fe4000bf86140 */
[----:B------:R-:W-:Y:S02]  /*2ff0*/  ISETP.GE.U32.AND.EX P6, PT, RZ, UR5, PT, P6 ;  /* 0x00000005ff007c0c */ /* 0x000fe4000bfc6160 */
[----:B------:R-:W-:Y:S02]  /*3000*/  ISETP.GE.U32.AND P0, PT, R0, UR4, PT ;  /* 0x0000000400007c0c */ /* 0x000fe4000bf06070 */
[----:B0-----:R-:W-:Y:S02]  /*3010*/  @!P5 LOP3.LUT R17, R8, 0x80000000, RZ, 0x3c, !PT ;  /* 0x800000000811d812 */ /* 0x001fe400078e3cff */
[----:B------:R-:W-:-:S02]  /*3020*/  ISETP.GE.U32.AND.EX P0, PT, RZ, UR5, PT, P0 ;  /* 0x00000005ff007c0c */ /* 0x000fc4000bf06100 */
[----:B------:R-:W-:Y:S01]  /*3030*/  @!P2 LOP3.LUT R9, R9, 0x80000000, RZ, 0x3c, !PT ;  /* 0x800000000909a812 */ /* 0x000fe200078e3cff */
[----:B------:R0:W-:Y:S01]  /*3040*/  @!P5 STG.E desc[UR8][R2.64+0x3400], R17 ;  /* 0x003400110200d986 */ /* 0x0001e2000c101908 */
[----:B---3--:R-:W-:Y:S02]  /*3050*/  @!P3 LOP3.LUT R11, R10, 0x80000000, RZ, 0x3c, !PT ;  /* 0x800000000a0bb812 */ /* 0x008fe400078e3cff */
[----:B----4-:R-:W-:Y:S01]  /*3060*/  @!P4 LOP3.LUT R15, R12, 0x80000000, RZ, 0x3c, !PT ;  /* 0x800000000c0fc812 */ /* 0x010fe200078e3cff */
[----:B------:R0:W-:Y:S01]  /*3070*/  @!P2 STG.E desc[UR8][R2.64+0x3800], R9 ;  /* 0x003800090200a986 */ /* 0x0001e2000c101908 */
[----:B-----5:R-:W-:Y:S02]  /*3080*/  @!P6 LOP3.LUT R13, R13, 0x80000000, RZ, 0x3c, !PT ;  /* 0x800000000d0de812 */ /* 0x020fe400078e3cff */
[----:B-1----:R-:W-:Y:S01]  /*3090*/  @!P1 LOP3.LUT R5, R14, 0x80000000, RZ, 0x3c, !PT ;  /* 0x800000000e059812 */ /* 0x002fe200078e3cff */
[----:B------:R0:W-:Y:S04]  /*30a0*/  @!P3 STG.E desc[UR8][R2.64+0x3c00], R11 ;  /* 0x003c000b0200b986 */ /* 0x0001e8000c101908 */
[----:B------:R0:W-:Y:S04]  /*30b0*/  @!P4 STG.E desc[UR8][R2.64+0x4000], R15 ;  /* 0x0040000f0200c986 */ /* 0x0001e8000c101908 */
[----:B------:R0:W-:Y:S04]  /*30c0*/  @!P6 STG.E desc[UR8][R2.64+0x4400], R13 ;  /* 0x0044000d0200e986 */ /* 0x0001e8000c101908 */
[----:B------:R0:W-:Y:S01]  /*30d0*/  @!P1 STG.E desc[UR8][R2.64], R5 ;  /* 0x0000000502009986 */ /* 0x0001e2000c101908 */
[----:B------:R-:W-:Y:S05]  /*30e0*/  @P0 EXIT ;  /* 0x000000000000094d */ /* 0x000fea0003800000 */
[----:B------:R-:W0:Y:S02]  /*30f0*/  LDS R33, [R33+0x4800] ;  /* 0x0048000021217984 */ /* 0x000e240000000800 */
[----:B0-----:R-:W-:-:S05]  /*3100*/  LOP3.LUT R5, R33, 0x80000000, RZ, 0x3c, !PT ;  /* 0x8000000021057812 */ /* 0x001fca00078e3cff */
[----:B------:R-:W-:Y:S01]  /*3110*/  STG.E desc[UR8][R2.64+0x4800], R5 ;  /* 0x0048000502007986 */ /* 0x000fe2000c101908 */
[----:B------:R-:W-:Y:S05]  /*3120*/  EXIT ;  /* 0x000000000000794d */ /* 0x000fea0003800000 */
.L_x_221:
        /* <DEDUP_REMOVED lines=13> */
.L_x_891:


//--------------------- .text._ZN3cub18CUB_300001_SM_10006detail4scan16DeviceScanKernelINS2_10policy_hubIiiimN4cuda3std3__44plusIvEEE10Policy1000EPiSC_NS0_13ScanTileStateIiLb1EEES9_NS1_10InputValueIiSC_EEmiLb0EiEEvT0_T1_T2_iT3_T4_T5_ --------------------------
	.section	.text._ZN3cub18CUB_300001_SM_10006detail4scan16DeviceScanKernelINS2_10policy_hubIiiimN4cuda3std3__44plusIvEEE10Policy1000EPiSC_NS0_13ScanTileStateIiLb1EEES9_NS1_10InputValueIiSC_EEmiLb0EiEEvT0_T1_T2_iT3_T4_T5_,"ax",@progbits
	.align	128
        .global         _ZN3cub18CUB_300001_SM_10006detail4scan16DeviceScanKernelINS2_10policy_hubIiiimN4cuda3std3__44plusIvEEE10Policy1000EPiSC_NS0_13ScanTileStateIiLb1EEES9_NS1_10InputValueIiSC_EEmiLb0EiEEvT0_T1_T2_iT3_T4_T5_
        .type           _ZN3cub18CUB_300001_SM_10006detail4scan16DeviceScanKernelINS2_10policy_hubIiiimN4cuda3std3__44plusIvEEE10Policy1000EPiSC_NS0_13ScanTileStateIiLb1EEES9_NS1_10InputValueIiSC_EEmiLb0EiEEvT0_T1_T2_iT3_T4_T5_,@function
        .size           _ZN3cub18CUB_300001_SM_10006detail4scan16DeviceScanKernelINS2_10policy_hubIiiimN4cuda3std3__44plusIvEEE10Policy1000EPiSC_NS0_13ScanTileStateIiLb1EEES9_NS1_10InputValueIiSC_EEmiLb0EiEEvT0_T1_T2_iT3_T4_T5_,(.L_x_892 - _ZN3cub18CUB_300001_SM_10006detail4scan16DeviceScanKernelINS2_10policy_hubIiiimN4cuda3std3__44plusIvEEE10Policy1000EPiSC_NS0_13ScanTileStateIiLb1EEES9_NS1_10InputValueIiSC_EEmiLb0EiEEvT0_T1_T2_iT3_T4_T5_)
        .other          _ZN3cub18CUB_300001_SM_10006detail4scan16DeviceScanKernelINS2_10policy_hubIiiimN4cuda3std3__44plusIvEEE10Policy1000EPiSC_NS0_13ScanTileStateIiLb1EEES9_NS1_10InputValueIiSC_EEmiLb0EiEEvT0_T1_T2_iT3_T4_T5_,@"STO_CUDA_ENTRY STV_DEFAULT"
_ZN3cub18CUB_300001_SM_10006detail4scan16DeviceScanKernelINS2_10policy_hubIiiimN4cuda3std3__44plusIvEEE10Policy1000EPiSC_NS0_13ScanTileStateIiLb1EEES9_NS1_10InputValueIiSC_EEmiLb0EiEEvT0_T1_T2_iT3_T4_T5_:
.text._ZN3cub18CUB_300001_SM_10006detail4scan16DeviceScanKernelINS2_10policy_hubIiiimN4cuda3std3__44plusIvEEE10Policy1000EPiSC_NS0_13ScanTileStateIiLb1EEES9_NS1_10InputValueIiSC_EEmiLb0EiEEvT0_T1_T2_iT3_T4_T5_:
[----:B------:R-:W-:Y:S01]  /*0000*/  LDC R1, c[0x0][0x37c] ;  /* 0x0000df00ff017b82 */ /* 0x000fe20000000800 */
[----:B------:R-:W0:Y:S01]  /*0010*/  LDCU UR4, c[0x0][0x3a0] ;  /* 0x00007400ff0477ac */ /* 0x000e220008000800 */
[----:B------:R-:W1:Y:S06]  /*0020*/  LDCU.64 UR12, c[0x0][0x358] ;  /* 0x00006b00ff0c77ac */ /* 0x000e6c0008000a00 */
[----:B------:R-:W2:Y:S01]  /*0030*/  S2UR UR6, SR_CTAID.X ;  /* 0x00000000000679c3 */ /* 0x000ea20000002500 */
[----:B------:R-:W3:Y:S01]  /*0040*/  LDCU.64 UR8, c[0x0][0x3b0] ;  /* 0x00007600ff0877ac */ /* 0x000ee20008000a00 */
[----:B0-----:R-:W-:-:S06]  /*0050*/  UPRMT UR4, UR4, 0x7770, URZ ;  /* 0x0000777004047896 */ /* 0x001fcc00080000ff */
[----:B------:R-:W-:-:S05]  /*0060*/  ISETP.NE.AND P0, PT, RZ, UR4, PT ;  /* 0x00000004ff007c0c */ /* 0x000fca000bf05270 */
[----:B------:R-:W2:Y:S08]  /*0070*/  LDCU UR4, c[0x0][0x398] ;  /* 0x00007300ff0477ac */ /* 0x000eb00008000800 */
[----:B------:R-:W1:Y:S02]  /*0080*/  @P0 LDC.64 R2, c[0x0][0x3a8] ;  /* 0x0000ea00ff020b82 */ /* 0x000e640000000a00 */
[----:B-1----:R0:W5:Y:S01]  /*0090*/  @P0 LDG.E R38, desc[UR12][R2.64] ;  /* 0x0000000c02260981 */ /* 0x002162000c1e1900 */
[----:B--2---:R-:W-:-:S04]  /*00a0*/  UIADD3 UR6, UPT, UPT, UR6, UR4, URZ ;  /* 0x0000000406067290 */ /* 0x004fc8000fffe0ff */
[----:B------:R-:W-:-:S04]  /*00b0*/  UIMAD.WIDE UR10, UR6, 0x1ee0, URZ ;  /* 0x00001ee0060a78a5 */ /* 0x000fc8000f8e02ff */
[----:B---3--:R-:W-:-:S04]  /*00c0*/  UIADD3 UR7, UP0, UPT, -UR10, UR8, URZ ;  /* 0x000000080a077290 */ /* 0x008fc8000ff1e1ff */
[----:B------:R-:W-:Y:S02]  /*00d0*/  UIADD3.X UR4, UPT, UPT, ~UR11, UR9, URZ, UP0, !UPT ;  /* 0x000000090b047290 */ /* 0x000fe400087fe5ff */
[----:B------:R-:W-:-:S04]  /*00e0*/  UISETP.GE.U32.AND UP0, UPT, UR7, 0x1ee1, UPT ;  /* 0x00001ee10700788c */ /* 0x000fc8000bf06070 */
[----:B------:R-:W-:Y:S01]  /*00f0*/  UISETP.GE.U32.AND.EX UP0, UPT, UR4, URZ, UPT, UP0 ;  /* 0x000000ff0400728c */ /* 0x000fe2000bf06100 */
[----:B------:R-:W1:Y:S08]  /*0100*/  @!P0 LDC R38, c[0x0][0x3a8] ;  /* 0x0000ea00ff268b82 */ /* 0x000e700000000800 */
[----:B0-----:R-:W-:Y:S05]  /*0110*/  BRA.U !UP0, `(.L_x_222) ;  /* 0x0000001908f47547 */ /* 0x001fea000b800000 */
[----:B------:R-:W0:Y:S01]  /*0120*/  S2R R35, SR_TID.X ;  /* 0x0000000000237919 */ /* 0x000e220000002100 */
[----:B------:R-:W2:Y:S01]  /*0130*/  LDCU.64 UR4, c[0x0][0x380] ;  /* 0x00007000ff0477ac */ /* 0x000ea20008000a00 */
[C---:B0-----:R-:W-:Y:S02]  /*0140*/  LOP3.LUT R0, R35.reuse, 0x1f, RZ, 0xc0, !PT ;  /* 0x0000001f23007812 */ /* 0x041fe400078ec0ff */
[----:B------:R-:W-:-:S05]  /*0150*/  LOP3.LUT R3, R35, 0x3e0, RZ, 0xc0, !PT ;  /* 0x000003e023037812 */ /* 0x000fca00078ec0ff */
[----:B------:R-:W-:-:S05]  /*0160*/  IMAD R0, R3, 0x13, R0 ;  /* 0x0000001303007824 */ /* 0x000fca00078e0200 */
[----:B------:R-:W-:-:S05]  /*0170*/  IADD3 R0, P0, PT, R0, UR10, RZ ;  /* 0x0000000a00007c10 */ /* 0x000fca000ff1e0ff */
[----:B------:R-:W-:Y:S02]  /*0180*/  IMAD.X R3, RZ, RZ, UR11, P0 ;  /* 0x0000000bff037e24 */ /* 0x000fe400080e06ff */
[----:B------:R-:W-:-:S03]  /*0190*/  IMAD.SHL.U32 R31, R0, 0x4, RZ ;  /* 0x00000004001f7824 */ /* 0x000fc600078e00ff */
[----:B------:R-:W-:Y:S02]  /*01a0*/  SHF.L.U64.HI R30, R0, 0x2, R3 ;  /* 0x00000002001e7819 */ /* 0x000fe40000010203 */
[----:B--2---:R-:W-:-:S04]  /*01b0*/  IADD3 R2, P0, PT, R31, UR4, RZ ;  /* 0x000000041f027c10 */ /* 0x004fc8000ff1e0ff */
[----:B------:R-:W-:-:S05]  /*01c0*/  IADD3.X R3, PT, PT, R30, UR5, RZ, P0, !PT ;  /* 0x000000051e037c10 */ /* 0x000fca00087fe4ff */
[----:B------:R-:W2:Y:S04]  /*01d0*/  LD.E.STRONG.SM R5, desc[UR12][R2.64] ;  /* 0x0000000c02057980 */ /* 0x000ea8000c10b900 */
[----:B------:R-:W3:Y:S04]  /*01e0*/  LD.E.STRONG.SM R7, desc[UR12][R2.64+0x80] ;  /* 0x0000800c02077980 */ /* 0x000ee8000c10b900 */
[----:B------:R-:W4:Y:S04]  /*01f0*/  LD.E.STRONG.SM R9, desc[UR12][R2.64+0x100] ;  /* 0x0001000c02097980 */ /* 0x000f28000c10b900 */
        /* <DEDUP_REMOVED lines=15> */
[----:B------:R-:W4:Y:S01]  /*02f0*/  LD.E.STRONG.SM R6, desc[UR12][R2.64+0x900] ;  /* 0x0009000c02067980 */ /* 0x000f22000c10b900 */
[----:B------:R-:W0:Y:S01]  /*0300*/  S2UR UR5, SR_CgaCtaId ;  /* 0x00000000000579c3 */ /* 0x000e220000008800 */
[----:B------:R-:W-:Y:S01]  /*0310*/  SHF.R.U32.HI R36, RZ, 0x5, R35 ;  /* 0x00000005ff247819 */ /* 0x000fe20000011623 */
[----:B------:R-:W-:Y:S01]  /*0320*/  UMOV UR4, 0x400 ;  /* 0x0000040000047882 */ /* 0x000fe20000000000 */
[----:B------:R-:W1:Y:S01]  /*0330*/  S2R R37, SR_LANEID ;  /* 0x0000000000257919 */ /* 0x000e620000000000 */
[----:B------:R-:W-:Y:S01]  /*0340*/  UISETP.NE.AND UP0, UPT, UR6, URZ, UPT ;  /* 0x000000ff0600728c */ /* 0x000fe2000bf05270 */
[----:B------:R-:W-:Y:S01]  /*0350*/  BSSY.RECONVERGENT B0, `(.L_x_223) ;  /* 0x0000148000007945 */ /* 0x000fe20003800200 */
[----:B0-----:R-:W-:Y:S01]  /*0360*/  ULEA UR4, UR5, UR4, 0x18 ;  /* 0x0000000405047291 */ /* 0x001fe2000f8ec0ff */
[----:B-1----:R-:W-:-:S05]  /*0370*/  IMAD R34, R36, 0x260, R37 ;  /* 0x0000026024227824 */ /* 0x002fca00078e0225 */
[----:B------:R-:W-:-:S05]  /*0380*/  LEA R34, R34, UR4, 0x2 ;  /* 0x0000000422227c11 */ /* 0x000fca000f8e10ff */
[----:B------:R-:W-:Y:S01]  /*0390*/  IMAD R33, R37, 0x48, R34 ;  /* 0x0000004825217824 */ /* 0x000fe200078e0222 */
[----:B--2---:R0:W-:Y:S04]  /*03a0*/  STS [R34], R5 ;  /* 0x0000000522007388 */ /* 0x0041e80000000800 */
[----:B---3--:R0:W-:Y:S04]  /*03b0*/  STS [R34+0x80], R7 ;  /* 0x0000800722007388 */ /* 0x0081e80000000800 */
[----:B----4-:R0:W-:Y:S04]  /*03c0*/  STS [R34+0x100], R9 ;  /* 0x0001000922007388 */ /* 0x0101e80000000800 */
[----:B------:R0:W-:Y:S04]  /*03d0*/  STS [R34+0x180], R11 ;  /* 0x0001800b22007388 */ /* 0x0001e80000000800 */
        /* <DEDUP_REMOVED lines=14> */
[----:B------:R0:W-:Y:S01]  /*04c0*/  STS [R34+0x900], R6 ;  /* 0x0009000622007388 */ /* 0x0001e20000000800 */
[----:B------:R-:W-:-:S03]  /*04d0*/  NOP ;  /* 0x0000000000007918 */ /* 0x000fc60000000000 */
[----:B------:R0:W1:Y:S04]  /*04e0*/  LDS R32, [R33] ;  /* 0x0000000021207984 */ /* 0x0000680000000800 */
[----:B------:R0:W2:Y:S04]  /*04f0*/  LDS R29, [R33+0x4] ;  /* 0x00000400211d7984 */ /* 0x0000a80000000800 */
        /* <DEDUP_REMOVED lines=18> */
[----:B-1234-:R-:W-:Y:S05]  /*0620*/  BRA.U UP0, `(.L_x_224) ;  /* 0x0000000500247547 */ /* 0x01efea000b800000 */
[----:B------:R-:W-:Y:S02]  /*0630*/  IADD3 R8, PT, PT, R28, R29, R32 ;  /* 0x0000001d1c087210 */ /* 0x000fe40007ffe020 */
[C---:B------:R-:W-:Y:S02]  /*0640*/  ISETP.NE.AND P1, PT, R37.reuse, 0x1f, PT ;  /* 0x0000001f2500780c */ /* 0x040fe40003f25270 */
[----:B0-----:R-:W-:Y:S02]  /*0650*/  IADD3 R8, PT, PT, R26, R27, R8 ;  /* 0x0000001b1a087210 */ /* 0x001fe40007ffe008 */
[----:B------:R-:W-:Y:S02]  /*0660*/  ISETP.NE.AND P2, PT, R37, RZ, PT ;  /* 0x000000ff2500720c */ /* 0x000fe40003f45270 */
[----:B------:R-:W-:-:S04]  /*0670*/  IADD3 R8, PT, PT, R24, R25, R8 ;  /* 0x0000001918087210 */ /* 0x000fc80007ffe008 */
[----:B------:R-:W-:-:S03]  /*0680*/  IADD3 R8, PT, PT, R22, R23, R8 ;  /* 0x0000001716087210 */ /* 0x000fc60007ffe008 */
[----:B------:R-:W-:Y:S02]  /*0690*/  @!P1 LEA R43, R36, UR4, 0x2 ;  /* 0x00000004242b9c11 */ /* 0x000fe4000f8e10ff */
[----:B------:R-:W-:-:S04]  /*06a0*/  IADD3 R8, PT, PT, R20, R21, R8 ;  /* 0x0000001514087210 */ /* 0x000fc80007ffe008 */
[----:B------:R-:W-:-:S04]  /*06b0*/  IADD3 R8, PT, PT, R6, R7, R8 ;  /* 0x0000000706087210 */ /* 0x000fc80007ffe008 */
[----:B------:R-:W-:-:S04]  /*06c0*/  IADD3 R8, PT, PT, R4, R5, R8 ;  /* 0x0000000504087210 */ /* 0x000fc80007ffe008 */
[----:B------:R-:W-:-:S04]  /*06d0*/  IADD3 R8, PT, PT, R2, R3, R8 ;  /* 0x0000000302087210 */ /* 0x000fc80007ffe008 */
[----:B------:R-:W-:-:S05]  /*06e0*/  IADD3 R39, PT, PT, R39, R0, R8 ;  /* 0x0000000027277210 */ /* 0x000fca0007ffe008 */
        /* <DEDUP_REMOVED lines=14> */
[----:B------:R-:W-:Y:S02]  /*07d0*/  ISETP.NE.AND P1, PT, R36, 0xc, PT ;  /* 0x0000000c2400780c */ /* 0x000fe40003f25270 */
[----:B------:R-:W-:-:S03]  /*07e0*/  SEL R39, R39, RZ, P2 ;  /* 0x000000ff27277207 */ /* 0x000fc60001000000 */
[----:B------:R-:W0:Y:S04]  /*07f0*/  LDS.128 R8, [UR4+0x10] ;  /* 0x00001004ff087984 */ /* 0x000e280008000c00 */
[----:B------:R-:W1:Y:S04]  /*0800*/  LDS.128 R12, [UR4+0x20] ;  /* 0x00002004ff0c7984 */ /* 0x000e680008000c00 */
[----:B------:R-:W2:Y:S01]  /*0810*/  LDS.128 R16, [UR4+0x30] ;  /* 0x00003004ff107984 */ /* 0x000ea20008000c00 */
[----:B0-----:R-:W-:-:S04]  /*0820*/  IMAD.IADD R9, R8, 0x1, R9 ;  /* 0x0000000108097824 */ /* 0x001fc800078e0209 */
[----:B------:R-:W-:Y:S01]  /*0830*/  IMAD.IADD R10, R10, 0x1, R9 ;  /* 0x000000010a0a7824 */ /* 0x000fe200078e0209 */
[----:B------:R-:W-:Y:S02]  /*0840*/  SEL R8, R9, R8, !P0 ;  /* 0x0000000809087207 */ /* 0x000fe40004000000 */
[----:B------:R-:W-:Y:S01]  /*0850*/  ISETP.NE.AND P0, PT, R36, 0x3, PT ;  /* 0x000000032400780c */ /* 0x000fe20003f05270 */
[----:B------:R-:W-:Y:S01]  /*0860*/  IMAD.IADD R11, R11, 0x1, R10 ;  /* 0x000000010b0b7824 */ /* 0x000fe200078e020a */
[----:B------:R-:W0:Y:S02]  /*0870*/  LDS R9, [UR4+0x40] ;  /* 0x00004004ff097984 */ /* 0x000e240008000800 */
[----:B------:R-:W-:Y:S01]  /*0880*/  SEL R8, R10, R8, !P0 ;  /* 0x000000080a087207 */ /* 0x000fe20004000000 */
[----:B-1----:R-:W-:Y:S01]  /*0890*/  IMAD.IADD R12, R11, 0x1, R12 ;  /* 0x000000010b0c7824 */ /* 0x002fe200078e020c */
[----:B------:R-:W-:-:S03]  /*08a0*/  ISETP.NE.AND P0, PT, R36, 0x4, PT ;  /* 0x000000042400780c */ /* 0x000fc60003f05270 */
[----:B------:R-:W-:Y:S01]  /*08b0*/  IMAD.IADD R13, R13, 0x1, R12 ;  /* 0x000000010d0d7824 */ /* 0x000fe200078e020c */
[----:B------:R-:W-:Y:S02]  /*08c0*/  SEL R8, R11, R8, !P0 ;  /* 0x000000080b087207 */ /* 0x000fe40004000000 */
[----:B------:R-:W-:Y:S01]  /*08d0*/  ISETP.NE.AND P0, PT, R36, 0x5, PT ;  /* 0x000000052400780c */ /* 0x000fe20003f05270 */
[----:B------:R-:W-:-:S03]  /*08e0*/  IMAD.IADD R14, R14, 0x1, R13 ;  /* 0x000000010e0e7824 */ /* 0x000fc600078e020d */
[----:B------:R-:W-:Y:S01]  /*08f0*/  SEL R8, R12, R8, !P0 ;  /* 0x000000080c087207 */ /* 0x000fe20004000000 */
[----:B------:R-:W-:Y:S01]  /*0900*/  IMAD.IADD R15, R15, 0x1, R14 ;  /* 0x000000010f0f7824 */ /* 0x000fe200078e020e */
[----:B------:R-:W-:-:S03]  /*0910*/  ISETP.NE.AND P0, PT, R36, 0x6, PT ;  /* 0x000000062400780c */ /* 0x000fc60003f05270 */
[----:B--2---:R-:W-:Y:S01]  /*0920*/  IMAD.IADD R16, R15, 0x1, R16 ;  /* 0x000000010f107824 */ /* 0x004fe200078e0210 */
[----:B------:R-:W-:Y:S02]  /*0930*/  SEL R8, R13, R8, !P0 ;  /* 0x000000080d087207 */ /* 0x000fe40004000000 */
[----:B------:R-:W-:Y:S01]  /*0940*/  ISETP.NE.AND P0, PT, R36, 0x7, PT ;  /* 0x000000072400780c */ /* 0x000fe20003f05270 */
[----:B------:R-:W-:-:S03]  /*0950*/  IMAD.IADD R17, R17, 0x1, R16 ;  /* 0x0000000111117824 */ /* 0x000fc600078e0210 */
[----:B------:R-:W-:Y:S01]  /*0960*/  SEL R8, R14, R8, !P0 ;  /* 0x000000080e087207 */ /* 0x000fe20004000000 */
[----:B------:R-:W-:Y:S01]  /*0970*/  IMAD.IADD R18, R18, 0x1, R17 ;  /* 0x0000000112127824 */ /* 0x000fe200078e0211 */
[----:B------:R-:W-:-:S03]  /*0980*/  ISETP.NE.AND P0, PT, R36, 0x8, PT ;  /* 0x000000082400780c */ /* 0x000fc60003f05270 */
[----:B------:R-:W-:Y:S01]  /*0990*/  IMAD.IADD R19, R19, 0x1, R18 ;  /* 0x0000000113137824 */ /* 0x000fe200078e0212 */
[----:B------:R-:W-:Y:S02]  /*09a0*/  SEL R8, R15, R8, !P0 ;  /* 0x000000080f087207 */ /* 0x000fe40004000000 */
[----:B------:R-:W-:-:S04]  /*09b0*/  ISETP.NE.AND P0, PT, R36, 0x9, PT ;  /* 0x000000092400780c */ /* 0x000fc80003f05270 */
[----:B------:R-:W-:Y:S02]  /*09c0*/  SEL R8, R16, R8, !P0 ;  /* 0x0000000810087207 */ /* 0x000fe40004000000 */
[C---:B------:R-:W-:Y:S02]  /*09d0*/  ISETP.NE.AND P0, PT, R36.reuse, 0xa, PT ;  /* 0x0000000a2400780c */ /* 0x040fe40003f05270 */
[----:B0----5:R-:W-:Y:S02]  /*09e0*/  IADD3 R9, PT, PT, R19, R9, R38 ;  /* 0x0000000913097210 */ /* 0x021fe40007ffe026 */
[----:B------:R-:W-:Y:S02]  /*09f0*/  SEL R8, R17, R8, !P0 ;  /* 0x0000000811087207 */ /* 0x000fe40004000000 */
[----:B------:R-:W-:-:S04]  /*0a00*/  ISETP.NE.AND P0, PT, R36, 0xb, PT ;  /* 0x0000000b2400780c */ /* 0x000fc80003f05270 */
[----:B------:R-:W-:Y:S02]  /*0a10*/  SEL R8, R18, R8, !P0 ;  /* 0x0000000812087207 */ /* 0x000fe40004000000 */
[----:B------:R-:W-:Y:S02]  /*0a20*/  ISETP.GE.U32.AND P0, PT, R35, 0x20, PT ;  /* 0x000000202300780c */ /* 0x000fe40003f06070 */
[----:B------:R-:W-:Y:S02]  /*0a30*/  SEL R8, R19, R8, !P1 ;  /* 0x0000000813087207 */ /* 0x000fe40004800000 */
[----:B------:R-:W-:Y:S02]  /*0a40*/  ISETP.NE.AND P1, PT, R35, RZ, PT ;  /* 0x000000ff2300720c */ /* 0x000fe40003f25270 */
[----:B------:R-:W-:-:S04]  /*0a50*/  SEL R11, R8, RZ, P0 ;  /* 0x000000ff080b7207 */ /* 0x000fc80000000000 */
[----:B------:R-:W-:-:S07]  /*0a60*/  IADD3 R38, PT, PT, R11, R39, R38 ;  /* 0x000000270b267210 */ /* 0x000fce0007ffe026 */
[----:B------:R-:W-:Y:S05]  /*0a70*/  @P1 BRA `(.L_x_225) ;  /* 0x0000000c00541947 */ /* 0x000fea0003800000 */
[----:B------:R-:W0:Y:S01]  /*0a80*/  LDC.64 R10, c[0x0][0x390] ;  /* 0x0000e400ff0a7b82 */ /* 0x000e220000000a00 */
[----:B------:R-:W-:-:S05]  /*0a90*/  IMAD.MOV.U32 R8, RZ, RZ, 0x65 ;  /* 0x00000065ff087424 */ /* 0x000fca00078e00ff */
[----:B0-----:R0:W-:Y:S01]  /*0aa0*/  ST.E.64.STRONG.GPU desc[UR12][R10.64+0x100], R8 ;  /* 0x000100080a007985 */ /* 0x0011e2000c10fb0c */
[----:B------:R-:W-:Y:S05]  /*0ab0*/  BRA `(.L_x_225) ;  /* 0x0000000c00447947 */ /* 0x000fea0003800000 */
.L_x_224:
        /* <DEDUP_REMOVED lines=11> */
[----:B-----5:R-:W-:-:S05]  /*0b70*/  IADD3 R38, PT, PT, R39, R0, R8 ;  /* 0x0000000027267210 */ /* 0x020fca0007ffe008 */
        /* <DEDUP_REMOVED lines=10> */
[----:B------:R-:W-:-:S04]  /*0c20*/  ISETP.NE.AND P0, PT, R36, 0x2, PT ;  /* 0x000000022400780c */ /* 0x000fc80003f05270 */
[----:B------:R-:W-:Y:S01]  /*0c30*/  @!P1 STS [R42+0x10], R39 ;  /* 0x000010272a009388 */ /* 0x000fe20000000800 */
[----:B------:R-:W-:Y:S01]  /*0c40*/  BAR.SYNC.DEFER_BLOCKING 0x0 ;  /* 0x0000000000007b1d */ /* 0x000fe20000010000 */
[----:B------:R-:W-:-:S05]  /*0c50*/  ISETP.NE.AND P1, PT, R36, 0xc, PT ;  /* 0x0000000c2400780c */ /* 0x000fca0003f25270 */
        /* <DEDUP_REMOVED lines=30> */
[----:B------:R-:W-:Y:S01]  /*0e40*/  ISETP.NE.AND P0, PT, R36, 0xa, PT ;  /* 0x0000000a2400780c */ /* 0x000fe20003f05270 */
[----:B0-----:R-:W-:-:S03]  /*0e50*/  IMAD.IADD R9, R19, 0x1, R9 ;  /* 0x0000000113097824 */ /* 0x001fc600078e0209 */
[----:B------:R-:W-:Y:S01]  /*0e60*/  SEL R8, R17, R8, !P0 ;  /* 0x0000000811087207 */ /* 0x000fe20004000000 */
[----:B------:R-:W-:Y:S01]  /*0e70*/  IMAD.IADD R17, R39, 0x1, -R38 ;  /* 0x0000000127117824 */ /* 0x000fe200078e0a26 */
[----:B------:R-:W-:-:S04]  /*0e80*/  ISETP.NE.AND P0, PT, R36, 0xb, PT ;  /* 0x0000000b2400780c */ /* 0x000fc80003f05270 */
[----:B------:R-:W-:Y:S02]  /*0e90*/  SEL R8, R18, R8, !P0 ;  /* 0x0000000812087207 */ /* 0x000fe40004000000 */
[----:B------:R-:W-:Y:S02]  /*0ea0*/  ISETP.GT.U32.AND P0, PT, R35, 0x1f, PT ;  /* 0x0000001f2300780c */ /* 0x000fe40003f04070 */
[----:B------:R-:W-:Y:S02]  /*0eb0*/  SEL R11, R17, RZ, P2 ;  /* 0x000000ff110b7207 */ /* 0x000fe40001000000 */
[----:B------:R-:W-:Y:S02]  /*0ec0*/  SEL R8, R19, R8, !P1 ;  /* 0x0000000813087207 */ /* 0x000fe40004800000 */
[----:B------:R-:W-:-:S03]  /*0ed0*/  ISETP.GE.U32.AND P1, PT, R35, 0x20, PT ;  /* 0x000000202300780c */ /* 0x000fc60003f26070 */
[----:B------:R-:W-:-:S05]  /*0ee0*/  IMAD.IADD R38, R8, 0x1, R11 ;  /* 0x0000000108267824 */ /* 0x000fca00078e020b */
[----:B------:R-:W-:Y:S01]  /*0ef0*/  SEL R17, R17, R38, !P1 ;  /* 0x0000002611117207 */ /* 0x000fe20004800000 */
[----:B------:R-:W-:Y:S06]  /*0f00*/  @P0 BRA `(.L_x_226) ;  /* 0x00000008000c0947 */ /* 0x000fec0003800000 */
[----:B------:R-:W0:Y:S01]  /*0f10*/  LDC.64 R14, c[0x0][0x390] ;  /* 0x0000e400ff0e7b82 */ /* 0x000e220000000a00 */
[----:B------:R-:W-:Y:S01]  /*0f20*/  ISETP.NE.AND P1, PT, R35, RZ, PT ;  /* 0x000000ff2300720c */ /* 0x000fe20003f25270 */
[----:B------:R-:W-:Y:S01]  /*0f30*/  IMAD.U32 R45, RZ, RZ, UR6 ;  /* 0x00000006ff2d7e24 */ /* 0x000fe2000f8e00ff */
[----:B------:R-:W-:-:S05]  /*0f40*/  LOP3.LUT R18, RZ, R35, RZ, 0x33, !PT ;  /* 0x00000023ff127212 */ /* 0x000fca00078e33ff */
[----:B------:R-:W-:-:S06]  /*0f50*/  VIADD R18, R18, UR6 ;  /* 0x0000000612127c36 */ /* 0x000fcc0008000000 */
[----:B------:R-:W-:Y:S01]  /*0f60*/  @!P1 IMAD.MOV.U32 R8, RZ, RZ, 0x64 ;  /* 0x00000064ff089424 */ /* 0x000fe200078e00ff */
[----:B------:R1:W-:Y:S01]  /*0f70*/  @!P1 STS [UR4+0xc], R9 ;  /* 0x00000c09ff009988 */ /* 0x0003e20008000804 */
[----:B0-----:R-:W-:-:S04]  /*0f80*/  IMAD.WIDE R44, R45, 0x8, R14 ;  /* 0x000000082d2c7825 */ /* 0x001fc800078e020e */
[----:B------:R-:W-:Y:S01]  /*0f90*/  IMAD.WIDE R14, R18, 0x8, R14 ;  /* 0x00000008120e7825 */ /* 0x000fe200078e020e */
[----:B------:R1:W-:Y:S01]  /*0fa0*/  @!P1 ST.E.64.STRONG.GPU desc[UR12][R44.64+0x100], R8 ;  /* 0x000100082c009985 */ /* 0x0003e2000c10fb0c */
[----:B------:R-:W-:Y:S05]  /*0fb0*/  NANOSLEEP 0x226 ;  /* 0x000002260000795d */ /* 0x000fea0003800000 */
[----:B------:R-:W2:Y:S01]  /*0fc0*/  LD.E.64.STRONG.GPU R12, desc[UR12][R14.64+0x100] ;  /* 0x0001000c0e0c7980 */ /* 0x000ea2000c10fb00 */
[----:B------:R-:W-:Y:S01]  /*0fd0*/  UMOV UR5, 0xffffffff ;  /* 0xffffffff00057882 */ /* 0x000fe20000000000 */
[----:B--2---:R-:W-:Y:S02]  /*0fe0*/  ISETP.NE.AND P0, PT, R12, 0x63, PT ;  /* 0x000000630c00780c */ /* 0x004fe40003f05270 */
[----:B-1----:R-:W-:Y:S11]  /*0ff0*/  BRA.DIV UR5, `(.L_x_227) ;  /* 0x0000002e05d07947 */ /* 0x002ff6000b800000 */
[----:B------:R-:W-:-:S13]  /*1000*/  VOTE.ANY P0, !P0 ;  /* 0x0000000000ff7806 */ /* 0x000fda0004000100 */
.L_x_256:
[----:B------:R-:W-:Y:S05]  /*1010*/  @!P0 BRA `(.L_x_228) ;  /* 0x0000000000248947 */ /* 0x000fea0003800000 */
[----:B------:R-:W-:-:S07]  /*1020*/  IMAD.MOV.U32 R8, RZ, RZ, 0x1de ;  /* 0x000001deff087424 */ /* 0x000fce00078e00ff */
.L_x_230:
[----:B------:R-:W-:Y:S05]  /*1030*/  NANOSLEEP R8 ;  /* 0x000000080000735d */ /* 0x000fea0003800000 */
[----:B------:R-:W2:Y:S01]  /*1040*/  LD.E.64.STRONG.GPU R12, desc[UR12][R14.64+0x100] ;  /* 0x0001000c0e0c7980 */ /* 0x000ea2000c10fb00 */
[----:B------:R-:W-:Y:S01]  /*1050*/  UMOV UR5, 0xffffffff ;  /* 0xffffffff00057882 */ /* 0x000fe20000000000 */
[----:B------:R-:W-:Y:S02]  /*1060*/  SHF.R.U32.HI R8, RZ, 0x1, R8 ;  /* 0x00000001ff087819 */ /* 0x000fe40000011608 */
[----:B--2---:R-:W-:Y:S01]  /*1070*/  ISETP.NE.AND P0, PT, R12, 0x63, PT ;  /* 0x000000630c00780c */ /* 0x004fe20003f05270 */
[----:B------:R-:W-:-:S12]  /*1080*/  BRA.DIV UR5, `(.L_x_229) ;  /* 0x0000002e05cc7947 */ /* 0x000fd8000b800000 */
[----:B------:R-:W-:-:S13]  /*1090*/  VOTE.ANY P0, !P0 ;  /* 0x0000000000ff7806 */ /* 0x000fda0004000100 */
.L_x_259:
[----:B------:R-:W-:Y:S05]  /*10a0*/  @P0 BRA `(.L_x_230) ;  /* 0xfffffffc00e00947 */ /* 0x000fea000383ffff */
.L_x_228:
[----:B------:R-:W-:Y:S01]  /*10b0*/  UMOV UR5, 0xffffffff ;  /* 0xffffffff00057882 */ /* 0x000fe20000000000 */
[----:B------:R-:W-:Y:S02]  /*10c0*/  ISETP.NE.AND P0, PT, R12, 0x65, PT ;  /* 0x000000650c00780c */ /* 0x000fe40003f05270 */
[----:B------:R-:W-:Y:S11]  /*10d0*/  BRA.DIV UR5, `(.L_x_231) ;  /* 0x0000002e05d87947 */ /* 0x000ff6000b800000 */
[----:B------:R-:W0:Y:S01]  /*10e0*/  S2R R8, SR_GEMASK ;  /* 0x0000000000087919 */ /* 0x000e220000003c00 */
[----:B------:R-:W-:Y:S01]  /*10f0*/  VOTE.ANY R10, PT, !P0 ;  /* 0x00000000000a7806 */ /* 0x000fe200040e0100 */
[C---:B------:R-:W-:Y:S02]  /*1100*/  VIADD R38, R37.reuse, 0x2 ;  /* 0x0000000225267836 */ /* 0x040fe40000000000 */
[----:B------:R-:W-:Y:S01]  /*1110*/  VIADD R39, R37, 0x10 ;  /* 0x0000001025277836 */ /* 0x000fe20000000000 */
[----:B0-----:R-:W-:-:S05]  /*1120*/  LOP3.LUT R10, R10, 0x80000000, R8, 0xec, !PT ;  /* 0x800000000a0a7812 */ /* 0x001fca00078eec08 */
[----:B------:R-:W-:-:S05]  /*1130*/  VIADD R11, R10, 0xffffffff ;  /* 0xffffffff0a0b7836 */ /* 0x000fca0000000000 */
[----:B------:R-:W-:-:S04]  /*1140*/  LOP3.LUT R11, R10, R11, RZ, 0xc, !PT ;  /* 0x0000000b0a0b7212 */ /* 0x000fc800078e0cff */
[----:B------:R-:W0:Y:S02]  /*1150*/  POPC R15, R11 ;  /* 0x0000000b000f7309 */ /* 0x000e240000000000 */
[----:B0-----:R-:W0:Y:S01]  /*1160*/  SHFL.DOWN PT, R16, R13, 0x1, R15 ;  /* 0x082000000d107989 */ /* 0x001e2200000e000f */
[-C--:B------:R-:W-:Y:S02]  /*1170*/  ISETP.GE.AND P0, PT, R37, R15.reuse, PT ;  /* 0x0000000f2500720c */ /* 0x080fe40003f06270 */
[-C--:B------:R-:W-:Y:S02]  /*1180*/  ISETP.GT.AND P2, PT, R39, R15.reuse, PT ;  /* 0x0000000f2700720c */ /* 0x080fe40003f44270 */
[----:B0-----:R-:W-:Y:S02]  /*1190*/  SEL R16, R16, RZ, !P0 ;  /* 0x000000ff10107207 */ /* 0x001fe40004000000 */
[----:B------:R-:W-:-:S03]  /*11a0*/  ISETP.GT.AND P0, PT, R38, R15, PT ;  /* 0x0000000f2600720c */ /* 0x000fc60003f04270 */
[----:B------:R-:W-:-:S05]  /*11b0*/  IMAD.IADD R36, R16, 0x1, R13 ;  /* 0x0000000110247824 */ /* 0x000fca00078e020d */
[----:B------:R-:W0:Y:S02]  /*11c0*/  SHFL.DOWN PT, R16, R36, 0x2, R15 ;  /* 0x0840000024107989 */ /* 0x000e2400000e000f */
[----:B0-----:R-:W-:-:S05]  /*11d0*/  SEL R19, R16, RZ, !P0 ;  /* 0x000000ff10137207 */ /* 0x001fca0004000000 */
[----:B------:R-:W-:Y:S02]  /*11e0*/  IMAD.IADD R40, R36, 0x1, R19 ;  /* 0x0000000124287824 */ /* 0x000fe400078e0213 */
[C---:B------:R-:W-:Y:S02]  /*11f0*/  VIADD R19, R37.reuse, 0x4 ;  /* 0x0000000425137836 */ /* 0x040fe40000000000 */
[----:B------:R-:W-:Y:S01]  /*1200*/  VIADD R36, R37, 0x8 ;  /* 0x0000000825247836 */ /* 0x000fe20000000000 */
[----:B------:R-:W0:Y:S02]  /*1210*/  SHFL.DOWN PT, R16, R40, 0x4, R15 ;  /* 0x0880000028107989 */ /* 0x000e2400000e000f */
[----:B------:R-:W-:-:S04]  /*1220*/  ISETP.GT.AND P0, PT, R19, R15, PT ;  /* 0x0000000f1300720c */ /* 0x000fc80003f04270 */
[----:B0-----:R-:W-:Y:S02]  /*1230*/  SEL R11, R16, RZ, !P0 ;  /* 0x000000ff100b7207 */ /* 0x001fe40004000000 */
[----:B------:R-:W-:-:S03]  /*1240*/  ISETP.GT.AND P0, PT, R36, R15, PT ;  /* 0x0000000f2400720c */ /* 0x000fc60003f04270 */
[----:B------:R-:W-:Y:S02]  /*1250*/  IMAD.IADD R42, R40, 0x1, R11 ;  /* 0x00000001282a7824 */ /* 0x000fe400078e020b */
[----:B------:R-:W0:Y:S03]  /*1260*/  LDC.64 R10, c[0x0][0x390] ;  /* 0x0000e400ff0a7b82 */ /* 0x000e260000000a00 */
[----:B------:R-:W1:Y:S02]  /*1270*/  SHFL.DOWN PT, R16, R42, 0x8, R15 ;  /* 0x090000002a107989 */ /* 0x000e6400000e000f */
[----:B-1----:R-:W-:Y:S02]  /*1280*/  SEL R41, R16, RZ, !P0 ;  /* 0x000000ff10297207 */ /* 0x002fe40004000000 */
[----:B------:R-:W-:-:S03]  /*1290*/  ISETP.NE.AND P0, PT, R12, 0x65, PT ;  /* 0x000000650c00780c */ /* 0x000fc60003f05270 */
[----:B------:R-:W-:Y:S01]  /*12a0*/  IMAD.IADD R41, R42, 0x1, R41 ;  /* 0x000000012a297824 */ /* 0x000fe200078e0229 */
[----:B0-----:R-:W-:-:S04]  /*12b0*/  IADD3 R42, P3, PT, R10, 0x100, RZ ;  /* 0x000001000a2a7810 */ /* 0x001fc80007f7e0ff */
[----:B------:R-:W0:Y:S01]  /*12c0*/  SHFL.DOWN PT, R16, R41, 0x10, R15 ;  /* 0x0a00000029107989 */ /* 0x000e2200000e000f */
[----:B------:R-:W-:-:S04]  /*12d0*/  IMAD.X R43, RZ, RZ, R11, P3 ;  /* 0x000000ffff2b7224 */ /* 0x000fc800018e060b */
[----:B------:R-:W-:Y:S02]  /*12e0*/  VOTE.ALL P0, P0 ;  /* 0x0000000000ff7806 */ /* 0x000fe40000000000 */
[----:B0-----:R-:W-:-:S05]  /*12f0*/  SEL R16, R16, RZ, !P2 ;  /* 0x000000ff10107207 */ /* 0x001fca0005000000 */
[----:B------:R-:W-:-:S07]  /*1300*/  IMAD.IADD R40, R41, 0x1, R16 ;  /* 0x0000000129287824 */ /* 0x000fce00078e0210 */
.L_x_268:
[----:B------:R-:W-:Y:S05]  /*1310*/  @!P0 BRA `(.L_x_232) ;  /* 0x0000000000cc8947 */ /* 0x000fea0003800000 */
[----:B------:R-:W-:-:S07]  /*1320*/  IMAD.MOV.U32 R11, RZ, RZ, 0x1de ;  /* 0x000001deff0b7424 */ /* 0x000fce00078e00ff */
.L_x_238:
[----:B------:R-:W-:-:S05]  /*1330*/  IMAD.WIDE R14, R18, 0x8, R42 ;  /* 0x00000008120e7825 */ /* 0x000fca00078e022a */
[----:B------:R-:W2:Y:S01]  /*1340*/  LD.E.64.STRONG.GPU R12, desc[UR12][R14.64+-0x100] ;  /* 0xffff000c0e0c7980 */ /* 0x000ea2000c10fb00 */
[----:B------:R-:W-:Y:S05]  /*1350*/  YIELD ;  /* 0x0000000000007946 */ /* 0x000fea0003800000 */
[----:B------:R-:W-:Y:S01]  /*1360*/  UMOV UR5, 0xffffffff ;  /* 0xffffffff00057882 */ /* 0x000fe20000000000 */
[----:B------:R-:W-:Y:S02]  /*1370*/  SHF.R.U32.HI R11, RZ, 0x1, R11 ;  /* 0x00000001ff0b7819 */ /* 0x000fe4000001160b */
[----:B--2---:R-:W-:Y:S01]  /*1380*/  ISETP.NE.AND P0, PT, R12, 0x63, PT ;  /* 0x000000630c00780c */ /* 0x004fe20003f05270 */
[----:B------:R-:W-:-:S12]  /*1390*/  BRA.DIV UR5, `(.L_x_233) ;  /* 0x0000003205287947 */ /* 0x000fd8000b800000 */
[----:B------:R-:W-:-:S13]  /*13a0*/  VOTE.ANY P0, !P0 ;  /* 0x0000000000ff7806 */ /* 0x000fda0004000100 */
.L_x_271:
[----:B------:R-:W-:Y:S05]  /*13b0*/  @!P0 BRA `(.L_x_234) ;  /* 0x0000000000248947 */ /* 0x000fea0003800000 */
[----:B------:R-:W-:-:S07]  /*13c0*/  IMAD.MOV.U32 R16, RZ, RZ, R11 ;  /* 0x000000ffff107224 */ /* 0x000fce00078e000b */
.L_x_236:
[----:B------:R-:W-:Y:S05]  /*13d0*/  NANOSLEEP R16 ;  /* 0x000000100000735d */ /* 0x000fea0003800000 */
[----:B------:R-:W2:Y:S01]  /*13e0*/  LD.E.64.STRONG.GPU R12, desc[UR12][R14.64+-0x100] ;  /* 0xffff000c0e0c7980 */ /* 0x000ea2000c10fb00 */
[----:B------:R-:W-:Y:S01]  /*13f0*/  UMOV UR5, 0xffffffff ;  /* 0xffffffff00057882 */ /* 0x000fe20000000000 */
[----:B------:R-:W-:Y:S02]  /*1400*/  SHF.R.U32.HI R16, RZ, 0x1, R16 ;  /* 0x00000001ff107819 */ /* 0x000fe40000011610 */
[----:B--2---:R-:W-:Y:S01]  /*1410*/  ISETP.NE.AND P0, PT, R12, 0x63, PT ;  /* 0x000000630c00780c */ /* 0x004fe20003f05270 */
[----:B------:R-:W-:-:S12]  /*1420*/  BRA.DIV UR5, `(.L_x_235) ;  /* 0x0000003205247947 */ /* 0x000fd8000b800000 */
[----:B------:R-:W-:-:S13]  /*1430*/  VOTE.ANY P0, !P0 ;  /* 0x0000000000ff7806 */ /* 0x000fda0004000100 */
.L_x_274:
[----:B------:R-:W-:Y:S05]  /*1440*/  @P0 BRA `(.L_x_236) ;  /* 0xfffffffc00e00947 */ /* 0x000fea000383ffff */
.L_x_234:
[----:B------:R-:W-:Y:S01]  /*1450*/  UMOV UR5, 0xffffffff ;  /* 0xffffffff00057882 */ /* 0x000fe20000000000 */
[----:B------:R-:W-:Y:S02]  /*1460*/  ISETP.NE.AND P0, PT, R12, 0x65, PT ;  /* 0x000000650c00780c */ /* 0x000fe40003f05270 */
[----:B------:R-:W-:Y:S11]  /*1470*/  BRA.DIV UR5, `(.L_x_237) ;  /* 0x0000003205307947 */ /* 0x000ff6000b800000 */
[----:B------:R-:W-:Y:S01]  /*1480*/  VOTE.ANY R10, PT, !P0 ;  /* 0x00000000000a7806 */ /* 0x000fe200040e0100 */
[----:B------:R-:W-:-:S03]  /*1490*/  VIADD R18, R18, 0xffffffe0 ;  /* 0xffffffe012127836 */ /* 0x000fc60000000000 */
[----:B------:R-:W-:-:S05]  /*14a0*/  LOP3.LUT R10, R10, 0x80000000, R8, 0xec, !PT ;  /* 0x800000000a0a7812 */ /* 0x000fca00078eec08 */
[----:B------:R-:W-:-:S05]  /*14b0*/  VIADD R15, R10, 0xffffffff ;  /* 0xffffffff0a0f7836 */ /* 0x000fca0000000000 */
[----:B------:R-:W-:-:S06]  /*14c0*/  LOP3.LUT R15, R10, R15, RZ, 0xc, !PT ;  /* 0x0000000f0a0f7212 */ /* 0x000fcc00078e0cff */
        /* <DEDUP_REMOVED lines=17> */
[----:B------:R-:W-:-:S03]  /*15e0*/  ISETP.NE.AND P0, PT, R12, 0x65, PT ;  /* 0x000000650c00780c */ /* 0x000fc60003f05270 */
[----:B------:R-:W-:-:S05]  /*15f0*/  IMAD.IADD R41, R13, 0x1, R16 ;  /* 0x000000010d297824 */ /* 0x000fca00078e0210 */
[----:B------:R-:W0:Y:S05]  /*1600*/  SHFL.DOWN PT, R16, R41, 0x10, R15 ;  /* 0x0a00000029107989 */ /* 0x000e2a00000e000f */
[----:B------:R-:W-:Y:S02]  /*1610*/  VOTE.ALL P0, P0 ;  /* 0x0000000000ff7806 */ /* 0x000fe40000000000 */
[----:B0-----:R-:W-:-:S04]  /*1620*/  SEL R16, R16, RZ, !P2 ;  /* 0x000000ff10107207 */ /* 0x001fc80005000000 */
[----:B------:R-:W-:-:S07]  /*1630*/  IADD3 R40, PT, PT, R41, R16, R40 ;  /* 0x0000001029287210 */ /* 0x000fce0007ffe028 */
.L_x_283:
[----:B------:R-:W-:Y:S05]  /*1640*/  @P0 BRA `(.L_x_238) ;  /* 0xfffffffc00380947 */ /* 0x000fea000383ffff */
.L_x_232:
[----:B------:R-:W-:Y:S01]  /*1650*/  ISETP.NE.AND P0, PT, R37, RZ, PT ;  /* 0x000000ff2500720c */ /* 0x000fe20003f05270 */
[----:B------:R-:W0:Y:S01]  /*1660*/  @!P1 S2R R11, SR_CgaCtaId ;  /* 0x00000000000b9919 */ /* 0x000e220000008800 */
[----:B------:R-:W-:Y:S01]  /*1670*/  @!P1 MOV R10, 0x400 ;  /* 0x00000400000a9802 */ /* 0x000fe20000000f00 */
[----:B------:R-:W-:Y:S02]  /*1680*/  @!P1 IMAD.IADD R9, R9, 0x1, R40 ;  /* 0x0000000109099824 */ /* 0x000fe400078e0228 */
[----:B------:R-:W-:Y:S02]  /*1690*/  @!P1 IMAD.MOV.U32 R8, RZ, RZ, 0x65 ;  /* 0x00000065ff089424 */ /* 0x000fe400078e00ff */
[----:B------:R-:W-:-:S03]  /*16a0*/  IMAD.MOV.U32 R38, RZ, RZ, R17 ;  /* 0x000000ffff267224 */ /* 0x000fc600078e0011 */
[----:B------:R1:W-:Y:S03]  /*16b0*/  @!P1 ST.E.64.STRONG.GPU desc[UR12][R44.64+0x100], R8 ;  /* 0x000100082c009985 */ /* 0x0003e6000c10fb0c */
[----:B------:R-:W-:Y:S01]  /*16c0*/  @!P0 MOV R12, 0x400 ;  /* 0x00000400000c8802 */ /* 0x000fe20000000f00 */
[----:B------:R-:W2:Y:S01]  /*16d0*/  @!P0 S2R R13, SR_CgaCtaId ;  /* 0x00000000000d8919 */ /* 0x000ea20000008800 */
[----:B------:R-:W-:Y:S01]  /*16e0*/  @!P0 IMAD.MOV.U32 R38, RZ, RZ, R40 ;  /* 0x000000ffff268224 */ /* 0x000fe200078e0028 */
[----:B0-----:R-:W-:-:S05]  /*16f0*/  @!P1 LEA R10, R11, R10, 0x18 ;  /* 0x0000000a0b0a9211 */ /* 0x001fca00078ec0ff */
[----:B------:R1:W-:Y:S04]  /*1700*/  @!P1 STS [R10+0x8], R9 ;  /* 0x000008090a009388 */ /* 0x0003e80000000800 */
[----:B------:R1:W-:Y:S01]  /*1710*/  @!P1 STS [R10+0x4], R40 ;  /* 0x000004280a009388 */ /* 0x0003e20000000800 */
[----:B--2---:R-:W-:-:S05]  /*1720*/  @!P0 LEA R13, R13, R12, 0x18 ;  /* 0x0000000c0d0d8211 */ /* 0x004fca00078ec0ff */
[----:B------:R1:W-:Y:S02]  /*1730*/  @!P0 STS [R13+0x54], R40 ;  /* 0x000054280d008388 */ /* 0x0003e40000000800 */
.L_x_226:
[----:B------:R-:W-:Y:S05]  /*1740*/  WARPSYNC.ALL ;  /* 0x0000000000007948 */ /* 0x000fea0003800000 */
[----:B------:R-:W0:Y:S08]  /*1750*/  S2UR UR7, SR_CgaCtaId ;  /* 0x00000000000779c3 */ /* 0x000e300000008800 */
[----:B------:R-:W-:Y:S01]  /*1760*/  BAR.SYNC.DEFER_BLOCKING 0x0 ;  /* 0x0000000000007b1d */ /* 0x000fe20000010000 */
[----:B------:R-:W-:-:S05]  /*1770*/  ISETP.NE.AND P0, PT, R35, RZ, PT ;  /* 0x000000ff2300720c */ /* 0x000fca0003f05270 */
[----:B------:R-:W-:Y:S02]  /*1780*/  UMOV UR5, 0x400 ;  /* 0x0000040000057882 */ /* 0x000fe40000000000 */
[----:B0-----:R-:W-:-:S09]  /*1790*/  ULEA UR5, UR7, UR5, 0x18 ;  /* 0x0000000507057291 */ /* 0x001fd2000f8ec0ff */
[----:B-1----:R-:W0:Y:S02]  /*17a0*/  LDS R8, [UR5+0x54] ;  /* 0x00005405ff087984 */ /* 0x002e240008000800 */
[----:B0-----:R-:W-:-:S05]  /*17b0*/  SEL R9, R8, RZ, P0 ;  /* 0x000000ff08097207 */ /* 0x001fca0000000000 */
[----:B------:R-:W-:-:S07]  /*17c0*/  IMAD.IADD R38, R9, 0x1, R38 ;  /* 0x0000000109267824 */ /* 0x000fce00078e0226 */
.L_x_225:
[----:B------:R-:W-:Y:S05]  /*17d0*/  BSYNC.RECONVERGENT B0 ;  /* 0x0000000000007941 */ /* 0x000fea0003800200 */
.L_x_223:
[----:B------:R-:W-:Y:S01]  /*17e0*/  IMAD.IADD R32, R32, 0x1, R38 ;  /* 0x0000000120207824 */ /* 0x000fe200078e0226 */
[----:B------:R-:W-:Y:S03]  /*17f0*/  BAR.SYNC.DEFER_BLOCKING 0x0 ;  /* 0x0000000000007b1d */ /* 0x000fe60000010000 */
[----:B------:R-:W-:-:S03]  /*1800*/  IMAD.IADD R29, R29, 0x1, R32 ;  /* 0x000000011d1d7824 */ /* 0x000fc600078e0220 */
[----:B------:R-:W1:Y:S01]  /*1810*/  LDCU.64 UR8, c[0x0][0x388] ;  /* 0x00007100ff0877ac */ /* 0x000e620008000a00 */
[----:B------:R-:W-:-:S04]  /*1820*/  IMAD.IADD R28, R28, 0x1, R29 ;  /* 0x000000011c1c7824 */ /* 0x000fc800078e021d */
[----:B------:R-:W-:-:S04]  /*1830*/  IMAD.IADD R27, R27, 0x1, R28 ;  /* 0x000000011b1b7824 */ /* 0x000fc800078e021c */
[----:B------:R-:W-:-:S04]  /*1840*/  IMAD.IADD R26, R26, 0x1, R27 ;  /* 0x000000011a1a7824 */ /* 0x000fc800078e021b */
[----:B------:R-:W-:-:S04]  /*1850*/  IMAD.IADD R25, R25, 0x1, R26 ;  /* 0x0000000119197824 */ /* 0x000fc800078e021a */
[----:B------:R-:W-:Y:S01]  /*1860*/  IMAD.IADD R24, R24, 0x1, R25 ;  /* 0x0000000118187824 */ /* 0x000fe200078e0219 */
[----:B------:R-:W-:Y:S03]  /*1870*/  STS [R33], R38 ;  /* 0x0000002621007388 */ /* 0x000fe60000000800 */
[----:B------:R-:W-:Y:S01]  /*1880*/  IMAD.IADD R23, R23, 0x1, R24 ;  /* 0x0000000117177824 */ /* 0x000fe200078e0218 */
[----:B------:R-:W-:Y:S03]  /*1890*/  STS [R33+0x4], R32 ;  /* 0x0000042021007388 */ /* 0x000fe60000000800 */
        /* <DEDUP_REMOVED lines=19> */
[----:B------:R-:W-:Y:S04]  /*19d0*/  STS [R33+0x2c], R20 ;  /* 0x00002c1421007388 */ /* 0x000fe80000000800 */
[----:B------:R-:W-:Y:S04]  /*19e0*/  STS [R33+0x30], R7 ;  /* 0x0000300721007388 */ /* 0x000fe80000000800 */
[----:B------:R-:W-:Y:S04]  /*19f0*/  STS [R33+0x34], R6 ;  /* 0x0000340621007388 */ /* 0x000fe80000000800 */
[----:B------:R-:W-:Y:S04]  /*1a00*/  STS [R33+0x38], R5 ;  /* 0x0000380521007388 */ /* 0x000fe80000000800 */
[----:B------:R-:W-:Y:S04]  /*1a10*/  STS [R33+0x3c], R4 ;  /* 0x00003c0421007388 */ /* 0x000fe80000000800 */
[----:B------:R-:W-:Y:S04]  /*1a20*/  STS [R33+0x40], R3 ;  /* 0x0000400321007388 */ /* 0x000fe80000000800 */
[----:B------:R1:W-:Y:S04]  /*1a30*/  STS [R33+0x44], R2 ;  /* 0x0000440221007388 */ /* 0x0003e80000000800 */
[----:B------:R-:W-:Y:S01]  /*1a40*/  STS [R33+0x48], R0 ;  /* 0x0000480021007388 */ /* 0x000fe20000000800 */
[----:B------:R-:W-:-:S03]  /*1a50*/  NOP ;  /* 0x0000000000007918 */ /* 0x000fc60000000000 */
[----:B0-----:R-:W0:Y:S01]  /*1a60*/  LDS R9, [R34] ;  /* 0x0000000022097984 */ /* 0x001e220000000800 */
[----:B-1----:R-:W-:-:S03]  /*1a70*/  IADD3 R2, P0, PT, R31, UR8, RZ ;  /* 0x000000081f027c10 */ /* 0x002fc6000ff1e0ff */
[----:B------:R-:W1:Y:S01]  /*1a80*/  LDS R7, [R34+0x80] ;  /* 0x0000800022077984 */ /* 0x000e620000000800 */
[----:B------:R-:W-:-:S03]  /*1a90*/  IADD3.X R3, PT, PT, R30, UR9, RZ, P0, !PT ;  /* 0x000000091e037c10 */ /* 0x000fc600087fe4ff */
        /* <DEDUP_REMOVED lines=17> */
[----:B0-----:R-:W-:Y:S04]  /*1bb0*/  STG.E desc[UR12][R2.64], R9 ;  /* 0x0000000902007986 */ /* 0x001fe8000c10190c */
[----:B-1----:R-:W-:Y:S04]  /*1bc0*/  STG.E desc[UR12][R2.64+0x80], R7 ;  /* 0x0000800702007986 */ /* 0x002fe8000c10190c */
[----:B--2---:R-:W-:Y:S04]  /*1bd0*/  STG.E desc[UR12][R2.64+0x100], R11 ;  /* 0x0001000b02007986 */ /* 0x004fe8000c10190c */
[----:B---3--:R-:W-:Y:S04]  /*1be0*/  STG.E desc[UR12][R2.64+0x180], R13 ;  /* 0x0001800d02007986 */ /* 0x008fe8000c10190c */
[----:B----4-:R-:W-:Y:S04]  /*1bf0*/  STG.E desc[UR12][R2.64+0x200], R5 ;  /* 0x0002000502007986 */ /* 0x010fe8000c10190c */
[----:B-----5:R-:W-:Y:S04]  /*1c00*/  STG.E desc[UR12][R2.64+0x280], R15 ;  /* 0x0002800f02007986 */ /* 0x020fe8000c10190c */
        /* <DEDUP_REMOVED lines=14> */
.L_x_222:
[----:B------:R-:W-:-:S04]  /*1cf0*/  ISETP.NE.U32.AND P0, PT, RZ, UR7, PT ;  /* 0x00000007ff007c0c */ /* 0x000fc8000bf05070 */
[----:B------:R-:W-:-:S13]  /*1d00*/  ISETP.NE.AND.EX P0, PT, RZ, UR4, PT, P0 ;  /* 0x00000004ff007c0c */ /* 0x000fda000bf05300 */
[----:B------:R-:W-:Y:S05]  /*1d10*/  @!P0 EXIT ;  /* 0x000000000000894d */ /* 0x000fea0003800000 */
[----:B------:R-:W0:Y:S02]  /*1d20*/  LDCU.64 UR4, c[0x0][0x380] ;  /* 0x00007000ff0477ac */ /* 0x000e240008000a00 */
[----:B0-----:R-:W-:-:S06]  /*1d30*/  UIMAD.WIDE UR4, UR6, 0x7b80, UR4 ;  /* 0x00007b80060478a5 */ /* 0x001fcc000f8e0204 */
[----:B------:R-:W-:Y:S02]  /*1d40*/  IMAD.U32 R2, RZ, RZ, UR4 ;  /* 0x00000004ff027e24 */ /* 0x000fe4000f8e00ff */
[----:B------:R-:W-:-:S05]  /*1d50*/  IMAD.U32 R3, RZ, RZ, UR5 ;  /* 0x00000005ff037e24 */ /* 0x000fca000f8e00ff */
[----:B------:R0:W2:Y:S01]  /*1d60*/  LD.E.STRONG.SM R5, desc[UR12][R2.64] ;  /* 0x0000000c02057980 */ /* 0x0000a2000c10b900 */
[----:B------:R-:W3:Y:S02]  /*1d70*/  S2R R31, SR_TID.X ;  /* 0x00000000001f7919 */ /* 0x000ee40000002100 */
[C---:B---3--:R-:W-:Y:S02]  /*1d80*/  LOP3.LUT R0, R31.reuse, 0x1f, RZ, 0xc0, !PT ;  /* 0x0000001f1f007812 */ /* 0x048fe400078ec0ff */
[----:B------:R-:W-:-:S05]  /*1d90*/  LOP3.LUT R7, R31, 0x3e0, RZ, 0xc0, !PT ;  /* 0x000003e01f077812 */ /* 0x000fca00078ec0ff */
[----:B------:R-:W-:-:S04]  /*1da0*/  IMAD R33, R7, 0x13, R0 ;  /* 0x0000001307217824 */ /* 0x000fc800078e0200 */
[C---:B------:R-:W-:Y:S01]  /*1db0*/  VIADD R0, R33.reuse, 0x20 ;  /* 0x0000002021007836 */ /* 0x040fe20000000000 */
[C---:B------:R-:W-:Y:S01]  /*1dc0*/  ISETP.GE.U32.AND P1, PT, R33.reuse, UR7, PT ;  /* 0x0000000721007c0c */ /* 0x040fe2000bf26070 */
[C---:B------:R-:W-:Y:S01]  /*1dd0*/  VIADD R4, R33.reuse, 0x40 ;  /* 0x0000004021047836 */ /* 0x040fe20000000000 */
[C---:B0-----:R-:W-:Y:S01]  /*1de0*/  LEA R2, P0, R33.reuse, UR4, 0x2 ;  /* 0x0000000421027c11 */ /* 0x041fe2000f8010ff */
[C---:B------:R-:W-:Y:S01]  /*1df0*/  VIADD R3, R33.reuse, 0xa0 ;  /* 0x000000a021037836 */ /* 0x040fe20000000000 */
[----:B------:R-:W-:Y:S01]  /*1e00*/  ISETP.GE.U32.AND P2, PT, R0, UR7, PT ;  /* 0x0000000700007c0c */ /* 0x000fe2000bf46070 */
[C---:B------:R-:W-:Y:S01]  /*1e10*/  VIADD R0, R33.reuse, 0x80 ;  /* 0x0000008021007836 */ /* 0x040fe20000000000 */
[----:B------:R-:W-:Y:S01]  /*1e20*/  ISETP.GE.U32.AND P3, PT, R4, UR7, PT ;  /* 0x0000000704007c0c */ /* 0x000fe2000bf66070 */
[----:B------:R-:W-:Y:S01]  /*1e30*/  VIADD R6, R33, 0x60 ;  /* 0x0000006021067836 */ /* 0x000fe20000000000 */
[----:B------:R-:W-:Y:S01]  /*1e40*/  ISETP.GE.U32.AND P6, PT, R3, UR7, PT ;  /* 0x0000000703007c0c */ /* 0x000fe2000bfc6070 */
[----:B------:R-:W-:Y:S01]  /*1e50*/  IMAD.X R3, RZ, RZ, UR5, P0 ;  /* 0x00000005ff037e24 */ /* 0x000fe200080e06ff */
[----:B------:R-:W-:Y:S01]  /*1e60*/  ISETP.GE.U32.AND P5, PT, R0, UR7, PT ;  /* 0x0000000700007c0c */ /* 0x000fe2000bfa6070 */
[C---:B------:R-:W-:Y:S01]  /*1e70*/  VIADD R0, R33.reuse, 0xc0 ;  /* 0x000000c021007836 */ /* 0x040fe20000000000 */
[----:B------:R-:W-:Y:S01]  /*1e80*/  ISETP.GE.U32.AND P4, PT, R6, UR7, PT ;  /* 0x0000000706007c0c */ /* 0x000fe2000bf86070 */
[----:B------:R-:W-:-:S03]  /*1e90*/  VIADD R4, R33, 0x140 ;  /* 0x0000014021047836 */ /* 0x000fc60000000000 */
[----:B------:R-:W-:Y:S01]  /*1ea0*/  ISETP.GE.U32.AND P0, PT, R0, UR7, PT ;  /* 0x0000000700007c0c */ /* 0x000fe2000bf06070 */
[C---:B------:R-:W-:Y:S02]  /*1eb0*/  VIADD R0, R33.reuse, 0xe0 ;  /* 0x000000e021007836 */ /* 0x040fe40000000000 */
[C---:B------:R-:W-:Y:S02]  /*1ec0*/  VIADD R37, R33.reuse, 0x100 ;  /* 0x0000010021257836 */ /* 0x040fe40000000000 */
[C---:B------:R-:W-:Y:S02]  /*1ed0*/  VIADD R36, R33.reuse, 0x120 ;  /* 0x0000012021247836 */ /* 0x040fe40000000000 */
[C---:B------:R-:W-:Y:S02]  /*1ee0*/  VIADD R35, R33.reuse, 0x1c0 ;  /* 0x000001c021237836 */ /* 0x040fe40000000000 */
[----:B------:R-:W-:Y:S02]  /*1ef0*/  VIADD R34, R33, 0x220 ;  /* 0x0000022021227836 */ /* 0x000fe40000000000 */
[----:B--2---:R-:W-:-:S02]  /*1f00*/  IMAD.MOV.U32 R7, RZ, RZ, R5 ;  /* 0x000000ffff077224 */ /* 0x004fc400078e0005 */
[----:B------:R-:W2:Y:S01]  /*1f10*/  @!P1 LD.E.STRONG.SM R5, desc[UR12][R2.64] ;  /* 0x0000000c02059980 */ /* 0x000ea2000c10b900 */
[----:B------:R-:W-:Y:S01]  /*1f20*/  ISETP.GE.U32.AND P1, PT, R0, UR7, PT ;  /* 0x0000000700007c0c */ /* 0x000fe2000bf26070 */
[--C-:B------:R-:W-:Y:S02]  /*1f30*/  IMAD.MOV.U32 R9, RZ, RZ, R7.reuse ;  /* 0x000000ffff097224 */ /* 0x100fe400078e0007 */
[--C-:B------:R-:W-:Y:S02]  /*1f40*/  IMAD.MOV.U32 R11, RZ, RZ, R7.reuse ;  /* 0x000000ffff0b7224 */ /* 0x100fe400078e0007 */
[--C-:B------:R-:W-:Y:S02]  /*1f50*/  IMAD.MOV.U32 R15, RZ, RZ, R7.reuse ;  /* 0x000000ffff0f7224 */ /* 0x100fe400078e0007 */
[--C-:B------:R-:W-:Y:S01]  /*1f60*/  IMAD.MOV.U32 R17, RZ, RZ, R7.reuse ;  /* 0x000000ffff117224 */ /* 0x100fe200078e0007 */
[----:B------:R-:W3:Y:S01]  /*1f70*/  @!P2 LD.E.STRONG.SM R9, desc[UR12][R2.64+0x80] ;  /* 0x0000800c0209a980 */ /* 0x000ee2000c10b900 */
[----:B------:R-:W-:Y:S01]  /*1f80*/  VIADD R0, R33, 0x160 ;  /* 0x0000016021007836 */ /* 0x000fe20000000000 */
[----:B------:R-:W-:Y:S01]  /*1f90*/  ISETP.GE.U32.AND P2, PT, R4, UR7, PT ;  /* 0x0000000704007c0c */ /* 0x000fe2000bf46070 */
[--C-:B------:R-:W-:Y:S01]  /*1fa0*/  IMAD.MOV.U32 R13, RZ, RZ, R7.reuse ;  /* 0x000000ffff0d7224 */ /* 0x100fe200078e0007 */
[----:B------:R-:W4:Y:S01]  /*1fb0*/  @!P3 LD.E.STRONG.SM R11, desc[UR12][R2.64+0x100] ;  /* 0x0001000c020bb980 */ /* 0x000f22000c10b900 */
[----:B------:R-:W-:Y:S01]  /*1fc0*/  IMAD.MOV.U32 R19, RZ, RZ, R7 ;  /* 0x000000ffff137224 */ /* 0x000fe200078e0007 */
[----:B------:R-:W-:-:S02]  /*1fd0*/  ISETP.GE.U32.AND P3, PT, R0, UR7, PT ;  /* 0x0000000700007c0c */ /* 0x000fc4000bf66070 */
[----:B------:R-:W4:Y:S01]  /*1fe0*/  @!P5 LD.E.STRONG.SM R15, desc[UR12][R2.64+0x200] ;  /* 0x0002000c020fd980 */ /* 0x000f22000c10b900 */
[----:B------:R-:W-:-:S03]  /*1ff0*/  ISETP.GE.U32.AND P5, PT, R37, UR7, PT ;  /* 0x0000000725007c0c */ /* 0x000fc6000bfa6070 */
[----:B------:R-:W4:Y:S01]  /*2000*/  @!P6 LD.E.STRONG.SM R17, desc[UR12][R2.64+0x280] ;  /* 0x0002800c0211e980 */ /* 0x000f22000c10b900 */
[----:B------:R-:W-:Y:S01]  /*2010*/  ISETP.GE.U32.AND P6, PT, R36, UR7, PT ;  /* 0x0000000724007c0c */ /* 0x000fe2000bfc6070 */
[C---:B------:R-:W-:Y:S02]  /*2020*/  VIADD R4, R33.reuse, 0x180 ;  /* 0x0000018021047836 */ /* 0x040fe40000000000 */
[----:B------:R-:W-:Y:S01]  /*2030*/  VIADD R0, R33, 0x1a0 ;  /* 0x000001a021007836 */ /* 0x000fe20000000000 */
[----:B------:R-:W4:Y:S01]  /*2040*/  @!P4 LD.E.STRONG.SM R13, desc[UR12][R2.64+0x180] ;  /* 0x0001800c020dc980 */ /* 0x000f22000c10b900 */
[--C-:B------:R-:W-:Y:S01]  /*2050*/  IMAD.MOV.U32 R21, RZ, RZ, R7.reuse ;  /* 0x000000ffff157224 */ /* 0x100fe200078e0007 */
[----:B------:R-:W-:Y:S01]  /*2060*/  ISETP.GE.U32.AND P4, PT, R4, UR7, PT ;  /* 0x0000000704007c0c */ /* 0x000fe2000bf86070 */
[--C-:B------:R-:W-:Y:S01]  /*2070*/  IMAD.MOV.U32 R23, RZ, RZ, R7.reuse ;  /* 0x000000ffff177224 */ /* 0x100fe200078e0007 */
[----:B------:R-:W4:Y:S01]  /*2080*/  @!P0 LD.E.STRONG.SM R19, desc[UR12][R2.64+0x300] ;  /* 0x0003000c02138980 */ /* 0x000f22000c10b900 */
[----:B------:R-:W-:Y:S01]  /*2090*/  ISETP.GE.U32.AND P0, PT, R0, UR7, PT ;  /* 0x0000000700007c0c */ /* 0x000fe2000bf06070 */
[----:B------:R-:W-:-:S02]  /*20a0*/  IMAD.MOV.U32 R25, RZ, RZ, R7 ;  /* 0x000000ffff197224 */ /* 0x000fc400078e0007 */
[--C-:B------:R-:W-:Y:S01]  /*20b0*/  IMAD.MOV.U32 R27, RZ, RZ, R7.reuse ;  /* 0x000000ffff1b7224 */ /* 0x100fe200078e0007 */
[----:B------:R-:W4:Y:S01]  /*20c0*/  @!P1 LD.E.STRONG.SM R21, desc[UR12][R2.64+0x380] ;  /* 0x0003800c02159980 */ /* 0x000f22000c10b900 */
[----:B------:R-:W-:Y:S02]  /*20d0*/  IMAD.MOV.U32 R29, RZ, RZ, R7 ;  /* 0x000000ffff1d7224 */ /* 0x000fe400078e0007 */
[C---:B------:R-:W-:Y:S01]  /*20e0*/  VIADD R4, R33.reuse, 0x1e0 ;  /* 0x000001e021047836 */ /* 0x040fe20000000000 */
[----:B------:R-:W4:Y:S01]  /*20f0*/  @!P5 LD.E.STRONG.SM R23, desc[UR12][R2.64+0x400] ;  /* 0x0004000c0217d980 */ /* 0x000f22000c10b900 */
[C---:B------:R-:W-:Y:S02]  /*2100*/  VIADD R0, R33.reuse, 0x200 ;  /* 0x0000020021007836 */ /* 0x040fe40000000000 */
[----:B------:R-:W-:Y:S01]  /*2110*/  VIADD R33, R33, 0x240 ;  /* 0x0000024021217836 */ /* 0x000fe20000000000 */
[----:B------:R-:W4:Y:S01]  /*2120*/  @!P6 LD.E.STRONG.SM R25, desc[UR12][R2.64+0x480] ;  /* 0x0004800c0219e980 */ /* 0x000f22000c10b900 */
[----:B------:R-:W-:-:S02]  /*2130*/  ISETP.GE.U32.AND P1, PT, R4, UR7, PT ;  /* 0x0000000704007c0c */ /* 0x000fc4000bf26070 */
[----:B------:R-:W-:Y:S01]  /*2140*/  ISETP.GE.U32.AND P5, PT, R0, UR7, PT ;  /* 0x0000000700007c0c */ /* 0x000fe2000bfa6070 */
[----:B------:R-:W4:Y:S01]  /*2150*/  @!P2 LD.E.STRONG.SM R27, desc[UR12][R2.64+0x500] ;  /* 0x0005000c021ba980 */ /* 0x000f22000c10b900 */
[----:B------:R-:W-:Y:S02]  /*2160*/  ISETP.GE.U32.AND P6, PT, R35, UR7, PT ;  /* 0x0000000723007c0c */ /* 0x000fe4000bfc6070 */
[----:B------:R-:W-:Y:S01]  /*2170*/  ISETP.GE.U32.AND P2, PT, R34, UR7, PT ;  /* 0x0000000722007c0c */ /* 0x000fe2000bf46070 */
[----:B------:R-:W4:Y:S01]  /*2180*/  @!P3 LD.E.STRONG.SM R29, desc[UR12][R2.64+0x580] ;  /* 0x0005800c021db980 */ /* 0x000f22000c10b900 */
[----:B------:R-:W-:Y:S01]  /*2190*/  ISETP.GE.U32.AND P3, PT, R33, UR7, PT ;  /* 0x0000000721007c0c */ /* 0x000fe2000bf66070 */
[--C-:B------:R-:W-:Y:S02]  /*21a0*/  IMAD.MOV.U32 R41, RZ, RZ, R7.reuse ;  /* 0x000000ffff297224 */ /* 0x100fe400078e0007 */
[--C-:B------:R-:W-:Y:S02]  /*21b0*/  IMAD.MOV.U32 R43, RZ, RZ, R7.reuse ;  /* 0x000000ffff2b7224 */ /* 0x100fe400078e0007 */
[----:B------:R-:W-:-:S02]  /*21c0*/  IMAD.MOV.U32 R45, RZ, RZ, R7 ;  /* 0x000000ffff2d7224 */ /* 0x000fc400078e0007 */
[--C-:B------:R-:W-:Y:S01]  /*21d0*/  IMAD.MOV.U32 R0, RZ, RZ, R7.reuse ;  /* 0x000000ffff007224 */ /* 0x100fe200078e0007 */
[----:B------:R-:W4:Y:S01]  /*21e0*/  @!P4 LD.E.STRONG.SM R41, desc[UR12][R2.64+0x600] ;  /* 0x0006000c0229c980 */ /* 0x000f22000c10b900 */
[--C-:B------:R-:W-:Y:S02]  /*21f0*/  IMAD.MOV.U32 R4, RZ, RZ, R7.reuse ;  /* 0x000000ffff047224 */ /* 0x100fe400078e0007 */
[----:B------:R-:W-:Y:S01]  /*2200*/  IMAD.MOV.U32 R6, RZ, RZ, R7 ;  /* 0x000000ffff067224 */ /* 0x000fe200078e0007 */
[----:B------:R-:W4:Y:S04]  /*2210*/  @!P0 LD.E.STRONG.SM R43, desc[UR12][R2.64+0x680] ;  /* 0x0006800c022b8980 */ /* 0x000f28000c10b900 */
[----:B------:R-:W4:Y:S04]  /*2220*/  @!P6 LD.E.STRONG.SM R45, desc[UR12][R2.64+0x700] ;  /* 0x0007000c022de980 */ /* 0x000f28000c10b900 */
[----:B------:R-:W4:Y:S04]  /*2230*/  @!P1 LD.E.STRONG.SM R0, desc[UR12][R2.64+0x780] ;  /* 0x0007800c02009980 */ /* 0x000f28000c10b900 */
[----:B------:R-:W4:Y:S04]  /*2240*/  @!P5 LD.E.STRONG.SM R4, desc[UR12][R2.64+0x800] ;  /* 0x0008000c0204d980 */ /* 0x000f28000c10b900 */
[----:B------:R-:W4:Y:S04]  /*2250*/  @!P2 LD.E.STRONG.SM R6, desc[UR12][R2.64+0x880] ;  /* 0x0008800c0206a980 */ /* 0x000f28000c10b900 */
[----:B------:R-:W4:Y:S01]  /*2260*/  @!P3 LD.E.STRONG.SM R7, desc[UR12][R2.64+0x900] ;  /* 0x0009000c0207b980 */ /* 0x000f22000c10b900 */
[----:B------:R-:W0:Y:S01]  /*2270*/  S2R R39, SR_LANEID ;  /* 0x0000000000277919 */ /* 0x000e220000000000 */
[----:B------:R-:W1:Y:S01]  /*2280*/  S2UR UR5, SR_CgaCtaId ;  /* 0x00000000000579c3 */ /* 0x000e620000008800 */
[----:B------:R-:W-:Y:S01]  /*2290*/  SHF.R.U32.HI R40, RZ, 0x5, R31 ;  /* 0x00000005ff287819 */ /* 0x000fe2000001161f */
[----:B------:R-:W-:-:S02]  /*22a0*/  UMOV UR4, 0x400 ;  /* 0x0000040000047882 */ /* 0x000fc40000000000 */
[----:B-1----:R-:W-:Y:S02]  /*22b0*/  ULEA UR4, UR5, UR4, 0x18 ;  /* 0x0000000405047291 */ /* 0x002fe4000f8ec0ff */
[----:B0-----:R-:W-:-:S05]  /*22c0*/  IMAD R30, R40, 0x260, R39 ;  /* 0x00000260281e7824 */ /* 0x001fca00078e0227 */
[----:B------:R-:W-:-:S05]  /*22d0*/  LEA R30, R30, UR4, 0x2 ;  /* 0x000000041e1e7c11 */ /* 0x000fca000f8e10ff */
[----:B------:R-:W-:Y:S01]  /*22e0*/  IMAD R8, R39, 0x48, R30 ;  /* 0x0000004827087824 */ /* 0x000fe200078e021e */
[----:B------:R-:W-:Y:S01]  /*22f0*/  UISETP.NE.AND UP0, UPT, UR6, URZ, UPT ;  /* 0x000000ff0600728c */ /* 0x000fe2000bf05270 */
        /* <DEDUP_REMOVED lines=41> */
[----:B0-----:R-:W-:Y:S02]  /*2590*/  IADD3 R8, PT, PT, R28, R29, R32 ;  /* 0x0000001d1c087210 */ /* 0x001fe40007ffe020 */
[----:B------:R-:W-:Y:S02]  /*25a0*/  ISETP.NE.AND P1, PT, R39, 0x1f, PT ;  /* 0x0000001f2700780c */ /* 0x000fe40003f25270 */
[----:B------:R-:W-:Y:S02]  /*25b0*/  IADD3 R8, PT, PT, R26, R27, R8 ;  /* 0x0000001b1a087210 */ /* 0x000fe40007ffe008 */
[----:B------:R-:W-:Y:S02]  /*25c0*/  ISETP.NE.AND P2, PT, R40, 0xc, PT ;  /* 0x0000000c2800780c */ /* 0x000fe40003f45270 */
        /* <DEDUP_REMOVED lines=30> */
[----:B------:R-:W-:-:S03]  /*27b0*/  IMAD.IADD R11, R11, 0x1, R10 ;  /* 0x000000010b0b7824 */ /* 0x000fc600078e020a */
        /* <DEDUP_REMOVED lines=16> */
[----:B------:R-:W-:-:S04]  /*28c0*/  ISETP.NE.AND P0, PT, R40, 0x8, PT ;  /* 0x000000082800780c */ /* 0x000fc80003f05270 */
[----:B------:R-:W-:Y:S02]  /*28d0*/  SEL R8, R15, R8, !P0 ;  /* 0x000000080f087207 */ /* 0x000fe40004000000 */
[----:B------:R-:W-:Y:S02]  /*28e0*/  ISETP.NE.AND P0, PT, R40, 0xa, PT ;  /* 0x0000000a2800780c */ /* 0x000fe40003f05270 */
[----:B------:R-:W-:Y:S02]  /*28f0*/  SEL R8, R16, R8, !P1 ;  /* 0x0000000810087207 */ /* 0x000fe40004800000 */
[----:B------:R-:W-:Y:S02]  /*2900*/  ISETP.NE.AND P1, PT, R40, 0xb, PT ;  /* 0x0000000b2800780c */ /* 0x000fe40003f25270 */
[----:B------:R-:W-:Y:S02]  /*2910*/  SEL R8, R17, R8, !P0 ;  /* 0x0000000811087207 */ /* 0x000fe40004000000 */
[----:B------:R-:W-:-:S02]  /*2920*/  ISETP.GE.U32.AND P0, PT, R31, 0x20, PT ;  /* 0x000000201f00780c */ /* 0x000fc40003f06070 */
[----:B------:R-:W-:Y:S01]  /*2930*/  SEL R8, R18, R8, !P1 ;  /* 0x0000000812087207 */ /* 0x000fe20004800000 */
[----:B------:R-:W-:Y:S01]  /*2940*/  @!P2 IMAD.IADD R8, R19, 0x1, R18 ;  /* 0x000000011308a824 */ /* 0x000fe200078e0212 */
[----:B------:R-:W-:-:S04]  /*2950*/  ISETP.NE.AND P1, PT, R39, RZ, PT ;  /* 0x000000ff2700720c */ /* 0x000fc80003f25270 */
[----:B------:R-:W-:Y:S02]  /*2960*/  SEL R41, R41, RZ, P1 ;  /* 0x000000ff29297207 */ /* 0x000fe40000800000 */
[----:B------:R-:W-:-:S04]  /*2970*/  SEL R9, R8, RZ, P0 ;  /* 0x000000ff08097207 */ /* 0x000fc80000000000 */
[----:B-----5:R-:W-:Y:S01]  /*2980*/  IADD3 R9, PT, PT, R9, R41, R38 ;  /* 0x0000002909097210 */ /* 0x020fe20007ffe026 */
[----:B------:R-:W-:Y:S06]  /*2990*/  BRA `(.L_x_240) ;  /* 0x0000000c005c7947 */ /* 0x000fec0003800000 */
.L_x_239:
[----:B0-----:R-:W-:Y:S02]  /*29a0*/  IADD3 R8, PT, PT, R28, R29, R32 ;  /* 0x0000001d1c087210 */ /* 0x001fe40007ffe020 */
[C---:B------:R-:W-:Y:S02]  /*29b0*/  ISETP.NE.AND P1, PT, R39.reuse, 0x1f, PT ;  /* 0x0000001f2700780c */ /* 0x040fe40003f25270 */
[----:B------:R-:W-:Y:S02]  /*29c0*/  IADD3 R8, PT, PT, R26, R27, R8 ;  /* 0x0000001b1a087210 */ /* 0x000fe40007ffe008 */
        /* <DEDUP_REMOVED lines=37> */
[----:B------:R-:W-:Y:S01]  /*2c20*/  IMAD.IADD R14, R14, 0x1, R13 ;  /* 0x000000010e0e7824 */ /* 0x000fe200078e020d */
[----:B------:R-:W0:Y:S02]  /*2c30*/  LDS R11, [UR4+0x40] ;  /* 0x00004004ff0b7984 */ /* 0x000e240008000800 */
        /* <DEDUP_REMOVED lines=14> */
[----:B------:R-:W-:-:S04]  /*2d20*/  ISETP.NE.AND P0, PT, R40, 0xa, PT ;  /* 0x0000000a2800780c */ /* 0x000fc80003f05270 */
[----:B------:R-:W-:Y:S01]  /*2d30*/  SEL R8, R17, R8, !P0 ;  /* 0x0000000811087207 */ /* 0x000fe20004000000 */
[----:B------:R-:W-:Y:S01]  /*2d40*/  IMAD.IADD R17, R41, 0x1, -R38 ;  /* 0x0000000129117824 */ /* 0x000fe200078e0a26 */
[----:B------:R-:W-:-:S04]  /*2d50*/  ISETP.NE.AND P0, PT, R40, 0xb, PT ;  /* 0x0000000b2800780c */ /* 0x000fc80003f05270 */
[----:B------:R-:W-:Y:S02]  /*2d60*/  SEL R8, R18, R8, !P0 ;  /* 0x0000000812087207 */ /* 0x000fe40004000000 */
[----:B------:R-:W-:Y:S01]  /*2d70*/  ISETP.GT.U32.AND P0, PT, R31, 0x1f, PT ;  /* 0x0000001f1f00780c */ /* 0x000fe20003f04070 */
[----:B0-----:R-:W-:Y:S01]  /*2d80*/  IMAD.IADD R11, R19, 0x1, R11 ;  /* 0x00000001130b7824 */ /* 0x001fe200078e020b */
        /* <DEDUP_REMOVED lines=22> */
.L_x_286:
[----:B------:R-:W-:Y:S05]  /*2ef0*/  @!P0 BRA `(.L_x_243) ;  /* 0x0000000000248947 */ /* 0x000fea0003800000 */
[----:B------:R-:W-:-:S07]  /*2f00*/  IMAD.MOV.U32 R14, RZ, RZ, 0x1de ;  /* 0x000001deff0e7424 */ /* 0x000fce00078e00ff */
.L_x_245:
[----:B------:R-:W-:Y:S05]  /*2f10*/  NANOSLEEP R14 ;  /* 0x0000000e0000735d */ /* 0x000fea0003800000 */
[----:B------:R-:W2:Y:S01]  /*2f20*/  LD.E.64.STRONG.GPU R8, desc[UR12][R12.64+0x100] ;  /* 0x0001000c0c087980 */ /* 0x000ea2000c10fb00 */
[----:B------:R-:W-:Y:S01]  /*2f30*/  UMOV UR5, 0xffffffff ;  /* 0xffffffff00057882 */ /* 0x000fe20000000000 */
[----:B------:R-:W-:Y:S02]  /*2f40*/  SHF.R.U32.HI R14, RZ, 0x1, R14 ;  /* 0x00000001ff0e7819 */ /* 0x000fe4000001160e */
[----:B--2---:R-:W-:Y:S01]  /*2f50*/  ISETP.NE.AND P0, PT, R8, 0x63, PT ;  /* 0x000000630800780c */ /* 0x004fe20003f05270 */
[----:B------:R-:W-:-:S12]  /*2f60*/  BRA.DIV UR5, `(.L_x_244) ;  /* 0x0000001a05747947 */ /* 0x000fd8000b800000 */
[----:B------:R-:W-:-:S13]  /*2f70*/  VOTE.ANY P0, !P0 ;  /* 0x0000000000ff7806 */ /* 0x000fda0004000100 */
.L_x_289:
[----:B------:R-:W-:Y:S05]  /*2f80*/  @P0 BRA `(.L_x_245) ;  /* 0xfffffffc00e00947 */ /* 0x000fea000383ffff */
.L_x_243:
[----:B------:R-:W-:Y:S01]  /*2f90*/  UMOV UR5, 0xffffffff ;  /* 0xffffffff00057882 */ /* 0x000fe20000000000 */
[----:B------:R-:W-:Y:S02]  /*2fa0*/  ISETP.NE.AND P2, PT, R8, 0x65, PT ;  /* 0x000000650800780c */ /* 0x000fe40003f45270 */
[----:B------:R-:W-:Y:S11]  /*2fb0*/  BRA.DIV UR5, `(.L_x_246) ;  /* 0x0000001a05807947 */ /* 0x000ff6000b800000 */
[----:B------:R-:W0:Y:S01]  /*2fc0*/  S2R R19, SR_GEMASK ;  /* 0x0000000000137919 */ /* 0x000e220000003c00 */
[----:B------:R-:W-:-:S04]  /*2fd0*/  VOTE.ANY R10, PT, !P2 ;  /* 0x00000000000a7806 */ /* 0x000fc800050e0100 */
[----:B0-----:R-:W-:-:S05]  /*2fe0*/  LOP3.LUT R10, R10, 0x80000000, R19, 0xec, !PT ;  /* 0x800000000a0a7812 */ /* 0x001fca00078eec13 */
[----:B------:R-:W-:-:S05]  /*2ff0*/  VIADD R13, R10, 0xffffffff ;  /* 0xffffffff0a0d7836 */ /* 0x000fca0000000000 */
[----:B------:R-:W-:Y:S01]  /*3000*/  LOP3.LUT R13, R10, R13, RZ, 0xc, !PT ;  /* 0x0000000d0a0d7212 */ /* 0x000fe200078e0cff */
[----:B------:R-:W-:-:S03]  /*3010*/  VIADD R10, R39, 0x2 ;  /* 0x00000002270a7836 */ /* 0x000fc60000000000 */
[----:B------:R-:W0:Y:S02]  /*3020*/  POPC R15, R13 ;  /* 0x0000000d000f7309 */ /* 0x000e240000000000 */
[----:B0-----:R-:W0:Y:S01]  /*3030*/  SHFL.DOWN PT, R16, R9, 0x1, R15 ;  /* 0x0820000009107989 */ /* 0x001e2200000e000f */
[----:B------:R-:W-:-:S04]  /*3040*/  ISETP.GE.AND P0, PT, R39, R15, PT ;  /* 0x0000000f2700720c */ /* 0x000fc80003f06270 */
[----:B0-----:R-:W-:Y:S02]  /*3050*/  SEL R16, R16, RZ, !P0 ;  /* 0x000000ff10107207 */ /* 0x001fe40004000000 */
[----:B------:R-:W-:Y:S01]  /*3060*/  ISETP.GT.AND P0, PT, R10, R15, PT ;  /* 0x0000000f0a00720c */ /* 0x000fe20003f04270 */
[----:B------:R-:W-:Y:S02]  /*3070*/  VIADD R10, R39, 0x4 ;  /* 0x00000004270a7836 */ /* 0x000fe40000000000 */
[----:B------:R-:W-:-:S05]  /*3080*/  IMAD.IADD R12, R16, 0x1, R9 ;  /* 0x00000001100c7824 */ /* 0x000fca00078e0209 */
[----:B------:R-:W0:Y:S02]  /*3090*/  SHFL.DOWN PT, R16, R12, 0x2, R15 ;  /* 0x084000000c107989 */ /* 0x000e2400000e000f */
[----:B0-----:R-:W-:Y:S02]  /*30a0*/  SEL R43, R16, RZ, !P0 ;  /* 0x000000ff102b7207 */ /* 0x001fe40004000000 */
[----:B------:R-:W-:Y:S01]  /*30b0*/  ISETP.GT.AND P0, PT, R10, R15, PT ;  /* 0x0000000f0a00720c */ /* 0x000fe20003f04270 */
[----:B------:R-:W-:Y:S02]  /*30c0*/  VIADD R10, R39, 0x8 ;  /* 0x00000008270a7836 */ /* 0x000fe40000000000 */
[----:B------:R-:W-:Y:S02]  /*30d0*/  IMAD.IADD R38, R12, 0x1, R43 ;  /* 0x000000010c267824 */ /* 0x000fe400078e022b */
[----:B------:R-:W0:Y:S03]  /*30e0*/  LDC.64 R12, c[0x0][0x390] ;  /* 0x0000e400ff0c7b82 */ /* 0x000e260000000a00 */
[----:B------:R-:W1:Y:S02]  /*30f0*/  SHFL.DOWN PT, R16, R38, 0x4, R15 ;  /* 0x0880000026107989 */ /* 0x000e6400000e000f */
[----:B-1----:R-:W-:-:S02]  /*3100*/  SEL R9, R16, RZ, !P0 ;  /* 0x000000ff10097207 */ /* 0x002fc40004000000 */
[----:B------:R-:W-:-:S03]  /*3110*/  ISETP.GT.AND P0, PT, R10, R15, PT ;  /* 0x0000000f0a00720c */ /* 0x000fc60003f04270 */
[----:B------:R-:W-:Y:S01]  /*3120*/  IMAD.IADD R44, R38, 0x1, R9 ;  /* 0x00000001262c7824 */ /* 0x000fe200078e0209 */
[----:B0-----:R-:W-:-:S04]  /*3130*/  IADD3 R38, P3, PT, R12, 0x100, RZ ;  /* 0x000001000c267810 */ /* 0x001fc80007f7e0ff */
[----:B------:R-:W0:Y:S01]  /*3140*/  SHFL.DOWN PT, R16, R44, 0x8, R15 ;  /* 0x090000002c107989 */ /* 0x000e2200000e000f */
[----:B------:R-:W-:Y:S01]  /*3150*/  IMAD.X R43, RZ, RZ, R13, P3 ;  /* 0x000000ffff2b7224 */ /* 0x000fe200018e060d */
[----:B0-----:R-:W-:Y:S02]  /*3160*/  SEL R9, R16, RZ, !P0 ;  /* 0x000000ff10097207 */ /* 0x001fe40004000000 */
[----:B------:R-:W-:Y:S01]  /*3170*/  ISETP.NE.AND P0, PT, R8, 0x65, PT ;  /* 0x000000650800780c */ /* 0x000fe20003f05270 */
[----:B------:R-:W-:Y:S02]  /*3180*/  VIADD R8, R39, 0x10 ;  /* 0x0000001027087836 */ /* 0x000fe40000000000 */
[----:B------:R-:W-:-:S03]  /*3190*/  IMAD.IADD R42, R44, 0x1, R9 ;  /* 0x000000012c2a7824 */ /* 0x000fc600078e0209 */
[----:B------:R-:W-:Y:S02]  /*31a0*/  ISETP.GT.AND P2, PT, R8, R15, PT ;  /* 0x0000000f0800720c */ /* 0x000fe40003f44270 */
[----:B------:R-:W0:Y:S05]  /*31b0*/  SHFL.DOWN PT, R16, R42, 0x10, R15 ;  /* 0x0a0000002a107989 */ /* 0x000e2a00000e000f */
[----:B------:R-:W-:Y:S02]  /*31c0*/  VOTE.ALL P0, P0 ;  /* 0x0000000000ff7806 */ /* 0x000fe40000000000 */
[----:B0-----:R-:W-:-:S05]  /*31d0*/  SEL R9, R16, RZ, !P2 ;  /* 0x000000ff10097207 */ /* 0x001fca0005000000 */
[----:B------:R-:W-:-:S07]  /*31e0*/  IMAD.IADD R12, R42, 0x1, R9 ;  /* 0x000000012a0c7824 */ /* 0x000fce00078e0209 */
.L_x_298:
[----:B------:R-:W-:Y:S05]  /*31f0*/  @!P0 BRA `(.L_x_247) ;  /* 0x0000000000e48947 */ /* 0x000fea0003800000 */
[----:B------:R-:W-:-:S07]  /*3200*/  IMAD.MOV.U32 R42, RZ, RZ, 0x1de ;  /* 0x000001deff2a7424 */ /* 0x000fce00078e00ff */
.L_x_253:
[----:B------:R-:W-:Y:S02]  /*3210*/  IMAD.MOV.U32 R8, RZ, RZ, R38 ;  /* 0x000000ffff087224 */ /* 0x000fe400078e0026 */
[----:B------:R-:W-:Y:S02]  /*3220*/  IMAD.MOV.U32 R9, RZ, RZ, R43 ;  /* 0x000000ffff097224 */ /* 0x000fe400078e002b */
        /* <DEDUP_REMOVED lines=8> */
.L_x_301:
[----:B------:R-:W-:Y:S05]  /*32b0*/  @!P0 BRA `(.L_x_249) ;  /* 0x0000000000248947 */ /* 0x000fea0003800000 */
[----:B------:R-:W-:-:S07]  /*32c0*/  IMAD.MOV.U32 R13, RZ, RZ, R42 ;  /* 0x000000ffff0d7224 */ /* 0x000fce00078e002a */
.L_x_251:
[----:B------:R-:W-:Y:S05]  /*32d0*/  NANOSLEEP R13 ;  /* 0x0000000d0000735d */ /* 0x000fea0003800000 */
[----:B------:R-:W2:Y:S01]  /*32e0*/  LD.E.64.STRONG.GPU R8, desc[UR12][R14.64+-0x100] ;  /* 0xffff000c0e087980 */ /* 0x000ea2000c10fb00 */
[----:B------:R-:W-:Y:S01]  /*32f0*/  UMOV UR5, 0xffffffff ;  /* 0xffffffff00057882 */ /* 0x000fe20000000000 */
[----:B------:R-:W-:Y:S02]  /*3300*/  SHF.R.U32.HI R13, RZ, 0x1, R13 ;  /* 0x00000001ff0d7819 */ /* 0x000fe4000001160d */
[----:B--2---:R-:W-:Y:S01]  /*3310*/  ISETP.NE.AND P0, PT, R8, 0x63, PT ;  /* 0x000000630800780c */ /* 0x004fe20003f05270 */
[----:B------:R-:W-:-:S12]  /*3320*/  BRA.DIV UR5, `(.L_x_250) ;  /* 0x0000001a05c87947 */ /* 0x000fd8000b800000 */
[----:B------:R-:W-:-:S13]  /*3330*/  VOTE.ANY P0, !P0 ;  /* 0x0000000000ff7806 */ /* 0x000fda0004000100 */
.L_x_304:
[----:B------:R-:W-:Y:S05]  /*3340*/  @P0 BRA `(.L_x_251) ;  /* 0xfffffffc00e00947 */ /* 0x000fea000383ffff */
.L_x_249:
[----:B------:R-:W-:Y:S01]  /*3350*/  UMOV UR5, 0xffffffff ;  /* 0xffffffff00057882 */ /* 0x000fe20000000000 */
[----:B------:R-:W-:Y:S02]  /*3360*/  ISETP.NE.AND P0, PT, R8, 0x65, PT ;  /* 0x000000650800780c */ /* 0x000fe40003f05270 */
[----:B------:R-:W-:Y:S11]  /*3370*/  BRA.DIV UR5, `(.L_x_252) ;  /* 0x0000001a05d47947 */ /* 0x000ff6000b800000 */
[----:B------:R-:W-:Y:S01]  /*3380*/  VOTE.ANY R10, PT, !P0 ;  /* 0x00000000000a7806 */ /* 0x000fe200040e0100 */
[----:B------:R-:W-:-:S03]  /*3390*/  VIADD R18, R18, 0xffffffe0 ;  /* 0xffffffe012127836 */ /* 0x000fc60000000000 */
[----:B------:R-:W-:-:S05]  /*33a0*/  LOP3.LUT R10, R10, 0x80000000, R19, 0xec, !PT ;  /* 0x800000000a0a7812 */ /* 0x000fca00078eec13 */
        /* <DEDUP_REMOVED lines=14> */
[----:B------:R-:W-:-:S05]  /*3490*/  IMAD.IADD R45, R44, 0x1, R45 ;  /* 0x000000012c2d7824 */ /* 0x000fca00078e022d */
[----:B------:R-:W0:Y:S02]  /*34a0*/  SHFL.DOWN PT, R16, R45, 0x4, R15 ;  /* 0x088000002d107989 */ /* 0x000e2400000e000f */
[----:B0-----:R-:W-:Y:S02]  /*34b0*/  SEL R16, R16, RZ, !P0 ;  /* 0x000000ff10107207 */ /* 0x001fe40004000000 */
[----:B------:R-:W-:-:S03]  /*34c0*/  ISETP.GT.AND P0, PT, R10, R15, PT ;  /* 0x0000000f0a00720c */ /* 0x000fc60003f04270 */
[----:B------:R-:W-:-:S05]  /*34d0*/  IMAD.IADD R9, R45, 0x1, R16 ;  /* 0x000000012d097824 */ /* 0x000fca00078e0210 */
[----:B------:R-:W0:Y:S02]  /*34e0*/  SHFL.DOWN PT, R16, R9, 0x8, R15 ;  /* 0x0900000009107989 */ /* 0x000e2400000e000f */
[----:B0-----:R-:W-:Y:S02]  /*34f0*/  SEL R16, R16, RZ, !P0 ;  /* 0x000000ff10107207 */ /* 0x001fe40004000000 */
[----:B------:R-:W-:Y:S01]  /*3500*/  ISETP.NE.AND P0, PT, R8, 0x65, PT ;  /* 0x000000650800780c */ /* 0x000fe20003f05270 */
[----:B------:R-:W-:Y:S02]  /*3510*/  VIADD R8, R39, 0x10 ;  /* 0x0000001027087836 */ /* 0x000fe40000000000 */
[----:B------:R-:W-:-:S03]  /*3520*/  IMAD.IADD R44, R9, 0x1, R16 ;  /* 0x00000001092c7824 */ /* 0x000fc600078e0210 */
[----:B------:R-:W-:Y:S02]  /*3530*/  ISETP.GT.AND P2, PT, R8, R15, PT ;  /* 0x0000000f0800720c */ /* 0x000fe40003f44270 */
[----:B------:R-:W0:Y:S05]  /*3540*/  SHFL.DOWN PT, R16, R44, 0x10, R15 ;  /* 0x0a0000002c107989 */ /* 0x000e2a00000e000f */
[----:B------:R-:W-:Y:S02]  /*3550*/  VOTE.ALL P0, P0 ;  /* 0x0000000000ff7806 */ /* 0x000fe40000000000 */
[----:B0-----:R-:W-:-:S04]  /*3560*/  SEL R13, R16, RZ, !P2 ;  /* 0x000000ff100d7207 */ /* 0x001fc80005000000 */
[----:B------:R-:W-:-:S07]  /*3570*/  IADD3 R12, PT, PT, R44, R13, R12 ;  /* 0x0000000d2c0c7210 */ /* 0x000fce0007ffe00c */
.L_x_313:
[----:B------:R-:W-:Y:S05]  /*3580*/  @P0 BRA `(.L_x_253) ;  /* 0xfffffffc00200947 */ /* 0x000fea000383ffff */
.L_x_247:
[----:B------:R-:W-:Y:S01]  /*3590*/  ISETP.NE.AND P0, PT, R39, RZ, PT ;  /* 0x000000ff2700720c */ /* 0x000fe20003f05270 */
[----:B------:R-:W0:Y:S01]  /*35a0*/  @!P1 S2R R9, SR_CgaCtaId ;  /* 0x0000000000099919 */ /* 0x000e220000008800 */
[----:B------:R-:W-:Y:S01]  /*35b0*/  @!P1 MOV R8, 0x400 ;  /* 0x0000040000089802 */ /* 0x000fe20000000f00 */
[----:B------:R-:W-:Y:S02]  /*35c0*/  @!P1 IMAD.IADD R11, R11, 0x1, R12 ;  /* 0x000000010b0b9824 */ /* 0x000fe400078e020c */
[----:B------:R-:W-:-:S05]  /*35d0*/  @!P1 IMAD.MOV.U32 R10, RZ, RZ, 0x65 ;  /* 0x00000065ff0a9424 */ /* 0x000fca00078e00ff */
[----:B------:R1:W-:Y:S03]  /*35e0*/  @!P1 ST.E.64.STRONG.GPU desc[UR12][R40.64+0x100], R10 ;  /* 0x0001000a28009985 */ /* 0x0003e6000c10fb0c */
[----:B------:R-:W-:Y:S01]  /*35f0*/  @!P0 MOV R13, 0x400 ;  /* 0x00000400000d8802 */ /* 0x000fe20000000f00 */
[----:B------:R-:W2:Y:S01]  /*3600*/  @!P0 S2R R14, SR_CgaCtaId ;  /* 0x00000000000e8919 */ /* 0x000ea20000008800 */
[----:B0-----:R-:W-:Y:S01]  /*3610*/  @!P1 LEA R9, R9, R8, 0x18 ;  /* 0x0000000809099211 */ /* 0x001fe200078ec0ff */
[----:B------:R-:W-:Y:S02]  /*3620*/  IMAD.MOV.U32 R8, RZ, RZ, R17 ;  /* 0x000000ffff087224 */ /* 0x000fe400078e0011 */
[----:B------:R-:W-:Y:S02]  /*3630*/  @!P0 IMAD.MOV.U32 R8, RZ, RZ, R12 ;  /* 0x000000ffff088224 */ /* 0x000fe400078e000c */
[----:B------:R1:W-:Y:S04]  /*3640*/  @!P1 STS [R9+0x8], R11 ;  /* 0x0000080b09009388 */ /* 0x0003e80000000800 */
[----:B------:R1:W-:Y:S01]  /*3650*/  @!P1 STS [R9+0x4], R12 ;  /* 0x0000040c09009388 */ /* 0x0003e20000000800 */
[----:B--2---:R-:W-:-:S05]  /*3660*/  @!P0 LEA R13, R14, R13, 0x18 ;  /* 0x0000000d0e0d8211 */ /* 0x004fca00078ec0ff */
[----:B------:R1:W-:Y:S02]  /*3670*/  @!P0 STS [R13+0x54], R12 ;  /* 0x0000540c0d008388 */ /* 0x0003e40000000800 */
.L_x_241:
        /* <DEDUP_REMOVED lines=9> */
.L_x_240:
[----:B------:R-:W-:Y:S01]  /*3710*/  IMAD.IADD R32, R32, 0x1, R9 ;  /* 0x0000000120207824 */ /* 0x000fe200078e0209 */
[----:B------:R-:W0:Y:S01]  /*3720*/  S2R R11, SR_LANEID ;  /* 0x00000000000b7919 */ /* 0x000e220000000000 */
[----:B------:R-:W-:Y:S02]  /*3730*/  BAR.SYNC.DEFER_BLOCKING 0x0 ;  /* 0x0000000000007b1d */ /* 0x000fe40000010000 */
[----:B------:R-:W-:Y:S01]  /*3740*/  IMAD.IADD R29, R29, 0x1, R32 ;  /* 0x000000011d1d7824 */ /* 0x000fe200078e0220 */
[----:B------:R-:W-:Y:S01]  /*3750*/  ISETP.NE.AND P0, PT, R31, RZ, PT ;  /* 0x000000ff1f00720c */ /* 0x000fe20003f05270 */
[----:B------:R-:W-:Y:S02]  /*3760*/  IMAD.U32 R14, RZ, RZ, UR7 ;  /* 0x00000007ff0e7e24 */ /* 0x000fe4000f8e00ff */
[----:B------:R-:W-:Y:S01]  /*3770*/  IMAD.IADD R28, R28, 0x1, R29 ;  /* 0x000000011c1c7824 */ /* 0x000fe200078e021d */
[----:B------:R-:W1:Y:S01]  /*3780*/  LDCU.64 UR8, c[0x0][0x388] ;  /* 0x00007100ff0877ac */ /* 0x000e620008000a00 */
[----:B------:R-:W2:Y:S02]  /*3790*/  S2R R12, SR_TID.X ;  /* 0x00000000000c7919 */ /* 0x000ea40000002100 */
[----:B------:R-:W-:-:S04]  /*37a0*/  IMAD.IADD R27, R27, 0x1, R28 ;  /* 0x000000011b1b7824 */ /* 0x000fc800078e021c */
[----:B------:R-:W-:-:S04]  /*37b0*/  IMAD.IADD R26, R26, 0x1, R27 ;  /* 0x000000011a1a7824 */ /* 0x000fc800078e021b */
[----:B------:R-:W-:-:S04]  /*37c0*/  IMAD.IADD R25, R25, 0x1, R26 ;  /* 0x0000000119197824 */ /* 0x000fc800078e021a */
[----:B------:R-:W-:-:S04]  /*37d0*/  IMAD.IADD R24, R24, 0x1, R25 ;  /* 0x0000000118187824 */ /* 0x000fc800078e0219 */
[----:B------:R-:W-:Y:S02]  /*37e0*/  IMAD.IADD R23, R23, 0x1, R24 ;  /* 0x0000000117177824 */ /* 0x000fe400078e0218 */
[----:B0-----:R-:W-:Y:S02]  /*37f0*/  IMAD R10, R11, 0x48, R30 ;  /* 0x000000480b0a7824 */ /* 0x001fe400078e021e */
[----:B------:R-:W-:-:S03]  /*3800*/  IMAD.IADD R22, R22, 0x1, R23 ;  /* 0x0000000116167824 */ /* 0x000fc600078e0217 */
[----:B------:R0:W-:Y:S01]  /*3810*/  STS [R10], R9 ;  /* 0x000000090a007388 */ /* 0x0001e20000000800 */
[----:B------:R-:W-:-:S03]  /*3820*/  IMAD.IADD R21, R21, 0x1, R22 ;  /* 0x0000000115157824 */ /* 0x000fc600078e0216 */
[----:B------:R-:W-:Y:S01]  /*3830*/  STS [R10+0x4], R32 ;  /* 0x000004200a007388 */ /* 0x000fe20000000800 */
        /* <DEDUP_REMOVED lines=12> */
[----:B0-----:R-:W-:-:S03]  /*3900*/  IMAD.IADD R9, R2, 0x1, R3 ;  /* 0x0000000102097824 */ /* 0x001fc600078e0203 */
        /* <DEDUP_REMOVED lines=9> */
[----:B------:R2:W-:Y:S04]  /*39a0*/  STS [R10+0x40], R3 ;  /* 0x000040030a007388 */ /* 0x0005e80000000800 */
[----:B------:R-:W-:Y:S04]  /*39b0*/  STS [R10+0x44], R9 ;  /* 0x000044090a007388 */ /* 0x000fe80000000800 */
[----:B------:R0:W-:Y:S01]  /*39c0*/  STS [R10+0x48], R0 ;  /* 0x000048000a007388 */ /* 0x0001e20000000800 */
[----:B------:R-:W-:-:S03]  /*39d0*/  NOP ;  /* 0x0000000000007918 */ /* 0x000fc60000000000 */
[----:B------:R-:W-:Y:S01]  /*39e0*/  LDS R43, [R30] ;  /* 0x000000001e2b7984 */ /* 0x000fe20000000800 */
[C---:B--2---:R-:W-:Y:S02]  /*39f0*/  LOP3.LUT R3, R12.reuse, 0x1f, RZ, 0xc0, !PT ;  /* 0x0000001f0c037812 */ /* 0x044fe400078ec0ff */
[----:B------:R-:W-:Y:S01]  /*3a00*/  LOP3.LUT R12, R12, 0x3e0, RZ, 0xc0, !PT ;  /* 0x000003e00c0c7812 */ /* 0x000fe200078ec0ff */
[----:B------:R-:W-:Y:S04]  /*3a10*/  LDS R45, [R30+0x80] ;  /* 0x000080001e2d7984 */ /* 0x000fe80000000800 */
[----:B------:R-:W-:Y:S01]  /*3a20*/  LDS R4, [R30+0x100] ;  /* 0x000100001e047984 */ /* 0x000fe20000000800 */
[----:B------:R-:W-:-:S03]  /*3a30*/  IMAD R12, R12, 0x13, R3 ;  /* 0x000000130c0c7824 */ /* 0x000fc600078e0203 */
[----:B------:R-:W-:Y:S01]  /*3a40*/  LDS R41, [R30+0x180] ;  /* 0x000180001e297984 */ /* 0x000fe20000000800 */
[----:B0-----:R-:W-:-:S03]  /*3a50*/  VIADD R10, R12, 0x20 ;  /* 0x000000200c0a7836 */ /* 0x001fc60000000000 */
[----:B------:R-:W-:Y:S04]  /*3a60*/  LDS R39, [R30+0x200] ;  /* 0x000200001e277984 */ /* 0x000fe80000000800 */
        /* <DEDUP_REMOVED lines=14> */
[----:B------:R-:W-:Y:S01]  /*3b50*/  @!P0 STS [UR4+0x7b80], R14 ;  /* 0x007b800eff008988 */ /* 0x000fe20008000804 */
[----:B------:R-:W-:Y:S01]  /*3b60*/  BAR.SYNC.DEFER_BLOCKING 0x0 ;  /* 0x0000000000007b1d */ /* 0x000fe20000010000 */
[----:B------:R-:W-:-:S05]  /*3b70*/  IADD3 R3, P0, PT, R12, UR10, RZ ;  /* 0x0000000a0c037c10 */ /* 0x000fca000ff1e0ff */
[----:B------:R-:W0:Y:S01]  /*3b80*/  S2R R2, SR_TID.X ;  /* 0x0000000000027919 */ /* 0x000e220000002100 */
[----:B------:R-:W2:Y:S01]  /*3b90*/  LDS R0, [UR4+0x7b80] ;  /* 0x007b8004ff007984 */ /* 0x000ea20008000800 */
[C---:B0-----:R-:W-:Y:S02]  /*3ba0*/  LOP3.LUT R6, R2.reuse, 0x3e0, RZ, 0xc0, !PT ;  /* 0x000003e002067812 */ /* 0x041fe400078ec0ff */
[----:B------:R-:W-:-:S05]  /*3bb0*/  LOP3.LUT R2, R2, 0x1f, RZ, 0xc0, !PT ;  /* 0x0000001f02027812 */ /* 0x000fca00078ec0ff */
[----:B------:R-:W-:Y:S02]  /*3bc0*/  IMAD R8, R6, 0x13, R2 ;  /* 0x0000001306087824 */ /* 0x000fe400078e0202 */
[----:B------:R-:W-:Y:S01]  /*3bd0*/  IMAD.X R6, RZ, RZ, UR11, P0 ;  /* 0x0000000bff067e24 */ /* 0x000fe200080e06ff */
[----:B-1----:R-:W-:-:S04]  /*3be0*/  LEA R2, P0, R3, UR8, 0x2 ;  /* 0x0000000803027c11 */ /* 0x002fc8000f8010ff */
[----:B------:R-:W-:Y:S01]  /*3bf0*/  LEA.HI.X R3, R3, UR9, R6, 0x2, P0 ;  /* 0x0000000903037c11 */ /* 0x000fe200080f1406 */
[----:B------:R-:W-:Y:S01]  /*3c00*/  VIADD R6, R8, 0x40 ;  /* 0x0000004008067836 */ /* 0x000fe20000000000 */
[-C--:B--2---:R-:W-:Y:S01]  /*3c10*/  ISETP.GE.AND P1, PT, R12, R0.reuse, PT ;  /* 0x000000000c00720c */ /* 0x084fe20003f26270 */
[----:B------:R-:W-:Y:S01]  /*3c20*/  VIADD R12, R8, 0xa0 ;  /* 0x000000a0080c7836 */ /* 0x000fe20000000000 */
[-C--:B------:R-:W-:Y:S01]  /*3c30*/  ISETP.GE.AND P2, PT, R10, R0.reuse, PT ;  /* 0x000000000a00720c */ /* 0x080fe20003f46270 */
[----:B------:R-:W-:Y:S01]  /*3c40*/  VIADD R10, R8, 0x60 ;  /* 0x00000060080a7836 */ /* 0x000fe20000000000 */
[-C--:B------:R-:W-:Y:S01]  /*3c50*/  ISETP.GE.AND P3, PT, R6, R0.reuse, PT ;  /* 0x000000000600720c */ /* 0x080fe20003f66270 */
[----:B------:R-:W-:Y:S01]  /*3c60*/  VIADD R6, R8, 0x80 ;  /* 0x0000008008067836 */ /* 0x000fe20000000000 */
[-C--:B------:R-:W-:Y:S02]  /*3c70*/  ISETP.GE.AND P6, PT, R12, R0.reuse, PT ;  /* 0x000000000c00720c */ /* 0x080fe40003fc6270 */
[-C--:B------:R-:W-:Y:S01]  /*3c80*/  ISETP.GE.AND P4, PT, R10, R0.reuse, PT ;  /* 0x000000000a00720c */ /* 0x080fe20003f86270 */
[----:B------:R-:W-:Y:S01]  /*3c90*/  VIADD R10, R8, 0xc0 ;  /* 0x000000c0080a7836 */ /* 0x000fe20000000000 */
[----:B------:R-:W-:Y:S01]  /*3ca0*/  ISETP.GE.AND P5, PT, R6, R0, PT ;  /* 0x000000000600720c */ /* 0x000fe20003fa6270 */
[----:B------:R-:W-:-:S02]  /*3cb0*/  VIADD R6, R8, 0xe0 ;  /* 0x000000e008067836 */ /* 0x000fc40000000000 */
[----:B------:R0:W-:Y:S01]  /*3cc0*/  @!P1 STG.E desc[UR12][R2.64], R43 ;  /* 0x0000002b02009986 */ /* 0x0001e2000c10190c */
[-C--:B------:R-:W-:Y:S02]  /*3cd0*/  ISETP.GE.AND P0, PT, R10, R0.reuse, PT ;  /* 0x000000000a00720c */ /* 0x080fe40003f06270 */
[-C--:B------:R-:W-:Y:S01]  /*3ce0*/  ISETP.GE.AND P1, PT, R6, R0.reuse, PT ;  /* 0x000000000600720c */ /* 0x080fe20003f26270 */
[----:B------:R1:W-:Y:S01]  /*3cf0*/  @!P2 STG.E desc[UR12][R2.64+0x80], R45 ;  /* 0x0000802d0200a986 */ /* 0x0003e2000c10190c */
[-C--:B------:R-:W-:Y:S01]  /*3d00*/  ISETP.GE.AND P2, PT, R37, R0.reuse, PT ;  /* 0x000000002500720c */ /* 0x080fe20003f46270 */
[C---:B------:R-:W-:Y:S02]  /*3d10*/  VIADD R37, R8.reuse, 0x140 ;  /* 0x0000014008257836 */ /* 0x040fe40000000000 */
[----:B------:R-:W-:Y:S01]  /*3d20*/  VIADD R6, R8, 0x160 ;  /* 0x0000016008067836 */ /* 0x000fe20000000000 */
[----:B------:R1:W-:Y:S01]  /*3d30*/  @!P3 STG.E desc[UR12][R2.64+0x100], R4 ;  /* 0x000100040200b986 */ /* 0x0003e2000c10190c */
[----:B------:R-:W-:Y:S01]  /*3d40*/  ISETP.GE.AND P3, PT, R36, R0, PT ;  /* 0x000000002400720c */ /* 0x000fe20003f66270 */
[----:B0-----:R-:W-:-:S02]  /*3d50*/  VIADD R43, R8, 0x1a0 ;  /* 0x000001a0082b7836 */ /* 0x001fc40000000000 */
[----:B------:R1:W-:Y:S01]  /*3d60*/  @!P4 STG.E desc[UR12][R2.64+0x180], R41 ;  /* 0x000180290200c986 */ /* 0x0003e2000c10190c */
[-C--:B------:R-:W-:Y:S01]  /*3d70*/  ISETP.GE.AND P4, PT, R37, R0.reuse, PT ;  /* 0x000000002500720c */ /* 0x080fe20003f86270 */
[----:B------:R-:W-:Y:S02]  /*3d80*/  VIADD R37, R8, 0x180 ;  /* 0x0000018008257836 */ /* 0x000fe40000000000 */
[----:B------:R1:W-:Y:S01]  /*3d90*/  @!P5 STG.E desc[UR12][R2.64+0x200], R39 ;  /* 0x000200270200d986 */ /* 0x0003e2000c10190c */
[----:B------:R-:W-:-:S03]  /*3da0*/  ISETP.GE.AND P5, PT, R6, R0, PT ;  /* 0x000000000600720c */ /* 0x000fc60003fa6270 */
[----:B------:R1:W-:Y:S01]  /*3db0*/  @!P6 STG.E desc[UR12][R2.64+0x280], R29 ;  /* 0x0002801d0200e986 */ /* 0x0003e2000c10190c */
[-C--:B------:R-:W-:Y:S01]  /*3dc0*/  ISETP.GE.AND P6, PT, R37, R0.reuse, PT ;  /* 0x000000002500720c */ /* 0x080fe20003fc6270 */
[C---:B------:R-:W-:Y:S02]  /*3dd0*/  VIADD R37, R8.reuse, 0x1e0 ;  /* 0x000001e008257836 */ /* 0x040fe40000000000 */
[----:B------:R1:W-:Y:S01]  /*3de0*/  @!P1 STG.E desc[UR12][R2.64+0x380], R27 ;  /* 0x0003801b02009986 */ /* 0x0003e2000c10190c */
[-C--:B------:R-:W-:Y:S01]  /*3df0*/  ISETP.GE.AND P1, PT, R35, R0.reuse, PT ;  /* 0x000000002300720c */ /* 0x080fe20003f26270 */
[----:B------:R-:W-:Y:S02]  /*3e00*/  VIADD R35, R8, 0x200 ;  /* 0x0000020008237836 */ /* 0x000fe40000000000 */
[----:B------:R1:W-:Y:S01]  /*3e10*/  @!P0 STG.E desc[UR12][R2.64+0x300], R31 ;  /* 0x0003001f02008986 */ /* 0x0003e2000c10190c */
[----:B------:R-:W-:-:S03]  /*3e20*/  ISETP.GE.AND P0, PT, R43, R0, PT ;  /* 0x000000002b00720c */ /* 0x000fc60003f06270 */
        /* <DEDUP_REMOVED lines=17> */
.L_x_227:
[----:B------:R-:W-:Y:S01]  /*3f40*/  BSSY B1, `(.L_x_254) ;  /* 0x0000006000017945 */ /* 0x000fe20003800000 */
[----:B------:R-:W-:Y:S01]  /*3f50*/  PLOP3.LUT P0, PT, P0, PT, PT, 0x8, 0x80 ;  /* 0x000000000080781c */ /* 0x000fe2000070e170 */
[----:B------:R-:W-:-:S12]  /*3f60*/  IMAD.MOV.U32 R10, RZ, RZ, -0x1 ;  /* 0xffffffffff0a7424 */ /* 0x000fd800078e00ff */
[----:B------:R-:W-:Y:S05]  /*3f70*/  WARPSYNC.COLLECTIVE R10, `(.L_x_255) ;  /* 0x000000000a087348 */ /* 0x000fea0003c00000 */
[----:B------:R-:W-:Y:S01]  /*3f80*/  VOTE.ANY P0, P0 ;  /* 0x0000000000ff7806 */ /* 0x000fe20000000100 */
[----:B------:R-:W-:-:S12]  /*3f90*/  ENDCOLLECTIVE ;  /* 0x000000000000791b */ /* 0x000fd80003800000 */
.L_x_255:
[----:B------:R-:W-:Y:S05]  /*3fa0*/  BSYNC B1 ;  /* 0x0000000000017941 */ /* 0x000fea0003800000 */
.L_x_254:
[----:B------:R-:W-:Y:S05]  /*3fb0*/  BRA `(.L_x_256) ;  /* 0xffffffd000147947 */ /* 0x000fea000383ffff */
.L_x_229:
[----:B------:R-:W-:Y:S01]  /*3fc0*/  BSSY B1, `(.L_x_257) ;  /* 0x0000006000017945 */ /* 0x000fe20003800000 */
[----:B------:R-:W-:Y:S01]  /*3fd0*/  PLOP3.LUT P0, PT, P0, PT, PT, 0x8, 0x80 ;  /* 0x000000000080781c */ /* 0x000fe2000070e170 */
[----:B------:R-:W-:-:S12]  /*3fe0*/  IMAD.MOV.U32 R10, RZ, RZ, -0x1 ;  /* 0xffffffffff0a7424 */ /* 0x000fd800078e00ff */
[----:B------:R-:W-:Y:S05]  /*3ff0*/  WARPSYNC.COLLECTIVE R10, `(.L_x_258) ;  /* 0x000000000a087348 */ /* 0x000fea0003c00000 */
[----:B------:R-:W-:Y:S01]  /*4000*/  VOTE.ANY P0, P0 ;  /* 0x0000000000ff7806 */ /* 0x000fe20000000100 */
[----:B------:R-:W-:-:S12]  /*4010*/  ENDCOLLECTIVE ;  /* 0x000000000000791b */ /* 0x000fd80003800000 */
.L_x_258:
[----:B------:R-:W-:Y:S05]  /*4020*/  BSYNC B1 ;  /* 0x0000000000017941 */ /* 0x000fea0003800000 */
.L_x_257:
[----:B------:R-:W-:Y:S05]  /*4030*/  BRA `(.L_x_259) ;  /* 0xffffffd000187947 */ /* 0x000fea000383ffff */
.L_x_231:
[----:B------:R-:W0:Y:S01]  /*4040*/  S2R R8, SR_GEMASK ;  /* 0x0000000000087919 */ /* 0x000e220000003c00 */
[----:B------:R-:W-:Y:S01]  /*4050*/  BSSY B1, `(.L_x_260) ;  /* 0x0000006000017945 */ /* 0x000fe20003800000 */
[----:B------:R-:W-:Y:S01]  /*4060*/  PLOP3.LUT P2, PT, P0, PT, PT, 0x8, 0x80 ;  /* 0x000000000080781c */ /* 0x000fe2000074e170 */
[----:B------:R-:W-:-:S12]  /*4070*/  IMAD.MOV.U32 R10, RZ, RZ, -0x1 ;  /* 0xffffffffff0a7424 */ /* 0x000fd800078e00ff */
[----:B0-----:R-:W-:Y:S05]  /*4080*/  WARPSYNC.COLLECTIVE R10, `(.L_x_261) ;  /* 0x000000000a087348 */ /* 0x001fea0003c00000 */
[----:B------:R-:W-:Y:S01]  /*4090*/  VOTE.ANY R10, PT, P2 ;  /* 0x00000000000a7806 */ /* 0x000fe200010e0100 */
[----:B0-----:R-:W-:Y:S06]  /*40a0*/  ENDCOLLECTIVE ;  /* 0x000000000000791b */ /* 0x001fec0003800000 */
.L_x_261:
[----:B------:R-:W-:Y:S05]  /*40b0*/  BSYNC B1 ;  /* 0x0000000000017941 */ /* 0x000fea0003800000 */
.L_x_260:
[----:B------:R-:W-:Y:S01]  /*40c0*/  LOP3.LUT R10, R10, 0x80000000, R8, 0xec, !PT ;  /* 0x800000000a0a7812 */ /* 0x000fe200078eec08 */
[----:B------:R-:W-:Y:S01]  /*40d0*/  IMAD.MOV.U32 R14, RZ, RZ, 0x1 ;  /* 0x00000001ff0e7424 */ /* 0x000fe200078e00ff */
[----:B------:R-:W-:Y:S01]  /*40e0*/  ISETP.NE.AND P0, PT, R12, 0x65, PT ;  /* 0x000000650c00780c */ /* 0x000fe20003f05270 */
[C---:B------:R-:W-:Y:S02]  /*40f0*/  VIADD R38, R37.reuse, 0x2 ;  /* 0x0000000225267836 */ /* 0x040fe40000000000 */
[C---:B------:R-:W-:Y:S02]  /*4100*/  VIADD R11, R10.reuse, 0xffffffff ;  /* 0xffffffff0a0b7836 */ /* 0x040fe40000000000 */
[C---:B------:R-:W-:Y:S02]  /*4110*/  VIADD R19, R37.reuse, 0x4 ;  /* 0x0000000425137836 */ /* 0x040fe40000000000 */
[----:B------:R-:W-:Y:S01]  /*4120*/  VIADD R39, R37, 0x10 ;  /* 0x0000001025277836 */ /* 0x000fe20000000000 */
[----:B------:R-:W-:Y:S01]  /*4130*/  LOP3.LUT R11, R10, R11, RZ, 0xc, !PT ;  /* 0x0000000b0a0b7212 */ /* 0x000fe200078e0cff */
[----:B------:R-:W-:-:S03]  /*4140*/  IMAD.MOV.U32 R10, RZ, RZ, -0x1 ;  /* 0xffffffffff0a7424 */ /* 0x000fc600078e00ff */
[----:B------:R0:W1:Y:S04]  /*4150*/  POPC R15, R11 ;  /* 0x0000000b000f7309 */ /* 0x0000680000000000 */
[----:B01----:R-:W-:Y:S05]  /*4160*/  WARPSYNC.COLLECTIVE R10, `(.L_x_262) ;  /* 0x000000000a087348 */ /* 0x003fea0003c00000 */
[----:B-1----:R1:W2:Y:S02]  /*4170*/  SHFL.DOWN P2, R16, R13, R14, R15 ;  /* 0x0800000e0d107389 */ /* 0x0022a4000004000f */
[----:B012---:R-:W-:Y:S05]  /*4180*/  ENDCOLLECTIVE ;  /* 0x000000000000791b */ /* 0x007fea0003800000 */
.L_x_262:
[----:B------:R-:W-:Y:S01]  /*4190*/  IMAD.MOV.U32 R14, RZ, RZ, 0x2 ;  /* 0x00000002ff0e7424 */ /* 0x000fe200078e00ff */
[----:B------:R-:W-:-:S04]  /*41a0*/  ISETP.GE.AND P2, PT, R37, R15, PT ;  /* 0x0000000f2500720c */ /* 0x000fc80003f46270 */
[----:B------:R-:W-:-:S05]  /*41b0*/  SEL R16, R16, RZ, !P2 ;  /* 0x000000ff10107207 */ /* 0x000fca0005000000 */
[----:B------:R-:W-:-:S04]  /*41c0*/  IMAD.IADD R36, R16, 0x1, R13 ;  /* 0x0000000110247824 */ /* 0x000fc800078e020d */
[----:B------:R-:W-:-:S07]  /*41d0*/  IMAD.MOV.U32 R13, RZ, RZ, R36 ;  /* 0x000000ffff0d7224 */ /* 0x000fce00078e0024 */
[----:B------:R-:W-:Y:S05]  /*41e0*/  WARPSYNC.COLLECTIVE R10, `(.L_x_263) ;  /* 0x000000000a087348 */ /* 0x000fea0003c00000 */
[----:B------:R0:W1:Y:S02]  /*41f0*/  SHFL.DOWN P2, R16, R13, R14, R15 ;  /* 0x0800000e0d107389 */ /* 0x000064000004000f */
[----:B01----:R-:W-:Y:S05]  /*4200*/  ENDCOLLECTIVE ;  /* 0x000000000000791b */ /* 0x003fea0003800000 */
.L_x_263:
[----:B------:R-:W-:Y:S01]  /*4210*/  IMAD.MOV.U32 R14, RZ, RZ, 0x4 ;  /* 0x00000004ff0e7424 */ /* 0x000fe200078e00ff */
[----:B------:R-:W-:-:S04]  /*4220*/  ISETP.GT.AND P2, PT, R38, R15, PT ;  /* 0x0000000f2600720c */ /* 0x000fc80003f44270 */
[----:B------:R-:W-:-:S05]  /*4230*/  SEL R11, R16, RZ, !P2 ;  /* 0x000000ff100b7207 */ /* 0x000fca0005000000 */
[----:B------:R-:W-:Y:S02]  /*4240*/  IMAD.IADD R40, R36, 0x1, R11 ;  /* 0x0000000124287824 */ /* 0x000fe400078e020b */
[----:B------:R-:W-:Y:S02]  /*4250*/  VIADD R36, R37, 0x8 ;  /* 0x0000000825247836 */ /* 0x000fe40000000000 */
[----:B------:R-:W-:-:S07]  /*4260*/  IMAD.MOV.U32 R13, RZ, RZ, R40 ;  /* 0x000000ffff0d7224 */ /* 0x000fce00078e0028 */
[----:B------:R-:W-:Y:S05]  /*4270*/  WARPSYNC.COLLECTIVE R10, `(.L_x_264) ;  /* 0x000000000a087348 */ /* 0x000fea0003c00000 */
[----:B------:R0:W1:Y:S02]  /*4280*/  SHFL.DOWN P2, R16, R13, R14, R15 ;  /* 0x0800000e0d107389 */ /* 0x000064000004000f */
[----:B01----:R-:W-:Y:S05]  /*4290*/  ENDCOLLECTIVE ;  /* 0x000000000000791b */ /* 0x003fea0003800000 */
.L_x_264:
[----:B------:R-:W-:Y:S01]  /*42a0*/  IMAD.MOV.U32 R14, RZ, RZ, 0x8 ;  /* 0x00000008ff0e7424 */ /* 0x000fe200078e00ff */
[----:B------:R-:W-:-:S04]  /*42b0*/  ISETP.GT.AND P2, PT, R19, R15, PT ;  /* 0x0000000f1300720c */ /* 0x000fc80003f44270 */
[----:B------:R-:W-:-:S05]  /*42c0*/  SEL R11, R16, RZ, !P2 ;  /* 0x000000ff100b7207 */ /* 0x000fca0005000000 */
[----:B------:R-:W-:-:S04]  /*42d0*/  IMAD.IADD R42, R40, 0x1, R11 ;  /* 0x00000001282a7824 */ /* 0x000fc800078e020b */
[----:B------:R-:W-:-:S07]  /*42e0*/  IMAD.MOV.U32 R13, RZ, RZ, R42 ;  /* 0x000000ffff0d7224 */ /* 0x000fce00078e002a */
[----:B------:R-:W-:Y:S05]  /*42f0*/  WARPSYNC.COLLECTIVE R10, `(.L_x_265) ;  /* 0x000000000a087348 */ /* 0x000fea0003c00000 */
[----:B------:R0:W1:Y:S02]  /*4300*/  SHFL.DOWN P2, R16, R13, R14, R15 ;  /* 0x0800000e0d107389 */ /* 0x000064000004000f */
[----:B01----:R-:W-:Y:S05]  /*4310*/  ENDCOLLECTIVE ;  /* 0x000000000000791b */ /* 0x003fea0003800000 */
.L_x_265:
        /* <DEDUP_REMOVED lines=8> */
.L_x_266:
[----:B------:R-:W-:Y:S05]  /*43a0*/  WARPSYNC.COLLECTIVE R10, `(.L_x_267) ;  /* 0x000000000a087348 */ /* 0x000fea0003c00000 */
[----:B------:R-:W-:Y:S01]  /*43b0*/  VOTE.ALL P0, P0 ;  /* 0x0000000000ff7806 */ /* 0x000fe20000000000 */
[----:B------:R-:W-:-:S12]  /*43c0*/  ENDCOLLECTIVE ;  /* 0x000000000000791b */ /* 0x000fd80003800000 */
.L_x_267:
[----:B------:R-:W0:Y:S01]  /*43d0*/  LDC.64 R12, c[0x0][0x390] ;  /* 0x0000e400ff0c7b82 */ /* 0x000e220000000a00 */
[----:B------:R-:W-:-:S04]  /*43e0*/  ISETP.GT.AND P2, PT, R39, R15, PT ;  /* 0x0000000f2700720c */ /* 0x000fc80003f44270 */
[----:B------:R-:W-:-:S05]  /*43f0*/  SEL R16, R16, RZ, !P2 ;  /* 0x000000ff10107207 */ /* 0x000fca0005000000 */
[----:B------:R-:W-:Y:S01]  /*4400*/  IMAD.IADD R40, R41, 0x1, R16 ;  /* 0x0000000129287824 */ /* 0x000fe200078e0210 */
[----:B0-----:R-:W-:-:S05]  /*4410*/  IADD3 R42, P2, PT, R12, 0x100, RZ ;  /* 0x000001000c2a7810 */ /* 0x001fca0007f5e0ff */
[----:B------:R-:W-:Y:S01]  /*4420*/  IMAD.X R43, RZ, RZ, R13, P2 ;  /* 0x000000ffff2b7224 */ /* 0x000fe200010e060d */
[----:B------:R-:W-:Y:S07]  /*4430*/  BRA `(.L_x_268) ;  /* 0xffffffcc00b47947 */ /* 0x000fee000383ffff */
.L_x_233:
[----:B------:R-:W-:Y:S01]  /*4440*/  BSSY B1, `(.L_x_269) ;  /* 0x0000006000017945 */ /* 0x000fe20003800000 */
[----:B------:R-:W-:Y:S01]  /*4450*/  PLOP3.LUT P0, PT, P0, PT, PT, 0x8, 0x80 ;  /* 0x000000000080781c */ /* 0x000fe2000070e170 */
[----:B------:R-:W-:-:S12]  /*4460*/  IMAD.MOV.U32 R10, RZ, RZ, -0x1 ;  /* 0xffffffffff0a7424 */ /* 0x000fd800078e00ff */
[----:B------:R-:W-:Y:S05]  /*4470*/  WARPSYNC.COLLECTIVE R10, `(.L_x_270) ;  /* 0x000000000a087348 */ /* 0x000fea0003c00000 */
[----:B------:R-:W-:Y:S01]  /*4480*/  VOTE.ANY P0, P0 ;  /* 0x0000000000ff7806 */ /* 0x000fe20000000100 */
[----:B------:R-:W-:-:S12]  /*4490*/  ENDCOLLECTIVE ;  /* 0x000000000000791b */ /* 0x000fd80003800000 */
.L_x_270:
[----:B------:R-:W-:Y:S05]  /*44a0*/  BSYNC B1 ;  /* 0x0000000000017941 */ /* 0x000fea0003800000 */
.L_x_269:
[----:B------:R-:W-:Y:S05]  /*44b0*/  BRA `(.L_x_271) ;  /* 0xffffffcc00bc7947 */ /* 0x000fea000383ffff */
.L_x_235:
[----:B------:R-:W-:Y:S01]  /*44c0*/  BSSY B1, `(.L_x_272) ;  /* 0x0000006000017945 */ /* 0x000fe20003800000 */
[----:B------:R-:W-:Y:S01]  /*44d0*/  PLOP3.LUT P0, PT, P0, PT, PT, 0x8, 0x80 ;  /* 0x000000000080781c */ /* 0x000fe2000070e170 */
[----:B------:R-:W-:-:S12]  /*44e0*/  IMAD.MOV.U32 R10, RZ, RZ, -0x1 ;  /* 0xffffffffff0a7424 */ /* 0x000fd800078e00ff */
[----:B------:R-:W-:Y:S05]  /*44f0*/  WARPSYNC.COLLECTIVE R10, `(.L_x_273) ;  /* 0x000000000a087348 */ /* 0x000fea0003c00000 */
[----:B------:R-:W-:Y:S01]  /*4500*/  VOTE.ANY P0, P0 ;  /* 0x0000000000ff7806 */ /* 0x000fe20000000100 */
[----:B------:R-:W-:-:S12]  /*4510*/  ENDCOLLECTIVE ;  /* 0x000000000000791b */ /* 0x000fd80003800000 */
.L_x_273:
[----:B------:R-:W-:Y:S05]  /*4520*/  BSYNC B1 ;  /* 0x0000000000017941 */ /* 0x000fea0003800000 */
.L_x_272:
[----:B------:R-:W-:Y:S05]  /*4530*/  BRA `(.L_x_274) ;  /* 0xffffffcc00c07947 */ /* 0x000fea000383ffff */
.L_x_237:
[----:B------:R-:W-:Y:S01]  /*4540*/  BSSY B1, `(.L_x_275) ;  /* 0x0000006000017945 */ /* 0x000fe20003800000 */
[----:B------:R-:W-:Y:S01]  /*4550*/  PLOP3.LUT P2, PT, P0, PT, PT, 0x8, 0x80 ;  /* 0x000000000080781c */ /* 0x000fe2000074e170 */
[----:B------:R-:W-:-:S12]  /*4560*/  IMAD.MOV.U32 R10, RZ, RZ, -0x1 ;  /* 0xffffffffff0a7424 */ /* 0x000fd800078e00ff */
[----:B------:R-:W-:Y:S05]  /*4570*/  WARPSYNC.COLLECTIVE R10, `(.L_x_276) ;  /* 0x000000000a087348 */ /* 0x000fea0003c00000 */
[----:B------:R-:W-:Y:S01]  /*4580*/  VOTE.ANY R10, PT, P2 ;  /* 0x00000000000a7806 */ /* 0x000fe200010e0100 */
[----:B------:R-:W-:Y:S06]  /*4590*/  ENDCOLLECTIVE ;  /* 0x000000000000791b */ /* 0x000fec0003800000 */
.L_x_276:
[----:B------:R-:W-:Y:S05]  /*45a0*/  BSYNC B1 ;  /* 0x0000000000017941 */ /* 0x000fea0003800000 */
.L_x_275:
[----:B------:R-:W-:Y:S01]  /*45b0*/  LOP3.LUT R10, R10, 0x80000000, R8, 0xec, !PT ;  /* 0x800000000a0a7812 */ /* 0x000fe200078eec08 */
[----:B------:R-:W-:Y:S02]  /*45c0*/  IMAD.MOV.U32 R14, RZ, RZ, 0x1 ;  /* 0x00000001ff0e7424 */ /* 0x000fe400078e00ff */
[----:B------:R-:W-:Y:S02]  /*45d0*/  VIADD R18, R18, 0xffffffe0 ;  /* 0xffffffe012127836 */ /* 0x000fe40000000000 */
[----:B------:R-:W-:-:S05]  /*45e0*/  VIADD R15, R10, 0xffffffff ;  /* 0xffffffff0a0f7836 */ /* 0x000fca0000000000 */
[----:B------:R-:W-:Y:S01]  /*45f0*/  LOP3.LUT R15, R10, R15, RZ, 0xc, !PT ;  /* 0x0000000f0a0f7212 */ /* 0x000fe200078e0cff */
[----:B------:R-:W-:-:S05]  /*4600*/  IMAD.MOV.U32 R10, RZ, RZ, -0x1 ;  /* 0xffffffffff0a7424 */ /* 0x000fca00078e00ff */
[----:B------:R-:W0:Y:S02]  /*4610*/  POPC R15, R15 ;  /* 0x0000000f000f7309 */ /* 0x000e240000000000 */
[----:B0-----:R-:W-:Y:S05]  /*4620*/  WARPSYNC.COLLECTIVE R10, `(.L_x_277) ;  /* 0x000000000a087348 */ /* 0x001fea0003c00000 */
[----:B0-----:R0:W1:Y:S02]  /*4630*/  SHFL.DOWN P2, R16, R13, R14, R15 ;  /* 0x0800000e0d107389 */ /* 0x001064000004000f */
[----:B01----:R-:W-:Y:S05]  /*4640*/  ENDCOLLECTIVE ;  /* 0x000000000000791b */ /* 0x003fea0003800000 */
.L_x_277:
[----:B------:R-:W-:Y:S01]  /*4650*/  ISETP.GE.AND P0, PT, R37, R15, PT ;  /* 0x0000000f2500720c */ /* 0x000fe20003f06270 */
[----:B------:R-:W-:-:S03]  /*4660*/  IMAD.MOV.U32 R14, RZ, RZ, 0x2 ;  /* 0x00000002ff0e7424 */ /* 0x000fc600078e00ff */
[----:B------:R-:W-:Y:S02]  /*4670*/  SEL R16, R16, RZ, !P0 ;  /* 0x000000ff10107207 */ /* 0x000fe40004000000 */
[----:B------:R-:W-:-:S03]  /*4680*/  ISETP.GT.AND P0, PT, R38, R15, PT ;  /* 0x0000000f2600720c */ /* 0x000fc60003f04270 */
[----:B------:R-:W-:-:S04]  /*4690*/  IMAD.IADD R41, R16, 0x1, R13 ;  /* 0x0000000110297824 */ /* 0x000fc800078e020d */
[----:B------:R-:W-:-:S07]  /*46a0*/  IMAD.MOV.U32 R13, RZ, RZ, R41 ;  /* 0x000000ffff0d7224 */ /* 0x000fce00078e0029 */
[----:B------:R-:W-:Y:S05]  /*46b0*/  WARPSYNC.COLLECTIVE R10, `(.L_x_278) ;  /* 0x000000000a087348 */ /* 0x000fea0003c00000 */
[----:B------:R0:W1:Y:S02]  /*46c0*/  SHFL.DOWN P2, R16, R13, R14, R15 ;  /* 0x0800000e0d107389 */ /* 0x000064000004000f */
[----:B01----:R-:W-:Y:S05]  /*46d0*/  ENDCOLLECTIVE ;  /* 0x000000000000791b */ /* 0x003fea0003800000 */
.L_x_278:
[----:B------:R-:W-:Y:S01]  /*46e0*/  IMAD.MOV.U32 R14, RZ, RZ, 0x4 ;  /* 0x00000004ff0e7424 */ /* 0x000fe200078e00ff */
[----:B------:R-:W-:Y:S02]  /*46f0*/  SEL R16, R16, RZ, !P0 ;  /* 0x000000ff10107207 */ /* 0x000fe40004000000 */
[----:B------:R-:W-:-:S03]  /*4700*/  ISETP.GT.AND P0, PT, R19, R15, PT ;  /* 0x0000000f1300720c */ /* 0x000fc60003f04270 */
[----:B------:R-:W-:-:S04]  /*4710*/  IMAD.IADD R41, R41, 0x1, R16 ;  /* 0x0000000129297824 */ /* 0x000fc800078e0210 */
[----:B------:R-:W-:-:S07]  /*4720*/  IMAD.MOV.U32 R13, RZ, RZ, R41 ;  /* 0x000000ffff0d7224 */ /* 0x000fce00078e0029 */
[----:B------:R-:W-:Y:S05]  /*4730*/  WARPSYNC.COLLECTIVE R10, `(.L_x_279) ;  /* 0x000000000a087348 */ /* 0x000fea0003c00000 */
[----:B------:R0:W1:Y:S02]  /*4740*/  SHFL.DOWN P2, R16, R13, R14, R15 ;  /* 0x0800000e0d107389 */ /* 0x000064000004000f */
[----:B01----:R-:W-:Y:S05]  /*4750*/  ENDCOLLECTIVE ;  /* 0x000000000000791b */ /* 0x003fea0003800000 */
.L_x_279:
[----:B------:R-:W-:Y:S01]  /*4760*/  IMAD.MOV.U32 R14, RZ, RZ, 0x8 ;  /* 0x00000008ff0e7424 */ /* 0x000fe200078e00ff */
[----:B------:R-:W-:Y:S02]  /*4770*/  SEL R16, R16, RZ, !P0 ;  /* 0x000000ff10107207 */ /* 0x000fe40004000000 */
[----:B------:R-:W-:-:S03]  /*4780*/  ISETP.GT.AND P0, PT, R36, R15, PT ;  /* 0x0000000f2400720c */ /* 0x000fc60003f04270 */
[----:B------:R-:W-:-:S10]  /*4790*/  IMAD.IADD R13, R41, 0x1, R16 ;  /* 0x00000001290d7824 */ /* 0x000fd400078e0210 */
[----:B------:R-:W-:Y:S05]  /*47a0*/  WARPSYNC.COLLECTIVE R10, `(.L_x_280) ;  /* 0x000000000a087348 */ /* 0x000fea0003c00000 */
[----:B------:R0:W1:Y:S02]  /*47b0*/  SHFL.DOWN P2, R16, R13, R14, R15 ;  /* 0x0800000e0d107389 */ /* 0x000064000004000f */
[----:B01----:R-:W-:Y:S05]  /*47c0*/  ENDCOLLECTIVE ;  /* 0x000000000000791b */ /* 0x003fea0003800000 */
.L_x_280:
        /* <DEDUP_REMOVED lines=8> */
.L_x_281:
[----:B------:R-:W-:Y:S02]  /*4850*/  SEL R16, R16, RZ, !P0 ;  /* 0x000000ff10107207 */ /* 0x000fe40004000000 */
[----:B------:R-:W-:Y:S02]  /*4860*/  ISETP.NE.AND P0, PT, R12, 0x65, PT ;  /* 0x000000650c00780c */ /* 0x000fe40003f05270 */
[----:B------:R-:W-:-:S11]  /*4870*/  IADD3 R40, PT, PT, R41, R16, R40 ;  /* 0x0000001029287210 */ /* 0x000fd60007ffe028 */
[----:B------:R-:W-:Y:S05]  /*4880*/  WARPSYNC.COLLECTIVE R10, `(.L_x_282) ;  /* 0x000000000a087348 */ /* 0x000fea0003c00000 */
[----:B------:R-:W-:Y:S01]  /*4890*/  VOTE.ALL P0, P0 ;  /* 0x0000000000ff7806 */ /* 0x000fe20000000000 */
[----:B------:R-:W-:-:S12]  /*48a0*/  ENDCOLLECTIVE ;  /* 0x000000000000791b */ /* 0x000fd80003800000 */
.L_x_282:
[----:B------:R-:W-:Y:S05]  /*48b0*/  BRA `(.L_x_283) ;  /* 0xffffffcc00607947 */ /* 0x000fea000383ffff */
.L_x_242:
[----:B------:R-:W-:Y:S01]  /*48c0*/  BSSY B0, `(.L_x_284) ;  /* 0x0000006000007945 */ /* 0x000fe20003800000 */
[----:B------:R-:W-:Y:S01]  /*48d0*/  PLOP3.LUT P0, PT, P0, PT, PT, 0x8, 0x80 ;  /* 0x000000000080781c */ /* 0x000fe2000070e170 */
[----:B------:R-:W-:-:S12]  /*48e0*/  IMAD.MOV.U32 R10, RZ, RZ, -0x1 ;  /* 0xffffffffff0a7424 */ /* 0x000fd800078e00ff */
[----:B------:R-:W-:Y:S05]  /*48f0*/  WARPSYNC.COLLECTIVE R10, `(.L_x_285) ;  /* 0x000000000a087348 */ /* 0x000fea0003c00000 */
[----:B------:R-:W-:Y:S01]  /*4900*/  VOTE.ANY P0, P0 ;  /* 0x0000000000ff7806 */ /* 0x000fe20000000100 */
[----:B------:R-:W-:-:S12]  /*4910*/  ENDCOLLECTIVE ;  /* 0x000000000000791b */ /* 0x000fd80003800000 */
.L_x_285:
[----:B------:R-:W-:Y:S05]  /*4920*/  BSYNC B0 ;  /* 0x0000000000007941 */ /* 0x000fea0003800000 */
.L_x_284:
[----:B------:R-:W-:Y:S05]  /*4930*/  BRA `(.L_x_286) ;  /* 0xffffffe4006c7947 */ /* 0x000fea000383ffff */
.L_x_244:
[----:B------:R-:W-:Y:S01]  /*4940*/  BSSY B0, `(.L_x_287) ;  /* 0x0000006000007945 */ /* 0x000fe20003800000 */
[----:B------:R-:W-:Y:S01]  /*4950*/  PLOP3.LUT P0, PT, P0, PT, PT, 0x8, 0x80 ;  /* 0x000000000080781c */ /* 0x000fe2000070e170 */
[----:B------:R-:W-:-:S12]  /*4960*/  IMAD.MOV.U32 R10, RZ, RZ, -0x1 ;  /* 0xffffffffff0a7424 */ /* 0x000fd800078e00ff */
[----:B------:R-:W-:Y:S05]  /*4970*/  WARPSYNC.COLLECTIVE R10, `(.L_x_288) ;  /* 0x000000000a087348 */ /* 0x000fea0003c00000 */
[----:B------:R-:W-:Y:S01]  /*4980*/  VOTE.ANY P0, P0 ;  /* 0x0000000000ff7806 */ /* 0x000fe20000000100 */
[----:B------:R-:W-:-:S12]  /*4990*/  ENDCOLLECTIVE ;  /* 0x000000000000791b */ /* 0x000fd80003800000 */
.L_x_288:
[----:B------:R-:W-:Y:S05]  /*49a0*/  BSYNC B0 ;  /* 0x0000000000007941 */ /* 0x000fea0003800000 */
.L_x_287:
[----:B------:R-:W-:Y:S05]  /*49b0*/  BRA `(.L_x_289) ;  /* 0xffffffe400707947 */ /* 0x000fea000383ffff */
.L_x_246:
[----:B------:R-:W0:Y:S01]  /*49c0*/  S2R R19, SR_GEMASK ;  /* 0x0000000000137919 */ /* 0x000e220000003c00 */
[----:B------:R-:W-:Y:S01]  /*49d0*/  BSSY B0, `(.L_x_290) ;  /* 0x0000007000007945 */ /* 0x000fe20003800000 */
[----:B------:R-:W-:Y:S01]  /*49e0*/  ISETP.NE.AND P0, PT, R8, 0x65, PT ;  /* 0x000000650800780c */ /* 0x000fe20003f05270 */
[----:B------:R-:W-:Y:S01]  /*49f0*/  IMAD.MOV.U32 R10, RZ, RZ, -0x1 ;  /* 0xffffffffff0a7424 */ /* 0x000fe200078e00ff */
[----:B------:R-:W-:-:S13]  /*4a00*/  PLOP3.LUT P2, PT, P2, PT, PT, 0x8, 0x80 ;  /* 0x000000000080781c */ /* 0x000fda000174e170 */
[----:B0-----:R-:W-:Y:S05]  /*4a10*/  WARPSYNC.COLLECTIVE R10, `(.L_x_291) ;  /* 0x000000000a087348 */ /* 0x001fea0003c00000 */
[----:B------:R-:W-:Y:S01]  /*4a20*/  VOTE.ANY R10, PT, P2 ;  /* 0x00000000000a7806 */ /* 0x000fe200010e0100 */
[----:B0-----:R-:W-:Y:S06]  /*4a30*/  ENDCOLLECTIVE ;  /* 0x000000000000791b */ /* 0x001fec0003800000 */
.L_x_291:
[----:B------:R-:W-:Y:S05]  /*4a40*/  BSYNC B0 ;  /* 0x0000000000007941 */ /* 0x000fea0003800000 */
.L_x_290:
[----:B------:R-:W-:Y:S01]  /*4a50*/  LOP3.LUT R10, R10, 0x80000000, R19, 0xec, !PT ;  /* 0x800000000a0a7812 */ /* 0x000fe200078eec13 */
[----:B------:R-:W-:-:S04]  /*4a60*/  IMAD.MOV.U32 R14, RZ, RZ, 0x1 ;  /* 0x00000001ff0e7424 */ /* 0x000fc800078e00ff */
[----:B------:R-:W-:-:S05]  /*4a70*/  VIADD R13, R10, 0xffffffff ;  /* 0xffffffff0a0d7836 */ /* 0x000fca0000000000 */
[----:B------:R-:W-:Y:S01]  /*4a80*/  LOP3.LUT R8, R10, R13, RZ, 0xc, !PT ;  /* 0x0000000d0a087212 */ /* 0x000fe200078e0cff */
[----:B------:R-:W-:Y:S02]  /*4a90*/  IMAD.MOV.U32 R13, RZ, RZ, R9 ;  /* 0x000000ffff0d7224 */ /* 0x000fe400078e0009 */
[----:B------:R-:W-:Y:S01]  /*4aa0*/  IMAD.MOV.U32 R10, RZ, RZ, -0x1 ;  /* 0xffffffffff0a7424 */ /* 0x000fe200078e00ff */
[----:B------:R0:W1:Y:S02]  /*4ab0*/  POPC R15, R8 ;  /* 0x00000008000f7309 */ /* 0x0000640000000000 */
[----:B0-----:R-:W-:-:S07]  /*4ac0*/  VIADD R8, R39, 0x4 ;  /* 0x0000000427087836 */ /* 0x001fce0000000000 */
[----:B-1----:R-:W-:Y:S05]  /*4ad0*/  WARPSYNC.COLLECTIVE R10, `(.L_x_292) ;  /* 0x000000000a087348 */ /* 0x002fea0003c00000 */
[----:B-1----:R0:W1:Y:S02]  /*4ae0*/  SHFL.DOWN P2, R16, R13, R14, R15 ;  /* 0x0800000e0d107389 */ /* 0x002064000004000f */
[----:B01----:R-:W-:Y:S05]  /*4af0*/  ENDCOLLECTIVE ;  /* 0x000000000000791b */ /* 0x003fea0003800000 */
.L_x_292:
[----:B------:R-:W-:Y:S01]  /*4b00*/  IMAD.MOV.U32 R14, RZ, RZ, 0x2 ;  /* 0x00000002ff0e7424 */ /* 0x000fe200078e00ff */
[----:B------:R-:W-:-:S04]  /*4b10*/  ISETP.GE.AND P2, PT, R39, R15, PT ;  /* 0x0000000f2700720c */ /* 0x000fc80003f46270 */
[----:B------:R-:W-:Y:S01]  /*4b20*/  SEL R12, R16, RZ, !P2 ;  /* 0x000000ff100c7207 */ /* 0x000fe20005000000 */
[----:B------:R-:W-:-:S04]  /*4b30*/  VIADD R16, R39, 0x2 ;  /* 0x0000000227107836 */ /* 0x000fc80000000000 */
[----:B------:R-:W-:Y:S01]  /*4b40*/  IMAD.IADD R12, R12, 0x1, R9 ;  /* 0x000000010c0c7824 */ /* 0x000fe200078e0209 */
[----:B------:R-:W-:-:S03]  /*4b50*/  ISETP.GT.AND P3, PT, R16, R15, PT ;  /* 0x0000000f1000720c */ /* 0x000fc60003f64270 */
[----:B------:R-:W-:-:S10]  /*4b60*/  IMAD.MOV.U32 R13, RZ, RZ, R12 ;  /* 0x000000ffff0d7224 */ /* 0x000fd400078e000c */
[----:B------:R-:W-:Y:S05]  /*4b70*/  WARPSYNC.COLLECTIVE R10, `(.L_x_293) ;  /* 0x000000000a087348 */ /* 0x000fea0003c00000 */
[----:B------:R0:W1:Y:S02]  /*4b80*/  SHFL.DOWN P2, R16, R13, R14, R15 ;  /* 0x0800000e0d107389 */ /* 0x000064000004000f */
[----:B01----:R-:W-:Y:S05]  /*4b90*/  ENDCOLLECTIVE ;  /* 0x000000000000791b */ /* 0x003fea0003800000 */
.L_x_293:
[----:B------:R-:W-:Y:S01]  /*4ba0*/  IMAD.MOV.U32 R14, RZ, RZ, 0x4 ;  /* 0x00000004ff0e7424 */ /* 0x000fe200078e00ff */
[----:B------:R-:W-:Y:S02]  /*4bb0*/  SEL R9, R16, RZ, !P3 ;  /* 0x000000ff10097207 */ /* 0x000fe40005800000 */
[----:B------:R-:W-:Y:S01]  /*4bc0*/  ISETP.GT.AND P3, PT, R8, R15, PT ;  /* 0x0000000f0800720c */ /* 0x000fe20003f64270 */
[----:B------:R-:W-:Y:S02]  /*4bd0*/  VIADD R8, R39, 0x8 ;  /* 0x0000000827087836 */ /* 0x000fe40000000000 */
[----:B------:R-:W-:-:S04]  /*4be0*/  IMAD.IADD R38, R12, 0x1, R9 ;  /* 0x000000010c267824 */ /* 0x000fc800078e0209 */
[----:B------:R-:W-:-:S07]  /*4bf0*/  IMAD.MOV.U32 R13, RZ, RZ, R38 ;  /* 0x000000ffff0d7224 */ /* 0x000fce00078e0026 */
[----:B------:R-:W-:Y:S05]  /*4c00*/  WARPSYNC.COLLECTIVE R10, `(.L_x_294) ;  /* 0x000000000a087348 */ /* 0x000fea0003c00000 */
[----:B------:R0:W1:Y:S02]  /*4c10*/  SHFL.DOWN P2, R16, R13, R14, R15 ;  /* 0x0800000e0d107389 */ /* 0x000064000004000f */
[----:B01----:R-:W-:Y:S05]  /*4c20*/  ENDCOLLECTIVE ;  /* 0x000000000000791b */ /* 0x003fea0003800000 */
.L_x_294:
        /* <DEDUP_REMOVED lines=9> */
.L_x_295:
[----:B------:R-:W-:Y:S01]  /*4cc0*/  IMAD.MOV.U32 R14, RZ, RZ, 0x10 ;  /* 0x00000010ff0e7424 */ /* 0x000fe200078e00ff */
[----:B------:R-:W-:-:S05]  /*4cd0*/  SEL R9, R16, RZ, !P3 ;  /* 0x000000ff10097207 */ /* 0x000fca0005800000 */
[----:B------:R-:W-:-:S04]  /*4ce0*/  IMAD.IADD R42, R44, 0x1, R9 ;  /* 0x000000012c2a7824 */ /* 0x000fc800078e0209 */
[----:B------:R-:W-:-:S07]  /*4cf0*/  IMAD.MOV.U32 R13, RZ, RZ, R42 ;  /* 0x000000ffff0d7224 */ /* 0x000fce00078e002a */
[----:B------:R-:W-:Y:S05]  /*4d00*/  WARPSYNC.COLLECTIVE R10, `(.L_x_296) ;  /* 0x000000000a087348 */ /* 0x000fea0003c00000 */
[----:B------:R0:W1:Y:S02]  /*4d10*/  SHFL.DOWN P2, R16, R13, R14, R15 ;  /* 0x0800000e0d107389 */ /* 0x000064000004000f */
[----:B01----:R-:W-:Y:S05]  /*4d20*/  ENDCOLLECTIVE ;  /* 0x000000000000791b */ /* 0x003fea0003800000 */
.L_x_296:
[----:B------:R-:W-:Y:S05]  /*4d30*/  WARPSYNC.COLLECTIVE R10, `(.L_x_297) ;  /* 0x000000000a087348 */ /* 0x000fea0003c00000 */
[----:B------:R-:W-:Y:S01]  /*4d40*/  VOTE.ALL P0, P0 ;  /* 0x0000000000ff7806 */ /* 0x000fe20000000000 */
[----:B------:R-:W-:-:S12]  /*4d50*/  ENDCOLLECTIVE ;  /* 0x000000000000791b */ /* 0x000fd80003800000 */
.L_x_297:
[----:B------:R-:W-:-:S04]  /*4d60*/  ISETP.GT.AND P2, PT, R8, R15, PT ;  /* 0x0000000f0800720c */ /* 0x000fc80003f44270 */
[----:B------:R-:W-:-:S05]  /*4d70*/  SEL R9, R16, RZ, !P2 ;  /* 0x000000ff10097207 */ /* 0x000fca0005000000 */
[----:B------:R-:W-:Y:S02]  /*4d80*/  IMAD.IADD R12, R42, 0x1, R9 ;  /* 0x000000012a0c7824 */ /* 0x000fe400078e0209 */
[----:B------:R-:W0:Y:S02]  /*4d90*/  LDC.64 R8, c[0x0][0x390] ;  /* 0x0000e400ff087b82 */ /* 0x000e240000000a00 */
[----:B0-----:R-:W-:-:S05]  /*4da0*/  IADD3 R38, P2, PT, R8, 0x100, RZ ;  /* 0x0000010008267810 */ /* 0x001fca0007f5e0ff */
[----:B------:R-:W-:Y:S01]  /*4db0*/  IMAD.X R43, RZ, RZ, R9, P2 ;  /* 0x000000ffff2b7224 */ /* 0x000fe200010e0609 */
[----:B------:R-:W-:Y:S07]  /*4dc0*/  BRA `(.L_x_298) ;  /* 0xffffffe400087947 */ /* 0x000fee000383ffff */
.L_x_248:
[----:B------:R-:W-:Y:S01]  /*4dd0*/  BSSY B0, `(.L_x_299) ;  /* 0x0000006000007945 */ /* 0x000fe20003800000 */
[----:B------:R-:W-:Y:S01]  /*4de0*/  PLOP3.LUT P0, PT, P0, PT, PT, 0x8, 0x80 ;  /* 0x000000000080781c */ /* 0x000fe2000070e170 */
[----:B------:R-:W-:-:S12]  /*4df0*/  IMAD.MOV.U32 R10, RZ, RZ, -0x1 ;  /* 0xffffffffff0a7424 */ /* 0x000fd800078e00ff */
[----:B------:R-:W-:Y:S05]  /*4e00*/  WARPSYNC.COLLECTIVE R10, `(.L_x_300) ;  /* 0x000000000a087348 */ /* 0x000fea0003c00000 */
[----:B------:R-:W-:Y:S01]  /*4e10*/  VOTE.ANY P0, P0 ;  /* 0x0000000000ff7806 */ /* 0x000fe20000000100 */
[----:B------:R-:W-:-:S12]  /*4e20*/  ENDCOLLECTIVE ;  /* 0x000000000000791b */ /* 0x000fd80003800000 */
.L_x_300:
[----:B------:R-:W-:Y:S05]  /*4e30*/  BSYNC B0 ;  /* 0x0000000000007941 */ /* 0x000fea0003800000 */
.L_x_299:
[----:B------:R-:W-:Y:S05]  /*4e40*/  BRA `(.L_x_301) ;  /* 0xffffffe400187947 */ /* 0x000fea000383ffff */
.L_x_250:
[----:B------:R-:W-:Y:S01]  /*4e50*/  BSSY B0, `(.L_x_302) ;  /* 0x0000006000007945 */ /* 0x000fe20003800000 */
[----:B------:R-:W-:Y:S01]  /*4e60*/  PLOP3.LUT P0, PT, P0, PT, PT, 0x8, 0x80 ;  /* 0x000000000080781c */ /* 0x000fe2000070e170 */
[----:B------:R-:W-:-:S12]  /*4e70*/  IMAD.MOV.U32 R10, RZ, RZ, -0x1 ;  /* 0xffffffffff0a7424 */ /* 0x000fd800078e00ff */
[----:B------:R-:W-:Y:S05]  /*4e80*/  WARPSYNC.COLLECTIVE R10, `(.L_x_303) ;  /* 0x000000000a087348 */ /* 0x000fea0003c00000 */
[----:B------:R-:W-:Y:S01]  /*4e90*/  VOTE.ANY P0, P0 ;  /* 0x0000000000ff7806 */ /* 0x000fe20000000100 */
[----:B------:R-:W-:-:S12]  /*4ea0*/  ENDCOLLECTIVE ;  /* 0x000000000000791b */ /* 0x000fd80003800000 */
.L_x_303:
[----:B------:R-:W-:Y:S05]  /*4eb0*/  BSYNC B0 ;  /* 0x0000000000007941 */ /* 0x000fea0003800000 */
.L_x_302:
[----:B------:R-:W-:Y:S05]  /*4ec0*/  BRA `(.L_x_304) ;  /* 0xffffffe4001c7947 */ /* 0x000fea000383ffff */
.L_x_252:
[----:B------:R-:W-:Y:S01]  /*4ed0*/  BSSY B0, `(.L_x_305) ;  /* 0x0000006000007945 */ /* 0x000fe20003800000 */
[----:B------:R-:W-:Y:S01]  /*4ee0*/  PLOP3.LUT P2, PT, P0, PT, PT, 0x8, 0x80 ;  /* 0x000000000080781c */ /* 0x000fe2000074e170 */
[----:B------:R-:W-:-:S12]  /*4ef0*/  IMAD.MOV.U32 R10, RZ, RZ, -0x1 ;  /* 0xffffffffff0a7424 */ /* 0x000fd800078e00ff */
[----:B------:R-:W-:Y:S05]  /*4f00*/  WARPSYNC.COLLECTIVE R10, `(.L_x_306) ;  /* 0x000000000a087348 */ /* 0x000fea0003c00000 */
[----:B------:R-:W-:Y:S01]  /*4f10*/  VOTE.ANY R10, PT, P2 ;  /* 0x00000000000a7806 */ /* 0x000fe200010e0100 */
[----:B------:R-:W-:Y:S06]  /*4f20*/  ENDCOLLECTIVE ;  /* 0x000000000000791b */ /* 0x000fec0003800000 */
.L_x_306:
[----:B------:R-:W-:Y:S05]  /*4f30*/  BSYNC B0 ;  /* 0x0000000000007941 */ /* 0x000fea0003800000 */
.L_x_305:
[----:B------:R-:W-:Y:S01]  /*4f40*/  LOP3.LUT R10, R10, 0x80000000, R19, 0xec, !PT ;  /* 0x800000000a0a7812 */ /* 0x000fe200078eec13 */
[----:B------:R-:W-:Y:S02]  /*4f50*/  IMAD.MOV.U32 R14, RZ, RZ, 0x1 ;  /* 0x00000001ff0e7424 */ /* 0x000fe400078e00ff */
[----:B------:R-:W-:Y:S02]  /*4f60*/  VIADD R18, R18, 0xffffffe0 ;  /* 0xffffffe012127836 */ /* 0x000fe40000000000 */
[----:B------:R-:W-:-:S05]  /*4f70*/  VIADD R13, R10, 0xffffffff ;  /* 0xffffffff0a0d7836 */ /* 0x000fca0000000000 */
[----:B------:R-:W-:Y:S01]  /*4f80*/  LOP3.LUT R45, R10, R13, RZ, 0xc, !PT ;  /* 0x0000000d0a2d7212 */ /* 0x000fe200078e0cff */
[----:B------:R-:W-:Y:S02]  /*4f90*/  IMAD.MOV.U32 R13, RZ, RZ, R9 ;  /* 0x000000ffff0d7224 */ /* 0x000fe400078e0009 */
[----:B------:R-:W-:Y:S01]  /*4fa0*/  IMAD.MOV.U32 R10, RZ, RZ, -0x1 ;  /* 0xffffffffff0a7424 */ /* 0x000fe200078e00ff */
[----:B------:R0:W1:Y:S06]  /*4fb0*/  POPC R15, R45 ;  /* 0x0000002d000f7309 */ /* 0x00006c0000000000 */
[----:B01----:R-:W-:Y:S05]  /*4fc0*/  WARPSYNC.COLLECTIVE R10, `(.L_x_307) ;  /* 0x000000000a087348 */ /* 0x003fea0003c00000 */
[----:B-1----:R1:W2:Y:S02]  /*4fd0*/  SHFL.DOWN P2, R16, R13, R14, R15 ;  /* 0x0800000e0d107389 */ /* 0x0022a4000004000f */
[----:B012---:R-:W-:Y:S05]  /*4fe0*/  ENDCOLLECTIVE ;  /* 0x000000000000791b */ /* 0x007fea0003800000 */
.L_x_307:
[----:B------:R-:W-:Y:S01]  /*4ff0*/  ISETP.GE.AND P0, PT, R39, R15, PT ;  /* 0x0000000f2700720c */ /* 0x000fe20003f06270 */
[----:B------:R-:W-:-:S03]  /*5000*/  IMAD.MOV.U32 R14, RZ, RZ, 0x2 ;  /* 0x00000002ff0e7424 */ /* 0x000fc600078e00ff */
[----:B------:R-:W-:-:S05]  /*5010*/  SEL R16, R16, RZ, !P0 ;  /* 0x000000ff10107207 */ /* 0x000fca0004000000 */
[----:B------:R-:W-:Y:S02]  /*5020*/  IMAD.IADD R44, R16, 0x1, R9 ;  /* 0x00000001102c7824 */ /* 0x000fe400078e0209 */
[----:B------:R-:W-:Y:S02]  /*5030*/  VIADD R16, R39, 0x2 ;  /* 0x0000000227107836 */ /* 0x000fe40000000000 */
[----:B------:R-:W-:-:S03]  /*5040*/  IMAD.MOV.U32 R13, RZ, RZ, R44 ;  /* 0x000000ffff0d7224 */ /* 0x000fc600078e002c */
[----:B------:R-:W-:-:S13]  /*5050*/  ISETP.GT.AND P0, PT, R16, R15, PT ;  /* 0x0000000f1000720c */ /* 0x000fda0003f04270 */
[----:B------:R-:W-:Y:S05]  /*5060*/  WARPSYNC.COLLECTIVE R10, `(.L_x_308) ;  /* 0x000000000a087348 */ /* 0x000fea0003c00000 */
[----:B------:R0:W1:Y:S02]  /*5070*/  SHFL.DOWN P2, R16, R13, R14, R15 ;  /* 0x0800000e0d107389 */ /* 0x000064000004000f */
[----:B01----:R-:W-:Y:S05]  /*5080*/  ENDCOLLECTIVE ;  /* 0x000000000000791b */ /* 0x003fea0003800000 */
.L_x_308:
[----:B------:R-:W-:Y:S01]  /*5090*/  IMAD.MOV.U32 R14, RZ, RZ, 0x4 ;  /* 0x00000004ff0e7424 */ /* 0x000fe200078e00ff */
        /* <DEDUP_REMOVED lines=8> */
.L_x_309:
[----:B------:R-:W-:Y:S01]  /*5120*/  IMAD.MOV.U32 R14, RZ, RZ, 0x8 ;  /* 0x00000008ff0e7424 */ /* 0x000fe200078e00ff */
        /* <DEDUP_REMOVED lines=8> */
.L_x_310:
        /* <DEDUP_REMOVED lines=9> */
.L_x_311:
[----:B------:R-:W-:Y:S02]  /*5240*/  SEL R9, R16, RZ, !P0 ;  /* 0x000000ff10097207 */ /* 0x000fe40004000000 */
[----:B------:R-:W-:Y:S02]  /*5250*/  ISETP.NE.AND P0, PT, R8, 0x65, PT ;  /* 0x000000650800780c */ /* 0x000fe40003f05270 */
[----:B------:R-:W-:-:S11]  /*5260*/  IADD3 R12, PT, PT, R44, R9, R12 ;  /* 0x000000092c0c7210 */ /* 0x000fd60007ffe00c */
[----:B------:R-:W-:Y:S05]  /*5270*/  WARPSYNC.COLLECTIVE R10, `(.L_x_312) ;  /* 0x000000000a087348 */ /* 0x000fea0003c00000 */
[----:B------:R-:W-:Y:S01]  /*5280*/  VOTE.ALL P0, P0 ;  /* 0x0000000000ff7806 */ /* 0x000fe20000000000 */
[----:B------:R-:W-:-:S12]  /*5290*/  ENDCOLLECTIVE ;  /* 0x000000000000791b */ /* 0x000fd80003800000 */
.L_x_312:
[----:B------:R-:W-:Y:S05]  /*52a0*/  BRA `(.L_x_313) ;  /* 0xffffffe000b47947 */ /* 0x000fea000383ffff */
.L_x_314:
        /* <DEDUP_REMOVED lines=13> */
.L_x_892:


//--------------------- .text._ZN3cub18CUB_300001_SM_10006detail4scan16DeviceScanKernelINS2_10policy_hubIiiijN4cuda3std3__44plusIvEEE10Policy1000EPiSC_NS0_13ScanTileStateIiLb1EEES9_NS1_10InputValueIiSC_EEjiLb0EiEEvT0_T1_T2_iT3_T4_T5_ --------------------------
	.section	.text._ZN3cub18CUB_300001_SM_10006detail4scan16DeviceScanKernelINS2_10policy_hubIiiijN4cuda3std3__44plusIvEEE10Policy1000EPiSC_NS0_13ScanTileStateIiLb1EEES9_NS1_10InputValueIiSC_EEjiLb0EiEEvT0_T1_T2_iT3_T4_T5_,"ax",@progbits
	.align	128
        .global         _ZN3cub18CUB_300001_SM_10006detail4scan16DeviceScanKernelINS2_10policy_hubIiiijN4cuda3std3__44plusIvEEE10Policy1000EPiSC_NS0_13ScanTileStateIiLb1EEES9_NS1_10InputValueIiSC_EEjiLb0EiEEvT0_T1_T2_iT3_T4_T5_
        .type           _ZN3cub18CUB_300001_SM_10006detail4scan16DeviceScanKernelINS2_10policy_hubIiiijN4cuda3std3__44plusIvEEE10Policy1000EPiSC_NS0_13ScanTileStateIiLb1EEES9_NS1_10InputValueIiSC_EEjiLb0EiEEvT0_T1_T2_iT3_T4_T5_,@function
        .size           _ZN3cub18CUB_300001_SM_10006detail4scan16DeviceScanKernelINS2_10policy_hubIiiijN4cuda3std3__44plusIvEEE10Policy1000EPiSC_NS0_13ScanTileStateIiLb1EEES9_NS1_10InputValueIiSC_EEjiLb0EiEEvT0_T1_T2_iT3_T4_T5_,(.L_x_893 - _ZN3cub18CUB_300001_SM_10006detail4scan16DeviceScanKernelINS2_10policy_hubIiiijN4cuda3std3__44plusIvEEE10Policy1000EPiSC_NS0_13ScanTileStateIiLb1EEES9_NS1_10InputValueIiSC_EEjiLb0EiEEvT0_T1_T2_iT3_T4_T5_)
        .other          _ZN3cub18CUB_300001_SM_10006detail4scan16DeviceScanKernelINS2_10policy_hubIiiijN4cuda3std3__44plusIvEEE10Policy1000EPiSC_NS0_13ScanTileStateIiLb1EEES9_NS1_10InputValueIiSC_EEjiLb0EiEEvT0_T1_T2_iT3_T4_T5_,@"STO_CUDA_ENTRY STV_DEFAULT"
_ZN3cub18CUB_300001_SM_10006detail4scan16DeviceScanKernelINS2_10policy_hubIiiijN4cuda3std3__44plusIvEEE10Policy1000EPiSC_NS0_13ScanTileStateIiLb1EEES9_NS1_10InputValueIiSC_EEjiLb0EiEEvT0_T1_T2_iT3_T4_T5_:
.text._ZN3cub18CUB_300001_SM_10006detail4scan16DeviceScanKernelINS2_10policy_hubIiiijN4cuda3std3__44plusIvEEE10Policy1000EPiSC_NS0_13ScanTileStateIiLb1EEES9_NS1_10InputValueIiSC_EEjiLb0EiEEvT0_T1_T2_iT3_T4_T5_:
[----:B------:R-:W-:Y:S01]  /*0000*/  LDC R1, c[0x0][0x37c] ;  /* 0x0000df00ff017b82 */ /* 0x000fe20000000800 */
[----:B------:R-:W0:Y:S07]  /*0010*/  LDCU UR4, c[0x0][0x3a0] ;  /* 0x00007400ff0477ac */ /* 0x000e2e0008000800 */
[----:B------:R-:W1:Y:S01]  /*0020*/  LDC R38, c[0x0][0x398] ;  /* 0x0000e600ff267b82 */ /* 0x000e620000000800 */
[----:B------:R-:W2:Y:S01]  /*0030*/  LDCU.64 UR8, c[0x0][0x358] ;  /* 0x00006b00ff0877ac */ /* 0x000ea20008000a00 */
[----:B------:R-:W3:Y:S01]  /*0040*/  LDCU UR5, c[0x0][0x3b0] ;  /* 0x00007600ff0577ac */ /* 0x000ee20008000800 */
[----:B0-----:R-:W-:-:S06]  /*0050*/  UPRMT UR4, UR4, 0x7770, URZ ;  /* 0x0000777004047896 */ /* 0x001fcc00080000ff */
[----:B------:R-:W-:-:S13]  /*0060*/  ISETP.NE.AND P0, PT, RZ, UR4, PT ;  /* 0x00000004ff007c0c */ /* 0x000fda000bf05270 */
[----:B------:R-:W2:Y:S02]  /*0070*/  @P0 LDC.64 R2, c[0x0][0x3a8] ;  /* 0x0000ea00ff020b82 */ /* 0x000ea40000000a00 */
[----:B--2---:R0:W5:Y:S06]  /*0080*/  @P0 LDG.E R39, desc[UR8][R2.64] ;  /* 0x0000000802270981 */ /* 0x00416c000c1e1900 */
[----:B------:R-:W1:Y:S02]  /*0090*/  S2UR UR4, SR_CTAID.X ;  /* 0x00000000000479c3 */ /* 0x000e640000002500 */
[----:B-1----:R-:W-:-:S04]  /*00a0*/  VIADD R38, R38, UR4 ;  /* 0x0000000426267c36 */ /* 0x002fc80008000000 */
[----:B------:R-:W-:-:S05]  /*00b0*/  IMAD R5, R38, 0x2100, RZ ;  /* 0x0000210026057824 */ /* 0x000fca00078e02ff */
[----:B---3--:R-:W-:Y:S01]  /*00c0*/  IADD3 R0, PT, PT, -R5, UR5, RZ ;  /* 0x0000000505007c10 */ /* 0x008fe2000fffe1ff */
[----:B------:R-:W1:Y:S03]  /*00d0*/  @!P0 LDC R39, c[0x0][0x3a8] ;  /* 0x0000ea00ff278b82 */ /* 0x000e660000000800 */
[----:B------:R-:W-:-:S13]  /*00e0*/  ISETP.GE.U32.AND P0, PT, R0, 0x2101, PT ;  /* 0x000021010000780c */ /* 0x000fda0003f06070 */
[----:B0-----:R-:W-:Y:S05]  /*00f0*/  @!P0 BRA `(.L_x_315) ;  /* 0x0000001c00848947 */ /* 0x001fea0003800000 */
[----:B------:R-:W0:Y:S01]  /*0100*/  S2R R49, SR_TID.X ;  /* 0x0000000000317919 */ /* 0x000e220000002100 */
[----:B------:R-:W2:Y:S01]  /*0110*/  LDCU.64 UR4, c[0x0][0x380] ;  /* 0x00007000ff0477ac */ /* 0x000ea20008000a00 */
[C---:B0-----:R-:W-:Y:S02]  /*0120*/  LOP3.LUT R0, R49.reuse, 0x1f, RZ, 0xc0, !PT ;  /* 0x0000001f31007812 */ /* 0x041fe400078ec0ff */
[----:B------:R-:W-:-:S05]  /*0130*/  LOP3.LUT R3, R49, 0x3e0, RZ, 0xc0, !PT ;  /* 0x000003e031037812 */ /* 0x000fca00078ec0ff */
[----:B------:R-:W-:-:S05]  /*0140*/  IMAD R0, R3, 0x16, R0 ;  /* 0x0000001603007824 */ /* 0x000fca00078e0200 */
[----:B------:R-:W-:-:S05]  /*0150*/  IADD3 R0, P0, PT, R5, R0, RZ ;  /* 0x0000000005007210 */ /* 0x000fca0007f1e0ff */
[----:B------:R-:W-:Y:S02]  /*0160*/  IMAD.X R3, RZ, RZ, RZ, P0 ;  /* 0x000000ffff037224 */ /* 0x000fe400000e06ff */
[----:B------:R-:W-:-:S03]  /*0170*/  IMAD.SHL.U32 R45, R0, 0x4, RZ ;  /* 0x00000004002d7824 */ /* 0x000fc600078e00ff */
[----:B------:R-:W-:Y:S02]  /*0180*/  SHF.L.U64.HI R3, R0, 0x2, R3 ;  /* 0x0000000200037819 */ /* 0x000fe40000010203 */
[----:B--2---:R-:W-:-:S04]  /*0190*/  IADD3 R4, P0, PT, R45, UR4, RZ ;  /* 0x000000042d047c10 */ /* 0x004fc8000ff1e0ff */
[----:B------:R-:W-:-:S05]  /*01a0*/  IADD3.X R5, PT, PT, R3, UR5, RZ, P0, !PT ;  /* 0x0000000503057c10 */ /* 0x000fca00087fe4ff */
[----:B------:R-:W2:Y:S04]  /*01b0*/  LDG.E R7, desc[UR8][R4.64] ;  /* 0x0000000804077981 */ /* 0x000ea8000c1e1900 */
[----:B------:R-:W3:Y:S04]  /*01c0*/  LDG.E R9, desc[UR8][R4.64+0x80] ;  /* 0x0000800804097981 */ /* 0x000ee8000c1e1900 */
[----:B------:R-:W4:Y:S04]  /*01d0*/  LDG.E R11, desc[UR8][R4.64+0x100] ;  /* 0x00010008040b7981 */ /* 0x000f28000c1e1900 */
        /* <DEDUP_REMOVED lines=18> */
[----:B------:R-:W4:Y:S01]  /*0300*/  LDG.E R18, desc[UR8][R4.64+0xa80] ;  /* 0x000a800804127981 */ /* 0x000f22000c1e1900 */
[----:B------:R-:W0:Y:S01]  /*0310*/  S2UR UR5, SR_CgaCtaId ;  /* 0x00000000000579c3 */ /* 0x000e220000008800 */
[----:B------:R-:W-:Y:S01]  /*0320*/  SHF.R.U32.HI R40, RZ, 0x5, R49 ;  /* 0x00000005ff287819 */ /* 0x000fe20000011631 */
[----:B------:R-:W-:Y:S01]  /*0330*/  UMOV UR4, 0x400 ;  /* 0x0000040000047882 */ /* 0x000fe20000000000 */
[----:B------:R-:W1:Y:S01]  /*0340*/  S2R R47, SR_LANEID ;  /* 0x00000000002f7919 */ /* 0x000e620000000000 */
[----:B------:R-:W-:Y:S01]  /*0350*/  ISETP.NE.AND P0, PT, R38, RZ, PT ;  /* 0x000000ff2600720c */ /* 0x000fe20003f05270 */
        /* <DEDUP_REMOVED lines=28> */
[----:B------:R0:W1:Y:S04]  /*0520*/  LDS.64 R4, [R0] ;  /* 0x0000000000047984 */ /* 0x0000680000000a00 */
[----:B------:R0:W2:Y:S04]  /*0530*/  LDS.64 R6, [R0+0x8] ;  /* 0x0000080000067984 */ /* 0x0000a80000000a00 */
[----:B------:R0:W3:Y:S04]  /*0540*/  LDS.64 R8, [R0+0x10] ;  /* 0x0000100000087984 */ /* 0x0000e80000000a00 */
[----:B------:R0:W4:Y:S04]  /*0550*/  LDS.64 R10, [R0+0x18] ;  /* 0x00001800000a7984 */ /* 0x0001280000000a00 */
[----:B------:R0:W0:Y:S04]  /*0560*/  LDS.64 R12, [R0+0x20] ;  /* 0x00002000000c7984 */ /* 0x0000280000000a00 */
[----:B------:R0:W0:Y:S04]  /*0570*/  LDS.64 R14, [R0+0x28] ;  /* 0x00002800000e7984 */ /* 0x0000280000000a00 */
[----:B------:R0:W0:Y:S04]  /*0580*/  LDS.64 R28, [R0+0x30] ;  /* 0x00003000001c7984 */ /* 0x0000280000000a00 */
[----:B------:R0:W0:Y:S04]  /*0590*/  LDS.64 R30, [R0+0x38] ;  /* 0x00003800001e7984 */ /* 0x0000280000000a00 */
[----:B------:R0:W0:Y:S04]  /*05a0*/  LDS.64 R32, [R0+0x40] ;  /* 0x0000400000207984 */ /* 0x0000280000000a00 */
[----:B------:R0:W0:Y:S04]  /*05b0*/  LDS.64 R34, [R0+0x48] ;  /* 0x0000480000227984 */ /* 0x0000280000000a00 */
[----:B------:R0:W0:Y:S01]  /*05c0*/  LDS.64 R36, [R0+0x50] ;  /* 0x0000500000247984 */ /* 0x0000220000000a00 */
[----:B------:R-:W-:Y:S06]  /*05d0*/  BAR.SYNC.DEFER_BLOCKING 0x0 ;  /* 0x0000000000007b1d */ /* 0x000fec0000010000 */
[----:B-1----:R-:W-:Y:S05]  /*05e0*/  @P0 BRA `(.L_x_317) ;  /* 0x00000004001c0947 */ /* 0x002fea0003800000 */
[----:B0-2---:R-:W-:Y:S02]  /*05f0*/  IADD3 R16, PT, PT, R6, R5, R4 ;  /* 0x0000000506107210 */ /* 0x005fe40007ffe004 */
[C---:B------:R-:W-:Y:S02]  /*0600*/  ISETP.NE.AND P1, PT, R47.reuse, 0x1f, PT ;  /* 0x0000001f2f00780c */ /* 0x040fe40003f25270 */
[----:B---3--:R-:W-:Y:S02]  /*0610*/  IADD3 R16, PT, PT, R8, R7, R16 ;  /* 0x0000000708107210 */ /* 0x008fe40007ffe010 */
[----:B------:R-:W-:Y:S02]  /*0620*/  ISETP.NE.AND P2, PT, R47, RZ, PT ;  /* 0x000000ff2f00720c */ /* 0x000fe40003f45270 */
[----:B----4-:R-:W-:-:S04]  /*0630*/  IADD3 R16, PT, PT, R10, R9, R16 ;  /* 0x000000090a107210 */ /* 0x010fc80007ffe010 */
[----:B------:R-:W-:-:S03]  /*0640*/  IADD3 R16, PT, PT, R12, R11, R16 ;  /* 0x0000000b0c107210 */ /* 0x000fc60007ffe010 */
[----:B------:R-:W-:Y:S02]  /*0650*/  @!P1 LEA R43, R40, UR4, 0x2 ;  /* 0x00000004282b9c11 */ /* 0x000fe4000f8e10ff */
[----:B------:R-:W-:-:S04]  /*0660*/  IADD3 R16, PT, PT, R14, R13, R16 ;  /* 0x0000000d0e107210 */ /* 0x000fc80007ffe010 */
[----:B------:R-:W-:-:S04]  /*0670*/  IADD3 R16, PT, PT, R28, R15, R16 ;  /* 0x0000000f1c107210 */ /* 0x000fc80007ffe010 */
[----:B------:R-:W-:-:S04]  /*0680*/  IADD3 R16, PT, PT, R30, R29, R16 ;  /* 0x0000001d1e107210 */ /* 0x000fc80007ffe010 */
[----:B------:R-:W-:-:S04]  /*0690*/  IADD3 R16, PT, PT, R32, R31, R16 ;  /* 0x0000001f20107210 */ /* 0x000fc80007ffe010 */
[----:B------:R-:W-:-:S04]  /*06a0*/  IADD3 R16, PT, PT, R34, R33, R16 ;  /* 0x0000002122107210 */ /* 0x000fc80007ffe010 */
[----:B------:R-:W-:-:S05]  /*06b0*/  IADD3 R16, PT, PT, R36, R35, R16 ;  /* 0x0000002324107210 */ /* 0x000fca0007ffe010 */
        /* <DEDUP_REMOVED lines=48> */
[----:B------:R-:W-:Y:S02]  /*09c0*/  SEL R16, R26, R16, !P1 ;  /* 0x000000101a107207 */ /* 0x000fe40004800000 */
[----:B------:R-:W-:Y:S02]  /*09d0*/  ISETP.NE.AND P1, PT, R49, RZ, PT ;  /* 0x000000ff3100720c */ /* 0x000fe40003f25270 */
[----:B------:R-:W-:Y:S02]  /*09e0*/  SEL R16, R16, RZ, P0 ;  /* 0x000000ff10107207 */ /* 0x000fe40000000000 */
[--C-:B-----5:R-:W-:Y:S02]  /*09f0*/  IADD3 R27, PT, PT, R26, R27, R39.reuse ;  /* 0x0000001b1a1b7210 */ /* 0x120fe40007ffe027 */
[----:B------:R-:W-:-:S07]  /*0a00*/  IADD3 R16, PT, PT, R16, R37, R39 ;  /* 0x0000002510107210 */ /* 0x000fce0007ffe027 */
[----:B------:R-:W-:Y:S05]  /*0a10*/  @P1 BRA `(.L_x_318) ;  /* 0x0000000c00f01947 */ /* 0x000fea0003800000 */
[----:B------:R-:W0:Y:S01]  /*0a20*/  LDC.64 R18, c[0x0][0x390] ;  /* 0x0000e400ff127b82 */ /* 0x000e220000000a00 */
[----:B------:R-:W-:-:S05]  /*0a30*/  IMAD.MOV.U32 R26, RZ, RZ, 0x65 ;  /* 0x00000065ff1a7424 */ /* 0x000fca00078e00ff */
[----:B0-----:R0:W-:Y:S01]  /*0a40*/  ST.E.64.STRONG.GPU desc[UR8][R18.64+0x100], R26 ;  /* 0x0001001a12007985 */ /* 0x0011e2000c10fb08 */
[----:B------:R-:W-:Y:S05]  /*0a50*/  BRA `(.L_x_318) ;  /* 0x0000000c00e07947 */ /* 0x000fea0003800000 */
.L_x_317:
        /* <DEDUP_REMOVED lines=20> */
[----:B-----5:R-:W0:Y:S02]  /*0ba0*/  SHFL.UP P0, R39, R24, 0x8, RZ ;  /* 0x0500000018277989 */ /* 0x020e2400000000ff */
        /* <DEDUP_REMOVED lines=16> */
[----:B------:R-:W-:Y:S02]  /*0cb0*/  SEL R17, R37, RZ, P2 ;  /* 0x000000ff25117207 */ /* 0x000fe40001000000 */
        /* <DEDUP_REMOVED lines=19> */
[----:B------:R-:W-:Y:S02]  /*0df0*/  ISETP.NE.AND P0, PT, R40, 0xa, PT ;  /* 0x0000000a2800780c */ /* 0x000fe40003f05270 */
[----:B------:R-:W-:Y:S02]  /*0e00*/  SEL R16, R24, R16, !P1 ;  /* 0x0000001018107207 */ /* 0x000fe40004800000 */
[----:B------:R-:W-:Y:S02]  /*0e10*/  ISETP.NE.AND P1, PT, R40, 0xb, PT ;  /* 0x0000000b2800780c */ /* 0x000fe40003f25270 */
[----:B------:R-:W-:Y:S02]  /*0e20*/  SEL R16, R25, R16, !P0 ;  /* 0x0000001019107207 */ /* 0x000fe40004000000 */
[----:B------:R-:W-:-:S02]  /*0e30*/  ISETP.GT.U32.AND P0, PT, R49, 0x1f, PT ;  /* 0x0000001f3100780c */ /* 0x000fc40003f04070 */
[----:B------:R-:W-:Y:S02]  /*0e40*/  SEL R16, R26, R16, !P1 ;  /* 0x000000101a107207 */ /* 0x000fe40004800000 */
[----:B------:R-:W-:-:S03]  /*0e50*/  ISETP.GE.U32.AND P1, PT, R49, 0x20, PT ;  /* 0x000000203100780c */ /* 0x000fc60003f26070 */
[----:B------:R-:W-:-:S05]  /*0e60*/  IMAD.IADD R16, R16, 0x1, R17 ;  /* 0x0000000110107824 */ /* 0x000fca00078e0211 */
[----:B------:R-:W-:Y:S01]  /*0e70*/  SEL R46, R37, R16, !P1 ;  /* 0x00000010252e7207 */ /* 0x000fe20004800000 */
[----:B------:R-:W-:Y:S06]  /*0e80*/  @P0 BRA `(.L_x_319) ;  /* 0x0000000800b00947 */ /* 0x000fec0003800000 */
[----:B------:R-:W0:Y:S01]  /*0e90*/  LDC.64 R16, c[0x0][0x390] ;  /* 0x0000e400ff107b82 */ /* 0x000e220000000a00 */
[----:B------:R-:W-:Y:S02]  /*0ea0*/  ISETP.NE.AND P1, PT, R49, RZ, PT ;  /* 0x000000ff3100720c */ /* 0x000fe40003f25270 */
[----:B------:R-:W-:-:S05]  /*0eb0*/  LOP3.LUT R21, RZ, R49, RZ, 0x33, !PT ;  /* 0x00000031ff157212 */ /* 0x000fca00078e33ff */
[----:B------:R-:W-:-:S06]  /*0ec0*/  IMAD.IADD R21, R38, 0x1, R21 ;  /* 0x0000000126157824 */ /* 0x000fcc00078e0215 */
        /* <DEDUP_REMOVED lines=11> */
.L_x_349:
[----:B------:R-:W-:Y:S05]  /*0f80*/  @!P0 BRA `(.L_x_321) ;  /* 0x0000000000748947 */ /* 0x000fea0003800000 */
[----:B------:R-:W-:-:S07]  /*0f90*/  IMAD.MOV.U32 R20, RZ, RZ, 0x3b8 ;  /* 0x000003b8ff147424 */ /* 0x000fce00078e00ff */
.L_x_323:
[----:B------:R-:W-:Y:S02]  /*0fa0*/  VIADD R23, R20, 0x1 ;  /* 0x0000000114177836 */ /* 0x000fe40000000000 */
[----:B------:R-:W-:Y:S02]  /*0fb0*/  IMAD R38, R38, 0x41a7, RZ ;  /* 0x000041a726267824 */ /* 0x000fe400078e02ff */
[----:B------:R-:W0:Y:S01]  /*0fc0*/  I2F.U32.RP R22, R23 ;  /* 0x0000001700167306 */ /* 0x000e220000209000 */
[----:B------:R-:W-:Y:S01]  /*0fd0*/  IMAD.MOV R37, RZ, RZ, -R23 ;  /* 0x000000ffff257224 */ /* 0x000fe200078e0a17 */
[----:B------:R-:W-:Y:S02]  /*0fe0*/  ISETP.NE.U32.AND P2, PT, R23, RZ, PT ;  /* 0x000000ff1700720c */ /* 0x000fe40003f45070 */
[----:B------:R-:W-:-:S04]  /*0ff0*/  LOP3.LUT R38, R38, 0x7fffffff, RZ, 0xc0, !PT ;  /* 0x7fffffff26267812 */ /* 0x000fc800078ec0ff */
[----:B0-----:R-:W0:Y:S02]  /*1000*/  MUFU.RCP R22, R22 ;  /* 0x0000001600167308 */ /* 0x001e240000001000 */
[----:B0-----:R-:W-:-:S06]  /*1010*/  VIADD R18, R22, 0xffffffe ;  /* 0x0ffffffe16127836 */ /* 0x001fcc0000000000 */
[----:B------:R0:W1:Y:S02]  /*1020*/  F2I.FTZ.U32.TRUNC.NTZ R19, R18 ;  /* 0x0000001200137305 */ /* 0x000064000021f000 */
[----:B0-----:R-:W-:Y:S02]  /*1030*/  IMAD.MOV.U32 R18, RZ, RZ, RZ ;  /* 0x000000ffff127224 */ /* 0x001fe400078e00ff */
[----:B-1----:R-:W-:-:S04]  /*1040*/  IMAD R37, R37, R19, RZ ;  /* 0x0000001325257224 */ /* 0x002fc800078e02ff */
[----:B------:R-:W-:-:S06]  /*1050*/  IMAD.HI.U32 R19, R19, R37, R18 ;  /* 0x0000002513137227 */ /* 0x000fcc00078e0012 */
[----:B------:R-:W-:-:S04]  /*1060*/  IMAD.HI.U32 R19, R19, R38, RZ ;  /* 0x0000002613137227 */ /* 0x000fc800078e00ff */
[----:B------:R-:W-:-:S04]  /*1070*/  IMAD.MOV R19, RZ, RZ, -R19 ;  /* 0x000000ffff137224 */ /* 0x000fc800078e0a13 */
[----:B------:R-:W-:-:S05]  /*1080*/  IMAD R22, R23, R19, R38 ;  /* 0x0000001317167224 */ /* 0x000fca00078e0226 */
[----:B------:R-:W-:-:S13]  /*1090*/  ISETP.GE.U32.AND P0, PT, R22, R23, PT ;  /* 0x000000171600720c */ /* 0x000fda0003f06070 */
[----:B------:R-:W-:-:S05]  /*10a0*/  @P0 IMAD.IADD R22, R22, 0x1, -R23 ;  /* 0x0000000116160824 */ /* 0x000fca00078e0a17 */
[----:B------:R-:W-:-:S13]  /*10b0*/  ISETP.GE.U32.AND P0, PT, R22, R23, PT ;  /* 0x000000171600720c */ /* 0x000fda0003f06070 */
[----:B------:R-:W-:Y:S01]  /*10c0*/  @P0 IMAD.IADD R22, R22, 0x1, -R23 ;  /* 0x0000000116160824 */ /* 0x000fe200078e0a17 */
[----:B------:R-:W-:-:S04]  /*10d0*/  @!P2 LOP3.LUT R22, RZ, R23, RZ, 0x33, !PT ;  /* 0x00000017ff16a212 */ /* 0x000fc800078e33ff */
[----:B------:R-:W-:Y:S05]  /*10e0*/  NANOSLEEP R22 ;  /* 0x000000160000735d */ /* 0x000fea0003800000 */
[----:B------:R-:W2:Y:S01]  /*10f0*/  LD.E.64.STRONG.GPU R40, desc[UR8][R16.64+0x100] ;  /* 0x0001000810287980 */ /* 0x000ea2000c10fb00 */
[----:B------:R-:W-:Y:S01]  /*1100*/  UMOV UR5, 0xffffffff ;  /* 0xffffffff00057882 */ /* 0x000fe20000000000 */
[----:B------:R-:W-:Y:S02]  /*1110*/  SHF.R.U32.HI R20, RZ, 0x1, R20 ;  /* 0x00000001ff147819 */ /* 0x000fe40000011614 */
[----:B--2---:R-:W-:Y:S01]  /*1120*/  ISETP.NE.AND P0, PT, R40, 0x63, PT ;  /* 0x000000632800780c */ /* 0x004fe20003f05270 */
[----:B------:R-:W-:-:S12]  /*1130*/  BRA.DIV UR5, `(.L_x_322) ;  /* 0x0000003205e87947 */ /* 0x000fd8000b800000 */
[----:B------:R-:W-:-:S13]  /*1140*/  VOTE.ANY P0, !P0 ;  /* 0x0000000000ff7806 */ /* 0x000fda0004000100 */
.L_x_352:
[----:B------:R-:W-:Y:S05]  /*1150*/  @P0 BRA `(.L_x_323) ;  /* 0xfffffffc00900947 */ /* 0x000fea000383ffff */
.L_x_321:
[----:B------:R-:W-:Y:S01]  /*1160*/  UMOV UR5, 0xffffffff ;  /* 0xffffffff00057882 */ /* 0x000fe20000000000 */
[----:B------:R-:W-:Y:S02]  /*1170*/  ISETP.NE.AND P0, PT, R40, 0x65, PT ;  /* 0x000000652800780c */ /* 0x000fe40003f05270 */
[----:B------:R-:W-:Y:S11]  /*1180*/  BRA.DIV UR5, `(.L_x_324) ;  /* 0x0000003205f47947 */ /* 0x000ff6000b800000 */
[----:B------:R-:W0:Y:S01]  /*1190*/  S2R R48, SR_GEMASK ;  /* 0x0000000000307919 */ /* 0x000e220000003c00 */
[----:B------:R-:W-:Y:S01]  /*11a0*/  VOTE.ANY R19, PT, !P0 ;  /* 0x0000000000137806 */ /* 0x000fe200040e0100 */
[C---:B------:R-:W-:Y:S01]  /*11b0*/  VIADD R22, R47.reuse, 0x2 ;  /* 0x000000022f167836 */ /* 0x040fe20000000000 */
[----:B------:R-:W1:Y:S01]  /*11c0*/  LDC.64 R42, c[0x0][0x390] ;  /* 0x0000e400ff2a7b82 */ /* 0x000e620000000a00 */
[C---:B------:R-:W-:Y:S02]  /*11d0*/  VIADD R23, R47.reuse, 0x4 ;  /* 0x000000042f177836 */ /* 0x040fe40000000000 */
[----:B------:R-:W-:Y:S01]  /*11e0*/  VIADD R26, R47, 0x8 ;  /* 0x000000082f1a7836 */ /* 0x000fe20000000000 */
[----:B-1----:R-:W-:Y:S02]  /*11f0*/  IADD3 R42, P3, PT, R42, 0x100, RZ ;  /* 0x000001002a2a7810 */ /* 0x002fe40007f7e0ff */
[----:B0-----:R-:W-:-:S03]  /*1200*/  LOP3.LUT R19, R19, 0x80000000, R48, 0xec, !PT ;  /* 0x8000000013137812 */ /* 0x001fc600078eec30 */
[----:B------:R-:W-:Y:S02]  /*1210*/  IMAD.X R43, RZ, RZ, R43, P3 ;  /* 0x000000ffff2b7224 */ /* 0x000fe400018e062b */
[----:B------:R-:W-:-:S05]  /*1220*/  VIADD R16, R19, 0xffffffff ;  /* 0xffffffff13107836 */ /* 0x000fca0000000000 */
[----:B------:R-:W-:-:S06]  /*1230*/  LOP3.LUT R16, R19, R16, RZ, 0xc, !PT ;  /* 0x0000001013107212 */ /* 0x000fcc00078e0cff */
[----:B------:R-:W0:Y:S02]  /*1240*/  POPC R16, R16 ;  /* 0x0000001000107309 */ /* 0x000e240000000000 */
[----:B0-----:R-:W0:Y:S01]  /*1250*/  SHFL.DOWN PT, R20, R41, 0x1, R16 ;  /* 0x0820000029147989 */ /* 0x001e2200000e0010 */
[----:B------:R-:W-:-:S04]  /*1260*/  ISETP.GE.AND P0, PT, R47, R16, PT ;  /* 0x000000102f00720c */ /* 0x000fc80003f06270 */
[----:B0-----:R-:W-:Y:S02]  /*1270*/  SEL R20, R20, RZ, !P0 ;  /* 0x000000ff14147207 */ /* 0x001fe40004000000 */
[----:B------:R-:W-:-:S03]  /*1280*/  ISETP.GT.AND P0, PT, R22, R16, PT ;  /* 0x000000101600720c */ /* 0x000fc60003f04270 */
[----:B------:R-:W-:-:S05]  /*1290*/  IMAD.IADD R37, R20, 0x1, R41 ;  /* 0x0000000114257824 */ /* 0x000fca00078e0229 */
[----:B------:R-:W0:Y:S02]  /*12a0*/  SHFL.DOWN PT, R20, R37, 0x2, R16 ;  /* 0x0840000025147989 */ /* 0x000e2400000e0010 */
[----:B0-----:R-:W-:Y:S02]  /*12b0*/  SEL R20, R20, RZ, !P0 ;  /* 0x000000ff14147207 */ /* 0x001fe40004000000 */
[----:B------:R-:W-:-:S03]  /*12c0*/  ISETP.GT.AND P0, PT, R23, R16, PT ;  /* 0x000000101700720c */ /* 0x000fc60003f04270 */
[----:B------:R-:W-:Y:S02]  /*12d0*/  IMAD.IADD R39, R37, 0x1, R20 ;  /* 0x0000000125277824 */ /* 0x000fe400078e0214 */
[----:B------:R-:W-:-:S03]  /*12e0*/  VIADD R37, R47, 0x10 ;  /* 0x000000102f257836 */ /* 0x000fc60000000000 */
[----:B------:R-:W0:Y:S02]  /*12f0*/  SHFL.DOWN PT, R20, R39, 0x4, R16 ;  /* 0x0880000027147989 */ /* 0x000e2400000e0010 */
[-C--:B------:R-:W-:Y:S02]  /*1300*/  ISETP.GT.AND P2, PT, R37, R16.reuse, PT ;  /* 0x000000102500720c */ /* 0x080fe40003f44270 */
        /* <DEDUP_REMOVED lines=9> */
[----:B0-----:R-:W-:-:S05]  /*13a0*/  SEL R20, R20, RZ, !P2 ;  /* 0x000000ff14147207 */ /* 0x001fca0005000000 */
[----:B------:R-:W-:-:S07]  /*13b0*/  IMAD.IADD R39, R41, 0x1, R20 ;  /* 0x0000000129277824 */ /* 0x000fce00078e0214 */
.L_x_361:
[----:B------:R-:W-:Y:S05]  /*13c0*/  @!P0 BRA `(.L_x_325) ;  /* 0x0000000400248947 */ /* 0x000fea0003800000 */
[----:B------:R-:W-:-:S07]  /*13d0*/  IMAD.MOV.U32 R44, RZ, RZ, 0x3b8 ;  /* 0x000003b8ff2c7424 */ /* 0x000fce00078e00ff */
.L_x_331:
        /* <DEDUP_REMOVED lines=10> */
.L_x_364:
[----:B------:R-:W-:Y:S05]  /*1480*/  @!P0 BRA `(.L_x_327) ;  /* 0x0000000000748947 */ /* 0x000fea0003800000 */
[----:B------:R-:W-:-:S07]  /*1490*/  IMAD.MOV.U32 R20, RZ, RZ, R44 ;  /* 0x000000ffff147224 */ /* 0x000fce00078e002c */
.L_x_329:
        /* <DEDUP_REMOVED lines=27> */
.L_x_367:
[----:B------:R-:W-:Y:S05]  /*1650*/  @P0 BRA `(.L_x_329) ;  /* 0xfffffffc00900947 */ /* 0x000fea000383ffff */
.L_x_327:
        /* <DEDUP_REMOVED lines=31> */
.L_x_376:
[----:B------:R-:W-:Y:S05]  /*1850*/  @P0 BRA `(.L_x_331) ;  /* 0xfffffff800e00947 */ /* 0x000fea000383ffff */
.L_x_325:
        /* <DEDUP_REMOVED lines=15> */
.L_x_319:
[----:B------:R-:W-:Y:S05]  /*1950*/  WARPSYNC.ALL ;  /* 0x0000000000007948 */ /* 0x000fea0003800000 */
[----:B------:R-:W0:Y:S08]  /*1960*/  S2UR UR6, SR_CgaCtaId ;  /* 0x00000000000679c3 */ /* 0x000e300000008800 */
[----:B------:R-:W-:Y:S01]  /*1970*/  BAR.SYNC.DEFER_BLOCKING 0x0 ;  /* 0x0000000000007b1d */ /* 0x000fe20000010000 */
[----:B------:R-:W-:-:S05]  /*1980*/  ISETP.NE.AND P0, PT, R49, RZ, PT ;  /* 0x000000ff3100720c */ /* 0x000fca0003f05270 */
[----:B------:R-:W-:Y:S02]  /*1990*/  UMOV UR5, 0x400 ;  /* 0x0000040000057882 */ /* 0x000fe40000000000 */
[----:B0-----:R-:W-:-:S09]  /*19a0*/  ULEA UR5, UR6, UR5, 0x18 ;  /* 0x0000000506057291 */ /* 0x001fd2000f8ec0ff */
[----:B------:R-:W0:Y:S02]  /*19b0*/  LDS R17, [UR5+0x4c] ;  /* 0x00004c05ff117984 */ /* 0x000e240008000800 */
[----:B0-----:R-:W-:-:S05]  /*19c0*/  SEL R17, R17, RZ, P0 ;  /* 0x000000ff11117207 */ /* 0x001fca0000000000 */
[----:B------:R-:W-:-:S07]  /*19d0*/  IMAD.IADD R16, R17, 0x1, R16 ;  /* 0x0000000111107824 */ /* 0x000fce00078e0210 */
.L_x_318:
[----:B------:R-:W-:Y:S05]  /*19e0*/  BSYNC.RECONVERGENT B0 ;  /* 0x0000000000007941 */ /* 0x000fea0003800200 */
.L_x_316:
[----:B------:R-:W-:Y:S01]  /*19f0*/  IMAD.IADD R17, R4, 0x1, R16 ;  /* 0x0000000104117824 */ /* 0x000fe200078e0210 */
[----:B------:R-:W-:Y:S03]  /*1a00*/  BAR.SYNC.DEFER_BLOCKING 0x0 ;  /* 0x0000000000007b1d */ /* 0x000fe60000010000 */
[----:B------:R-:W-:-:S03]  /*1a10*/  IMAD.IADD R4, R5, 0x1, R17 ;  /* 0x0000000105047824 */ /* 0x000fc600078e0211 */
[----:B------:R-:W2:Y:S01]  /*1a20*/  LDCU.64 UR6, c[0x0][0x388] ;  /* 0x00007100ff0677ac */ /* 0x000ea20008000a00 */
[----:B------:R-:W-:-:S04]  /*1a30*/  IMAD.IADD R5, R6, 0x1, R4 ;  /* 0x0000000106057824 */ /* 0x000fc800078e0204 */
[----:B------:R-:W-:-:S04]  /*1a40*/  IMAD.IADD R6, R7, 0x1, R5 ;  /* 0x0000000107067824 */ /* 0x000fc800078e0205 */
[----:B------:R-:W-:-:S04]  /*1a50*/  IMAD.IADD R7, R8, 0x1, R6 ;  /* 0x0000000108077824 */ /* 0x000fc800078e0206 */
[----:B------:R-:W-:-:S04]  /*1a60*/  IMAD.IADD R8, R9, 0x1, R7 ;  /* 0x0000000109087824 */ /* 0x000fc800078e0207 */
[----:B------:R-:W-:Y:S01]  /*1a70*/  IMAD.IADD R9, R10, 0x1, R8 ;  /* 0x000000010a097824 */ /* 0x000fe200078e0208 */
[----:B------:R-:W-:Y:S03]  /*1a80*/  STS.64 [R0], R16 ;  /* 0x0000001000007388 */ /* 0x000fe60000000a00 */
[----:B------:R-:W-:Y:S01]  /*1a90*/  IMAD.IADD R10, R11, 0x1, R9 ;  /* 0x000000010b0a7824 */ /* 0x000fe200078e0209 */
[----:B------:R2:W-:Y:S03]  /*1aa0*/  STS.64 [R0+0x8], R4 ;  /* 0x0000080400007388 */ /* 0x0005e60000000a00 */
[----:B------:R-:W-:Y:S01]  /*1ab0*/  IMAD.IADD R11, R12, 0x1, R10 ;  /* 0x000000010c0b7824 */ /* 0x000fe200078e020a */
[----:B------:R-:W-:Y:S03]  /*1ac0*/  STS.64 [R0+0x10], R6 ;  /* 0x0000100600007388 */ /* 0x000fe60000000a00 */
[----:B------:R-:W-:Y:S01]  /*1ad0*/  IMAD.IADD R12, R13, 0x1, R11 ;  /* 0x000000010d0c7824 */ /* 0x000fe200078e020b */
[----:B------:R-:W-:Y:S03]  /*1ae0*/  STS.64 [R0+0x18], R8 ;  /* 0x0000180800007388 */ /* 0x000fe60000000a00 */
[----:B------:R-:W-:Y:S01]  /*1af0*/  IMAD.IADD R13, R14, 0x1, R12 ;  /* 0x000000010e0d7824 */ /* 0x000fe200078e020c */
[----:B------:R-:W-:Y:S01]  /*1b00*/  STS.64 [R0+0x20], R10 ;  /* 0x0000200a00007388 */ /* 0x000fe20000000a00 */
[----:B--2---:R-:W-:-:S02]  /*1b10*/  IADD3 R4, P0, PT, R45, UR6, RZ ;  /* 0x000000062d047c10 */ /* 0x004fc4000ff1e0ff */
[----:B------:R-:W-:Y:S01]  /*1b20*/  IMAD.IADD R14, R15, 0x1, R13 ;  /* 0x000000010f0e7824 */ /* 0x000fe200078e020d */
[----:B------:R-:W-:Y:S01]  /*1b30*/  STS.64 [R0+0x28], R12 ;  /* 0x0000280c00007388 */ /* 0x000fe20000000a00 */
[----:B------:R-:W-:Y:S02]  /*1b40*/  IADD3.X R5, PT, PT, R3, UR7, RZ, P0, !PT ;  /* 0x0000000703057c10 */ /* 0x000fe400087fe4ff */
[----:B------:R-:W-:-:S04]  /*1b50*/  IMAD.IADD R15, R28, 0x1, R14 ;  /* 0x000000011c0f7824 */ /* 0x000fc800078e020e */
[----:B01----:R-:W-:Y:S01]  /*1b60*/  IMAD.IADD R18, R29, 0x1, R15 ;  /* 0x000000011d127824 */ /* 0x003fe200078e020f */
[----:B------:R-:W-:Y:S03]  /*1b70*/  STS.64 [R0+0x30], R14 ;  /* 0x0000300e00007388 */ /* 0x000fe60000000a00 */
[----:B------:R-:W-:-:S04]  /*1b80*/  IMAD.IADD R19, R30, 0x1, R18 ;  /* 0x000000011e137824 */ /* 0x000fc800078e0212 */
[----:B------:R-:W-:Y:S01]  /*1b90*/  IMAD.IADD R20, R31, 0x1, R19 ;  /* 0x000000011f147824 */ /* 0x000fe200078e0213 */
[----:B------:R-:W-:Y:S03]  /*1ba0*/  STS.64 [R0+0x38], R18 ;  /* 0x0000381200007388 */ /* 0x000fe60000000a00 */
[----:B------:R-:W-:-:S04]  /*1bb0*/  IMAD.IADD R21, R32, 0x1, R20 ;  /* 0x0000000120157824 */ /* 0x000fc800078e0214 */
[----:B------:R-:W-:Y:S01]  /*1bc0*/  IMAD.IADD R22, R33, 0x1, R21 ;  /* 0x0000000121167824 */ /* 0x000fe200078e0215 */
[----:B------:R-:W-:Y:S03]  /*1bd0*/  STS.64 [R0+0x40], R20 ;  /* 0x0000401400007388 */ /* 0x000fe60000000a00 */
[----:B------:R-:W-:-:S04]  /*1be0*/  IMAD.IADD R23, R34, 0x1, R22 ;  /* 0x0000000122177824 */ /* 0x000fc800078e0216 */
[----:B------:R-:W-:Y:S01]  /*1bf0*/  IMAD.IADD R24, R35, 0x1, R23 ;  /* 0x0000000123187824 */ /* 0x000fe200078e0217 */
[----:B------:R-:W-:Y:S03]  /*1c00*/  STS.64 [R0+0x48], R22 ;  /* 0x0000481600007388 */ /* 0x000fe60000000a00 */
[----:B------:R-:W-:-:S05]  /*1c10*/  IMAD.IADD R25, R36, 0x1, R24 ;  /* 0x0000000124197824 */ /* 0x000fca00078e0218 */
[----:B------:R-:W-:Y:S01]  /*1c20*/  STS.64 [R0+0x50], R24 ;  /* 0x0000501800007388 */ /* 0x000fe20000000a00 */
[----:B------:R-:W-:-:S03]  /*1c30*/  NOP ;  /* 0x0000000000007918 */ /* 0x000fc60000000000 */
        /* <DEDUP_REMOVED lines=45> */
.L_x_315:
[----:B------:R-:W-:-:S13]  /*1f10*/  ISETP.NE.AND P0, PT, R0, RZ, PT ;  /* 0x000000ff0000720c */ /* 0x000fda0003f05270 */
[----:B------:R-:W-:Y:S05]  /*1f20*/  @!P0 EXIT ;  /* 0x000000000000894d */ /* 0x000fea0003800000 */
[----:B------:R-:W0:Y:S02]  /*1f30*/  LDC.64 R2, c[0x0][0x380] ;  /* 0x0000e000ff027b82 */ /* 0x000e240000000a00 */
[----:B0-----:R-:W-:-:S05]  /*1f40*/  IMAD.WIDE.U32 R2, R5, 0x4, R2 ;  /* 0x0000000405027825 */ /* 0x001fca00078e0002 */
[----:B------:R0:W2:Y:S01]  /*1f50*/  LDG.E R4, desc[UR8][R2.64] ;  /* 0x0000000802047981 */ /* 0x0000a2000c1e1900 */
[----:B------:R-:W3:Y:S02]  /*1f60*/  S2R R13, SR_TID.X ;  /* 0x00000000000d7919 */ /* 0x000ee40000002100 */
[C---:B---3--:R-:W-:Y:S02]  /*1f70*/  LOP3.LUT R5, R13.reuse, 0x1f, RZ, 0xc0, !PT ;  /* 0x0000001f0d057812 */ /* 0x048fe400078ec0ff */
[----:B------:R-:W-:-:S05]  /*1f80*/  LOP3.LUT R6, R13, 0x3e0, RZ, 0xc0, !PT ;  /* 0x000003e00d067812 */ /* 0x000fca00078ec0ff */
[----:B------:R-:W-:-:S04]  /*1f90*/  IMAD R11, R6, 0x16, R5 ;  /* 0x00000016060b7824 */ /* 0x000fc800078e0205 */
[C---:B------:R-:W-:Y:S01]  /*1fa0*/  VIADD R5, R11.reuse, 0x20 ;  /* 0x000000200b057836 */ /* 0x040fe20000000000 */
[C---:B------:R-:W-:Y:S01]  /*1fb0*/  ISETP.GE.U32.AND P6, PT, R11.reuse, R0, PT ;  /* 0x000000000b00720c */ /* 0x040fe20003fc6070 */
[C---:B------:R-:W-:Y:S01]  /*1fc0*/  VIADD R9, R11.reuse, 0xa0 ;  /* 0x000000a00b097836 */ /* 0x040fe20000000000 */
[C---:B0-----:R-:W-:Y:S01]  /*1fd0*/  LEA R2, P1, R11.reuse, R2, 0x2 ;  /* 0x000000020b027211 */ /* 0x041fe200078210ff */
[----:B------:R-:W-:Y:S01]  /*1fe0*/  VIADD R7, R11, 0x80 ;  /* 0x000000800b077836 */ /* 0x000fe20000000000 */
[-C--:B------:R-:W-:Y:S01]  /*1ff0*/  ISETP.GE.U32.AND P5, PT, R5, R0.reuse, PT ;  /* 0x000000000500720c */ /* 0x080fe20003fa6070 */
[----:B------:R-:W-:Y:S01]  /*2000*/  VIADD R5, R11, 0xe0 ;  /* 0x000000e00b057836 */ /* 0x000fe20000000000 */
[-C--:B------:R-:W-:Y:S01]  /*2010*/  ISETP.GE.U32.AND P4, PT, R9, R0.reuse, PT ;  /* 0x000000000900720c */ /* 0x080fe20003f86070 */
[----:B------:R-:W-:Y:S01]  /*2020*/  IMAD.X R3, RZ, RZ, R3, P1 ;  /* 0x000000ffff037224 */ /* 0x000fe200008e0603 */
[-C--:B------:R-:W-:Y:S01]  /*2030*/  ISETP.GE.U32.AND P0, PT, R7, R0.reuse, PT ;  /* 0x000000000700720c */ /* 0x080fe20003f06070 */
[----:B------:R-:W-:Y:S01]  /*2040*/  VIADD R7, R11, 0x120 ;  /* 0x000001200b077836 */ /* 0x000fe20000000000 */
[----:B------:R-:W-:Y:S01]  /*2050*/  ISETP.GE.U32.AND P3, PT, R5, R0, PT ;  /* 0x000000000500720c */ /* 0x000fe20003f66070 */
[----:B------:R-:W-:-:S02]  /*2060*/  VIADD R5, R11, 0x200 ;  /* 0x000002000b057836 */ /* 0x000fc40000000000 */
[----:B------:R-:W-:Y:S01]  /*2070*/  VIADD R9, R11, 0x1c0 ;  /* 0x000001c00b097836 */ /* 0x000fe20000000000 */
[----:B------:R-:W-:-:S04]  /*2080*/  ISETP.GE.U32.AND P2, PT, R7, R0, PT ;  /* 0x000000000700720c */ /* 0x000fc80003f46070 */
[----:B------:R-:W-:Y:S01]  /*2090*/  ISETP.GE.U32.AND P1, PT, R9, R0, PT ;  /* 0x000000000900720c */ /* 0x000fe20003f26070 */
[C---:B------:R-:W-:Y:S02]  /*20a0*/  VIADD R7, R11.reuse, 0x260 ;  /* 0x000002600b077836 */ /* 0x040fe40000000000 */
[C---:B------:R-:W-:Y:S02]  /*20b0*/  VIADD R51, R11.reuse, 0x40 ;  /* 0x000000400b337836 */ /* 0x040fe40000000000 */
[C---:B------:R-:W-:Y:S02]  /*20c0*/  VIADD R50, R11.reuse, 0x60 ;  /* 0x000000600b327836 */ /* 0x040fe40000000000 */
[C---:B------:R-:W-:Y:S02]  /*20d0*/  VIADD R49, R11.reuse, 0xc0 ;  /* 0x000000c00b317836 */ /* 0x040fe40000000000 */
[C---:B------:R-:W-:Y:S02]  /*20e0*/  VIADD R48, R11.reuse, 0x100 ;  /* 0x000001000b307836 */ /* 0x040fe40000000000 */
[----:B------:R-:W-:-:S02]  /*20f0*/  VIADD R47, R11, 0x140 ;  /* 0x000001400b2f7836 */ /* 0x000fc40000000000 */
[C---:B------:R-:W-:Y:S02]  /*2100*/  VIADD R46, R11.reuse, 0x160 ;  /* 0x000001600b2e7836 */ /* 0x040fe40000000000 */
[C---:B------:R-:W-:Y:S02]  /*2110*/  VIADD R45, R11.reuse, 0x180 ;  /* 0x000001800b2d7836 */ /* 0x040fe40000000000 */
[C---:B------:R-:W-:Y:S02]  /*2120*/  VIADD R43, R11.reuse, 0x1a0 ;  /* 0x000001a00b2b7836 */ /* 0x040fe40000000000 */
[C---:B------:R-:W-:Y:S02]  /*2130*/  VIADD R42, R11.reuse, 0x1e0 ;  /* 0x000001e00b2a7836 */ /* 0x040fe40000000000 */
[C---:B------:R-:W-:Y:S02]  /*2140*/  VIADD R41, R11.reuse, 0x240 ;  /* 0x000002400b297836 */ /* 0x040fe40000000000 */
[----:B------:R-:W-:-:S02]  /*2150*/  VIADD R40, R11, 0x2a0 ;  /* 0x000002a00b287836 */ /* 0x000fc40000000000 */
[----:B--2---:R-:W-:Y:S02]  /*2160*/  IMAD.MOV.U32 R16, RZ, RZ, R4 ;  /* 0x000000ffff107224 */ /* 0x004fe400078e0004 */
[----:B------:R-:W2:Y:S01]  /*2170*/  @!P6 LDG.E R4, desc[UR8][R2.64] ;  /* 0x000000080204e981 */ /* 0x000ea2000c1e1900 */
[-C--:B------:R-:W-:Y:S01]  /*2180*/  ISETP.GE.U32.AND P6, PT, R5, R0.reuse, PT ;  /* 0x000000000500720c */ /* 0x080fe20003fc6070 */
[--C-:B------:R-:W-:Y:S02]  /*2190*/  IMAD.MOV.U32 R6, RZ, RZ, R16.reuse ;  /* 0x000000ffff067224 */ /* 0x100fe400078e0010 */
[----:B------:R-:W-:Y:S02]  /*21a0*/  VIADD R5, R11, 0x220 ;  /* 0x000002200b057836 */ /* 0x000fe40000000000 */
[----:B------:R-:W-:Y:S02]  /*21b0*/  IMAD.MOV.U32 R14, RZ, RZ, R16 ;  /* 0x000000ffff0e7224 */ /* 0x000fe400078e0010 */
[----:B------:R-:W3:Y:S01]  /*21c0*/  @!P5 LDG.E R6, desc[UR8][R2.64+0x80] ;  /* 0x000080080206d981 */ /* 0x000ee2000c1e1900 */
[----:B------:R-:W-:Y:S01]  /*21d0*/  ISETP.GE.U32.AND P5, PT, R5, R0, PT ;  /* 0x000000000500720c */ /* 0x000fe20003fa6070 */
[----:B------:R-:W-:-:S02]  /*21e0*/  VIADD R5, R11, 0x280 ;  /* 0x000002800b057836 */ /* 0x000fc40000000000 */
[----:B------:R-:W4:Y:S01]  /*21f0*/  @!P4 LDG.E R14, desc[UR8][R2.64+0x280] ;  /* 0x00028008020ec981 */ /* 0x000f22000c1e1900 */
[--C-:B------:R-:W-:Y:S02]  /*2200*/  IMAD.MOV.U32 R12, RZ, RZ, R16.reuse ;  /* 0x000000ffff0c7224 */ /* 0x100fe400078e0010 */
[-C--:B------:R-:W-:Y:S01]  /*2210*/  ISETP.GE.U32.AND P4, PT, R5, R0.reuse, PT ;  /* 0x000000000500720c */ /* 0x080fe20003f86070 */
[--C-:B------:R-:W-:Y:S02]  /*2220*/  IMAD.MOV.U32 R20, RZ, RZ, R16.reuse ;  /* 0x000000ffff147224 */ /* 0x100fe400078e0010 */
[--C-:B------:R-:W-:Y:S01]  /*2230*/  IMAD.MOV.U32 R24, RZ, RZ, R16.reuse ;  /* 0x000000ffff187224 */ /* 0x100fe200078e0010 */
[----:B------:R-:W4:Y:S01]  /*2240*/  @!P0 LDG.E R12, desc[UR8][R2.64+0x200] ;  /* 0x00020008020c8981 */ /* 0x000f22000c1e1900 */
[--C-:B------:R-:W-:Y:S02]  /*2250*/  IMAD.MOV.U32 R34, RZ, RZ, R16.reuse ;  /* 0x000000ffff227224 */ /* 0x100fe400078e0010 */
[----:B------:R-:W-:Y:S01]  /*2260*/  IMAD.MOV.U32 R5, RZ, RZ, R16 ;  /* 0x000000ffff057224 */ /* 0x000fe200078e0010 */
[----:B------:R-:W4:Y:S01]  /*2270*/  @!P3 LDG.E R20, desc[UR8][R2.64+0x380] ;  /* 0x000380080214b981 */ /* 0x000f22000c1e1900 */
[----:B------:R-:W-:-:S02]  /*2280*/  ISETP.GE.U32.AND P0, PT, R7, R0, PT ;  /* 0x000000000700720c */ /* 0x000fc40003f06070 */
[-C--:B------:R-:W-:Y:S01]  /*2290*/  ISETP.GE.U32.AND P3, PT, R51, R0.reuse, PT ;  /* 0x000000003300720c */ /* 0x080fe20003f66070 */
[----:B------:R-:W4:Y:S01]  /*22a0*/  @!P2 LDG.E R24, desc[UR8][R2.64+0x480] ;  /* 0x000480080218a981 */ /* 0x000f22000c1e1900 */
[----:B------:R-:W-:-:S03]  /*22b0*/  ISETP.GE.U32.AND P2, PT, R50, R0, PT ;  /* 0x000000003200720c */ /* 0x000fc60003f46070 */
[----:B------:R-:W4:Y:S01]  /*22c0*/  @!P1 LDG.E R34, desc[UR8][R2.64+0x700] ;  /* 0x0007000802229981 */ /* 0x000f22000c1e1900 */
[----:B------:R-:W-:-:S03]  /*22d0*/  ISETP.GE.U32.AND P1, PT, R49, R0, PT ;  /* 0x000000003100720c */ /* 0x000fc60003f26070 */
[----:B------:R-:W4:Y:S01]  /*22e0*/  @!P6 LDG.E R5, desc[UR8][R2.64+0x800] ;  /* 0x000800080205e981 */ /* 0x000f22000c1e1900 */
[----:B------:R-:W-:Y:S01]  /*22f0*/  ISETP.GE.U32.AND P6, PT, R48, R0, PT ;  /* 0x000000003000720c */ /* 0x000fe20003fc6070 */
[--C-:B------:R-:W-:Y:S02]  /*2300*/  IMAD.MOV.U32 R7, RZ, RZ, R16.reuse ;  /* 0x000000ffff077224 */ /* 0x100fe400078e0010 */
[--C-:B------:R-:W-:Y:S02]  /*2310*/  IMAD.MOV.U32 R9, RZ, RZ, R16.reuse ;  /* 0x000000ffff097224 */ /* 0x100fe400078e0010 */
[--C-:B------:R-:W-:Y:S02]  /*2320*/  IMAD.MOV.U32 R11, RZ, RZ, R16.reuse ;  /* 0x000000ffff0b7224 */ /* 0x100fe400078e0010 */
[--C-:B------:R-:W-:Y:S01]  /*2330*/  IMAD.MOV.U32 R8, RZ, RZ, R16.reuse ;  /* 0x000000ffff087224 */ /* 0x100fe200078e0010 */
[----:B------:R-:W4:Y:S01]  /*2340*/  @!P5 LDG.E R7, desc[UR8][R2.64+0x880] ;  /* 0x000880080207d981 */ /* 0x000f22000c1e1900 */
[----:B------:R-:W-:-:S02]  /*2350*/  IMAD.MOV.U32 R10, RZ, RZ, R16 ;  /* 0x000000ffff0a7224 */ /* 0x000fc400078e0010 */
[--C-:B------:R-:W-:Y:S01]  /*2360*/  IMAD.MOV.U32 R18, RZ, RZ, R16.reuse ;  /* 0x000000ffff127224 */ /* 0x100fe200078e0010 */
[----:B------:R-:W4:Y:S01]  /*2370*/  @!P0 LDG.E R9, desc[UR8][R2.64+0x980] ;  /* 0x0009800802098981 */ /* 0x000f22000c1e1900 */
[----:B------:R-:W-:Y:S01]  /*2380*/  IMAD.MOV.U32 R22, RZ, RZ, R16 ;  /* 0x000000ffff167224 */ /* 0x000fe200078e0010 */
[-C--:B------:R-:W-:Y:S02]  /*2390*/  ISETP.GE.U32.AND P5, PT, R47, R0.reuse, PT ;  /* 0x000000002f00720c */ /* 0x080fe40003fa6070 */
[----:B------:R-:W4:Y:S01]  /*23a0*/  @!P4 LDG.E R11, desc[UR8][R2.64+0xa00] ;  /* 0x000a0008020bc981 */ /* 0x000f22000c1e1900 */
[-C--:B------:R-:W-:Y:S02]  /*23b0*/  ISETP.GE.U32.AND P0, PT, R46, R0.reuse, PT ;  /* 0x000000002e00720c */ /* 0x080fe40003f06070 */
[-C--:B------:R-:W-:Y:S01]  /*23c0*/  ISETP.GE.U32.AND P4, PT, R45, R0.reuse, PT ;  /* 0x000000002d00720c */ /* 0x080fe20003f86070 */
[----:B------:R-:W4:Y:S01]  /*23d0*/  @!P3 LDG.E R8, desc[UR8][R2.64+0x100] ;  /* 0x000100080208b981 */ /* 0x000f22000c1e1900 */
[----:B------:R-:W-:-:S03]  /*23e0*/  ISETP.GE.U32.AND P3, PT, R43, R0, PT ;  /* 0x000000002b00720c */ /* 0x000fc60003f66070 */
        /* <DEDUP_REMOVED lines=12> */
[----:B------:R-:W-:Y:S01]  /*24b0*/  IMAD.MOV.U32 R17, RZ, RZ, R16 ;  /* 0x000000ffff117224 */ /* 0x000fe200078e0010 */
[----:B------:R-:W4:Y:S04]  /*24c0*/  @!P0 LDG.E R28, desc[UR8][R2.64+0x580] ;  /* 0x00058008021c8981 */ /* 0x000f28000c1e1900 */
[----:B------:R-:W4:Y:S04]  /*24d0*/  @!P4 LDG.E R30, desc[UR8][R2.64+0x600] ;  /* 0x00060008021ec981 */ /* 0x000f28000c1e1900 */
[----:B------:R-:W4:Y:S04]  /*24e0*/  @!P3 LDG.E R32, desc[UR8][R2.64+0x680] ;  /* 0x000680080220b981 */ /* 0x000f28000c1e1900 */
[----:B------:R-:W4:Y:S04]  /*24f0*/  @!P2 LDG.E R52, desc[UR8][R2.64+0x780] ;  /* 0x000780080234a981 */ /* 0x000f28000c1e1900 */
[----:B------:R-:W4:Y:S04]  /*2500*/  @!P1 LDG.E R17, desc[UR8][R2.64+0x900] ;  /* 0x0009000802119981 */ /* 0x000f28000c1e1900 */
[----:B------:R-:W4:Y:S01]  /*2510*/  @!P6 LDG.E R16, desc[UR8][R2.64+0xa80] ;  /* 0x000a80080210e981 */ /* 0x000f22000c1e1900 */
[----:B------:R-:W0:Y:S01]  /*2520*/  S2R R36, SR_LANEID ;  /* 0x0000000000247919 */ /* 0x000e220000000000 */
[----:B------:R-:W1:Y:S01]  /*2530*/  S2UR UR5, SR_CgaCtaId ;  /* 0x00000000000579c3 */ /* 0x000e620000008800 */
[----:B------:R-:W-:Y:S01]  /*2540*/  SHF.R.U32.HI R44, RZ, 0x5, R13 ;  /* 0x00000005ff2c7819 */ /* 0x000fe2000001160d */
[----:B------:R-:W-:Y:S01]  /*2550*/  UMOV UR4, 0x400 ;  /* 0x0000040000047882 */ /* 0x000fe20000000000 */
[----:B------:R-:W-:Y:S01]  /*2560*/  ISETP.NE.AND P0, PT, R38, RZ, PT ;  /* 0x000000ff2600720c */ /* 0x000fe20003f05270 */
[----:B-1----:R-:W-:-:S02]  /*2570*/  ULEA UR4, UR5, UR4, 0x18 ;  /* 0x0000000405047291 */ /* 0x002fc4000f8ec0ff */
[----:B0-----:R-:W-:-:S05]  /*2580*/  IMAD R37, R44, 0x2c0, R36 ;  /* 0x000002c02c257824 */ /* 0x001fca00078e0224 */
        /* <DEDUP_REMOVED lines=39> */
[----:B------:R-:W-:Y:S02]  /*2800*/  ISETP.NE.AND P1, PT, R36, 0x1f, PT ;  /* 0x0000001f2400780c */ /* 0x000fe40003f25270 */
[----:B---3--:R-:W-:Y:S02]  /*2810*/  IADD3 R16, PT, PT, R6, R5, R16 ;  /* 0x0000000506107210 */ /* 0x008fe40007ffe010 */
[----:B------:R-:W-:Y:S02]  /*2820*/  ISETP.NE.AND P2, PT, R44, 0xb, PT ;  /* 0x0000000b2c00780c */ /* 0x000fe40003f45270 */
        /* <DEDUP_REMOVED lines=20> */
[----:B------:R-:W-:Y:S01]  /*2970*/  ISETP.NE.AND P0, PT, R44, 0x2, PT ;  /* 0x000000022c00780c */ /* 0x000fe20003f05270 */
[----:B------:R-:W0:Y:S02]  /*2980*/  S2R R53, SR_TID.X ;  /* 0x0000000000357919 */ /* 0x000e240000002100 */
[----:B------:R-:W-:Y:S01]  /*2990*/  IMAD.IADD R35, R38, 0x1, -R35 ;  /* 0x0000000126237824 */ /* 0x000fe200078e0a23 */
[----:B------:R-:W-:Y:S01]  /*29a0*/  @!P1 STS [R52+0x10], R38 ;  /* 0x0000102634009388 */ /* 0x000fe20000000800 */
[----:B------:R-:W-:Y:S01]  /*29b0*/  BAR.SYNC.DEFER_BLOCKING 0x0 ;  /* 0x0000000000007b1d */ /* 0x000fe20000010000 */
[----:B------:R-:W-:-:S05]  /*29c0*/  ISETP.NE.AND P1, PT, R44, 0x9, PT ;  /* 0x000000092c00780c */ /* 0x000fca0003f25270 */
[----:B------:R-:W1:Y:S04]  /*29d0*/  LDS.128 R16, [UR4+0x10] ;  /* 0x00001004ff107984 */ /* 0x000e680008000c00 */
[----:B------:R-:W2:Y:S04]  /*29e0*/  LDS.128 R20, [UR4+0x20] ;  /* 0x00002004ff147984 */ /* 0x000ea80008000c00 */
[----:B------:R-:W3:Y:S01]  /*29f0*/  LDS.128 R24, [UR4+0x30] ;  /* 0x00003004ff187984 */ /* 0x000ee20008000c00 */
[----:B-1----:R-:W-:-:S04]  /*2a00*/  IMAD.IADD R17, R16, 0x1, R17 ;  /* 0x0000000110117824 */ /* 0x002fc800078e0211 */
[----:B------:R-:W-:Y:S01]  /*2a10*/  IMAD.IADD R18, R18, 0x1, R17 ;  /* 0x0000000112127824 */ /* 0x000fe200078e0211 */
[----:B------:R-:W-:Y:S02]  /*2a20*/  SEL R16, R17, R16, !P0 ;  /* 0x0000001011107207 */ /* 0x000fe40004000000 */
[----:B------:R-:W-:Y:S01]  /*2a30*/  ISETP.NE.AND P0, PT, R44, 0x3, PT ;  /* 0x000000032c00780c */ /* 0x000fe20003f05270 */
[----:B------:R-:W-:-:S03]  /*2a40*/  IMAD.IADD R19, R19, 0x1, R18 ;  /* 0x0000000113137824 */ /* 0x000fc600078e0212 */
[----:B------:R-:W-:Y:S01]  /*2a50*/  SEL R16, R18, R16, !P0 ;  /* 0x0000001012107207 */ /* 0x000fe20004000000 */
[----:B--2---:R-:W-:Y:S01]  /*2a60*/  IMAD.IADD R20, R19, 0x1, R20 ;  /* 0x0000000113147824 */ /* 0x004fe200078e0214 */
        /* <DEDUP_REMOVED lines=8> */
[----:B---3--:R-:W-:Y:S01]  /*2af0*/  IMAD.IADD R24, R23, 0x1, R24 ;  /* 0x0000000117187824 */ /* 0x008fe200078e0218 */
[----:B------:R-:W-:Y:S02]  /*2b00*/  SEL R16, R21, R16, !P0 ;  /* 0x0000001015107207 */ /* 0x000fe40004000000 */
[----:B------:R-:W-:Y:S01]  /*2b10*/  ISETP.NE.AND P0, PT, R44, 0x7, PT ;  /* 0x000000072c00780c */ /* 0x000fe20003f05270 */
[----:B------:R-:W-:-:S03]  /*2b20*/  IMAD.IADD R25, R25, 0x1, R24 ;  /* 0x0000000119197824 */ /* 0x000fc600078e0218 */
[----:B------:R-:W-:Y:S02]  /*2b30*/  SEL R16, R22, R16, !P0 ;  /* 0x0000001016107207 */ /* 0x000fe40004000000 */
[----:B------:R-:W-:-:S04]  /*2b40*/  ISETP.NE.AND P0, PT, R44, 0x8, PT ;  /* 0x000000082c00780c */ /* 0x000fc80003f05270 */
[----:B------:R-:W-:Y:S02]  /*2b50*/  SEL R16, R23, R16, !P0 ;  /* 0x0000001017107207 */ /* 0x000fe40004000000 */
[----:B------:R-:W-:Y:S02]  /*2b60*/  ISETP.NE.AND P0, PT, R44, 0xa, PT ;  /* 0x0000000a2c00780c */ /* 0x000fe40003f05270 */
[----:B------:R-:W-:Y:S02]  /*2b70*/  SEL R16, R24, R16, !P1 ;  /* 0x0000001018107207 */ /* 0x000fe40004800000 */
[----:B------:R-:W-:Y:S02]  /*2b80*/  ISETP.NE.AND P1, PT, R36, RZ, PT ;  /* 0x000000ff2400720c */ /* 0x000fe40003f25270 */
[----:B------:R-:W-:Y:S01]  /*2b90*/  SEL R16, R25, R16, !P0 ;  /* 0x0000001019107207 */ /* 0x000fe20004000000 */
[----:B------:R-:W-:Y:S01]  /*2ba0*/  @!P2 IMAD.IADD R16, R26, 0x1, R25 ;  /* 0x000000011a10a824 */ /* 0x000fe200078e0219 */
[----:B0-----:R-:W-:-:S02]  /*2bb0*/  ISETP.GE.U32.AND P0, PT, R53, 0x20, PT ;  /* 0x000000203500780c */ /* 0x001fc40003f06070 */
[----:B------:R-:W-:Y:S02]  /*2bc0*/  SEL R35, R35, RZ, P1 ;  /* 0x000000ff23237207 */ /* 0x000fe40000800000 */
[----:B------:R-:W-:-:S04]  /*2bd0*/  SEL R16, R16, RZ, P0 ;  /* 0x000000ff10107207 */ /* 0x000fc80000000000 */
[----:B-----5:R-:W-:Y:S01]  /*2be0*/  IADD3 R16, PT, PT, R16, R35, R39 ;  /* 0x0000002310107210 */ /* 0x020fe20007ffe027 */
[----:B------:R-:W-:Y:S06]  /*2bf0*/  BRA `(.L_x_333) ;  /* 0x0000000c00f87947 */ /* 0x000fec0003800000 */
.L_x_332:
[----:B0-2---:R-:W-:Y:S02]  /*2c00*/  IADD3 R16, PT, PT, R4, R3, R2 ;  /* 0x0000000304107210 */ /* 0x005fe40007ffe002 */
[----:B------:R-:W-:Y:S02]  /*2c10*/  ISETP.NE.AND P1, PT, R36, 0x1f, PT ;  /* 0x0000001f2400780c */ /* 0x000fe40003f25270 */
        /* <DEDUP_REMOVED lines=22> */
[C---:B------:R-:W-:Y:S01]  /*2d80*/  ISETP.NE.AND P0, PT, R44.reuse, 0x2, PT ;  /* 0x000000022c00780c */ /* 0x040fe20003f05270 */
[----:B------:R-:W0:Y:S03]  /*2d90*/  S2R R39, SR_TID.X ;  /* 0x0000000000277919 */ /* 0x000e260000002100 */
[----:B------:R1:W-:Y:S01]  /*2da0*/  @!P1 STS [R53+0x10], R52 ;  /* 0x0000103435009388 */ /* 0x0003e20000000800 */
[----:B------:R-:W-:Y:S01]  /*2db0*/  BAR.SYNC.DEFER_BLOCKING 0x0 ;  /* 0x0000000000007b1d */ /* 0x000fe20000010000 */
[----:B------:R-:W-:Y:S01]  /*2dc0*/  ISETP.NE.AND P1, PT, R44, 0x9, PT ;  /* 0x000000092c00780c */ /* 0x000fe20003f25270 */
[----:B-1----:R-:W-:-:S04]  /*2dd0*/  IMAD.IADD R52, R52, 0x1, -R35 ;  /* 0x0000000134347824 */ /* 0x002fc800078e0a23 */
[----:B------:R-:W1:Y:S04]  /*2de0*/  LDS.128 R16, [UR4+0x10] ;  /* 0x00001004ff107984 */ /* 0x000e680008000c00 */
[----:B------:R-:W2:Y:S04]  /*2df0*/  LDS.128 R20, [UR4+0x20] ;  /* 0x00002004ff147984 */ /* 0x000ea80008000c00 */
[----:B------:R-:W3:Y:S01]  /*2e00*/  LDS.128 R24, [UR4+0x30] ;  /* 0x00003004ff187984 */ /* 0x000ee20008000c00 */
[----:B-1----:R-:W-:-:S04]  /*2e10*/  IMAD.IADD R17, R16, 0x1, R17 ;  /* 0x0000000110117824 */ /* 0x002fc800078e0211 */
[----:B------:R-:W-:Y:S01]  /*2e20*/  IMAD.IADD R18, R18, 0x1, R17 ;  /* 0x0000000112127824 */ /* 0x000fe200078e0211 */
[----:B------:R-:W-:Y:S02]  /*2e30*/  SEL R16, R17, R16, !P0 ;  /* 0x0000001011107207 */ /* 0x000fe40004000000 */
[----:B------:R-:W-:Y:S01]  /*2e40*/  ISETP.NE.AND P0, PT, R44, 0x3, PT ;  /* 0x000000032c00780c */ /* 0x000fe20003f05270 */
[----:B------:R-:W-:Y:S01]  /*2e50*/  IMAD.IADD R19, R19, 0x1, R18 ;  /* 0x0000000113137824 */ /* 0x000fe200078e0212 */
[----:B------:R-:W-:Y:S02]  /*2e60*/  SEL R17, R52, RZ, P2 ;  /* 0x000000ff34117207 */ /* 0x000fe40001000000 */
        /* <DEDUP_REMOVED lines=23> */
[----:B0-----:R-:W-:-:S02]  /*2fe0*/  ISETP.GT.U32.AND P0, PT, R39, 0x1f, PT ;  /* 0x0000001f2700780c */ /* 0x001fc40003f04070 */
        /* <DEDUP_REMOVED lines=20> */
.L_x_379:
[----:B------:R-:W-:Y:S05]  /*3130*/  @!P0 BRA `(.L_x_336) ;  /* 0x0000000000748947 */ /* 0x000fea0003800000 */
[----:B------:R-:W-:-:S07]  /*3140*/  IMAD.MOV.U32 R20, RZ, RZ, 0x3b8 ;  /* 0x000003b8ff147424 */ /* 0x000fce00078e00ff */
.L_x_338:
        /* <DEDUP_REMOVED lines=27> */
.L_x_382:
[----:B------:R-:W-:Y:S05]  /*3300*/  @P0 BRA `(.L_x_338) ;  /* 0xfffffffc00900947 */ /* 0x000fea000383ffff */
.L_x_336:
[----:B------:R-:W-:Y:S01]  /*3310*/  UMOV UR5, 0xffffffff ;  /* 0xffffffff00057882 */ /* 0x000fe20000000000 */
[----:B------:R-:W-:Y:S02]  /*3320*/  ISETP.NE.AND P0, PT, R24, 0x65, PT ;  /* 0x000000651800780c */ /* 0x000fe40003f05270 */
[----:B------:R-:W-:Y:S11]  /*3330*/  BRA.DIV UR5, `(.L_x_339) ;  /* 0x0000001a05f47947 */ /* 0x000ff6000b800000 */
[----:B------:R-:W0:Y:S01]  /*3340*/  S2R R53, SR_GEMASK ;  /* 0x0000000000357919 */ /* 0x000e220000003c00 */
[----:B------:R-:W-:Y:S01]  /*3350*/  VOTE.ANY R19, PT, !P0 ;  /* 0x0000000000137806 */ /* 0x000fe200040e0100 */
[----:B------:R-:W-:-:S03]  /*3360*/  VIADD R17, R36, 0x2 ;  /* 0x0000000224117836 */ /* 0x000fc60000000000 */
[----:B0-----:R-:W-:-:S05]  /*3370*/  LOP3.LUT R19, R19, 0x80000000, R53, 0xec, !PT ;  /* 0x8000000013137812 */ /* 0x001fca00078eec35 */
[----:B------:R-:W-:-:S05]  /*3380*/  VIADD R16, R19, 0xffffffff ;  /* 0xffffffff13107836 */ /* 0x000fca0000000000 */
[----:B------:R-:W-:Y:S01]  /*3390*/  LOP3.LUT R16, R19, R16, RZ, 0xc, !PT ;  /* 0x0000001013107212 */ /* 0x000fe200078e0cff */
[----:B------:R-:W-:-:S03]  /*33a0*/  VIADD R19, R36, 0x10 ;  /* 0x0000001024137836 */ /* 0x000fc60000000000 */
[----:B------:R-:W0:Y:S02]  /*33b0*/  POPC R44, R16 ;  /* 0x00000010002c7309 */ /* 0x000e240000000000 */
[----:B0-----:R-:W0:Y:S01]  /*33c0*/  SHFL.DOWN PT, R20, R25, 0x1, R44 ;  /* 0x0820000019147989 */ /* 0x001e2200000e002c */
[-C--:B------:R-:W-:Y:S02]  /*33d0*/  ISETP.GE.AND P0, PT, R36, R44.reuse, PT ;  /* 0x0000002c2400720c */ /* 0x080fe40003f06270 */
[-C--:B------:R-:W-:Y:S02]  /*33e0*/  ISETP.GT.AND P2, PT, R19, R44.reuse, PT ;  /* 0x0000002c1300720c */ /* 0x080fe40003f44270 */
[----:B0-----:R-:W-:Y:S02]  /*33f0*/  SEL R20, R20, RZ, !P0 ;  /* 0x000000ff14147207 */ /* 0x001fe40004000000 */
[----:B------:R-:W-:Y:S01]  /*3400*/  ISETP.GT.AND P0, PT, R17, R44, PT ;  /* 0x0000002c1100720c */ /* 0x000fe20003f04270 */
[----:B------:R-:W-:-:S02]  /*3410*/  VIADD R17, R36, 0x4 ;  /* 0x0000000424117836 */ /* 0x000fc40000000000 */
        /* <DEDUP_REMOVED lines=8> */
[----:B------:R-:W-:Y:S02]  /*34a0*/  ISETP.GT.AND P0, PT, R17, R44, PT ;  /* 0x0000002c1100720c */ /* 0x000fe40003f04270 */
[----:B------:R-:W0:Y:S01]  /*34b0*/  LDC.64 R16, c[0x0][0x390] ;  /* 0x0000e400ff107b82 */ /* 0x000e220000000a00 */
[----:B------:R-:W-:-:S05]  /*34c0*/  IMAD.IADD R25, R39, 0x1, R20 ;  /* 0x0000000127197824 */ /* 0x000fca00078e0214 */
[----:B------:R-:W1:Y:S01]  /*34d0*/  SHFL.DOWN PT, R20, R25, 0x8, R44 ;  /* 0x0900000019147989 */ /* 0x000e6200000e002c */
[----:B0-----:R-:W-:-:S05]  /*34e0*/  IADD3 R35, P3, PT, R16, 0x100, RZ ;  /* 0x0000010010237810 */ /* 0x001fca0007f7e0ff */
[----:B------:R-:W-:Y:S01]  /*34f0*/  IMAD.X R39, RZ, RZ, R17, P3 ;  /* 0x000000ffff277224 */ /* 0x000fe200018e0611 */
[----:B-1----:R-:W-:Y:S02]  /*3500*/  SEL R20, R20, RZ, !P0 ;  /* 0x000000ff14147207 */ /* 0x002fe40004000000 */
[----:B------:R-:W-:-:S03]  /*3510*/  ISETP.NE.AND P0, PT, R24, 0x65, PT ;  /* 0x000000651800780c */ /* 0x000fc60003f05270 */
[----:B------:R-:W-:-:S05]  /*3520*/  IMAD.IADD R26, R25, 0x1, R20 ;  /* 0x00000001191a7824 */ /* 0x000fca00078e0214 */
[----:B------:R-:W0:Y:S05]  /*3530*/  SHFL.DOWN PT, R20, R26, 0x10, R44 ;  /* 0x0a0000001a147989 */ /* 0x000e2a00000e002c */
[----:B------:R-:W-:Y:S02]  /*3540*/  VOTE.ALL P0, P0 ;  /* 0x0000000000ff7806 */ /* 0x000fe40000000000 */
[----:B0-----:R-:W-:-:S05]  /*3550*/  SEL R19, R20, RZ, !P2 ;  /* 0x000000ff14137207 */ /* 0x001fca0005000000 */
[----:B------:R-:W-:-:S07]  /*3560*/  IMAD.IADD R26, R26, 0x1, R19 ;  /* 0x000000011a1a7824 */ /* 0x000fce00078e0213 */
.L_x_391:
[----:B------:R-:W-:Y:S05]  /*3570*/  @!P0 BRA `(.L_x_340) ;  /* 0x0000000400348947 */ /* 0x000fea0003800000 */
[----:B------:R-:W-:-:S07]  /*3580*/  IMAD.MOV.U32 R44, RZ, RZ, 0x3b8 ;  /* 0x000003b8ff2c7424 */ /* 0x000fce00078e00ff */
.L_x_346:
        /* <DEDUP_REMOVED lines=10> */
.L_x_394:
[----:B------:R-:W-:Y:S05]  /*3630*/  @!P0 BRA `(.L_x_342) ;  /* 0x0000000000748947 */ /* 0x000fea0003800000 */
[----:B------:R-:W-:-:S07]  /*3640*/  IMAD.MOV.U32 R20, RZ, RZ, R44 ;  /* 0x000000ffff147224 */ /* 0x000fce00078e002c */
.L_x_344:
        /* <DEDUP_REMOVED lines=8> */
[----:B------:R-:W0:Y:S02]  /*36d0*/  F2I.FTZ.U32.TRUNC.NTZ R19, R19 ;  /* 0x0000001300137305 */ /* 0x000e24000021f000 */
[----:B0-----:R-:W-:Y:S02]  /*36e0*/  IMAD R25, R18, R19, RZ ;  /* 0x0000001312197224 */ /* 0x001fe400078e02ff */
[----:B------:R-:W-:-:S04]  /*36f0*/  IMAD.MOV.U32 R18, RZ, RZ, RZ ;  /* 0x000000ffff127224 */ /* 0x000fc800078e00ff */
        /* <DEDUP_REMOVED lines=16> */
.L_x_397:
[----:B------:R-:W-:Y:S05]  /*3800*/  @P0 BRA `(.L_x_344) ;  /* 0xfffffffc00900947 */ /* 0x000fea000383ffff */
.L_x_342:
[----:B------:R-:W-:Y:S01]  /*3810*/  UMOV UR5, 0xffffffff ;  /* 0xffffffff00057882 */ /* 0x000fe20000000000 */
[----:B------:R-:W-:Y:S02]  /*3820*/  ISETP.NE.AND P0, PT, R24, 0x65, PT ;  /* 0x000000651800780c */ /* 0x000fe40003f05270 */
[----:B------:R-:W-:Y:S11]  /*3830*/  BRA.DIV UR5, `(.L_x_345) ;  /* 0x0000001a05fc7947 */ /* 0x000ff6000b800000 */
[----:B------:R-:W-:Y:S01]  /*3840*/  VOTE.ANY R19, PT, !P0 ;  /* 0x0000000000137806 */ /* 0x000fe200040e0100 */
[----:B------:R-:W-:Y:S02]  /*3850*/  VIADD R17, R36, 0x2 ;  /* 0x0000000224117836 */ /* 0x000fe40000000000 */
[----:B------:R-:W-:Y:S01]  /*3860*/  VIADD R21, R21, 0xffffffe0 ;  /* 0xffffffe015157836 */ /* 0x000fe20000000000 */
[----:B------:R-:W-:-:S05]  /*3870*/  LOP3.LUT R19, R19, 0x80000000, R53, 0xec, !PT ;  /* 0x8000000013137812 */ /* 0x000fca00078eec35 */
[----:B------:R-:W-:-:S05]  /*3880*/  VIADD R16, R19, 0xffffffff ;  /* 0xffffffff13107836 */ /* 0x000fca0000000000 */
[----:B------:R-:W-:-:S06]  /*3890*/  LOP3.LUT R16, R19, R16, RZ, 0xc, !PT ;  /* 0x0000001013107212 */ /* 0x000fcc00078e0cff */
        /* <DEDUP_REMOVED lines=16> */
[----:B------:R-:W-:-:S03]  /*39a0*/  IMAD.IADD R25, R25, 0x1, R20 ;  /* 0x0000000119197824 */ /* 0x000fc600078e0214 */
[----:B------:R-:W-:Y:S02]  /*39b0*/  ISETP.GT.AND P2, PT, R17, R16, PT ;  /* 0x000000101100720c */ /* 0x000fe40003f44270 */
        /* <DEDUP_REMOVED lines=8> */
.L_x_406:
[----:B------:R-:W-:Y:S05]  /*3a40*/  @P0 BRA `(.L_x_346) ;  /* 0xfffffff800d00947 */ /* 0x000fea000383ffff */
.L_x_340:
        /* <DEDUP_REMOVED lines=15> */
.L_x_334:
[----:B------:R-:W-:Y:S05]  /*3b40*/  WARPSYNC.ALL ;  /* 0x0000000000007948 */ /* 0x000fea0003800000 */
[----:B------:R-:W0:Y:S08]  /*3b50*/  S2UR UR5, SR_CgaCtaId ;  /* 0x00000000000579c3 */ /* 0x000e300000008800 */
[----:B------:R-:W-:Y:S06]  /*3b60*/  BAR.SYNC.DEFER_BLOCKING 0x0 ;  /* 0x0000000000007b1d */ /* 0x000fec0000010000 */
[----:B------:R-:W-:Y:S01]  /*3b70*/  UMOV UR4, 0x400 ;  /* 0x0000040000047882 */ /* 0x000fe20000000000 */
[----:B-1----:R-:W1:Y:S01]  /*3b80*/  S2R R17, SR_TID.X ;  /* 0x0000000000117919 */ /* 0x002e620000002100 */
[----:B0-----:R-:W-:-:S09]  /*3b90*/  ULEA UR4, UR5, UR4, 0x18 ;  /* 0x0000000405047291 */ /* 0x001fd2000f8ec0ff */
[----:B------:R-:W0:Y:S01]  /*3ba0*/  LDS R16, [UR4+0x4c] ;  /* 0x00004c04ff107984 */ /* 0x000e220008000800 */
[----:B-1----:R-:W-:-:S04]  /*3bb0*/  ISETP.NE.AND P0, PT, R17, RZ, PT ;  /* 0x000000ff1100720c */ /* 0x002fc80003f05270 */
[----:B0-----:R-:W-:-:S05]  /*3bc0*/  SEL R16, R16, RZ, P0 ;  /* 0x000000ff10107207 */ /* 0x001fca0000000000 */
[----:B------:R-:W-:-:S07]  /*3bd0*/  IMAD.IADD R16, R16, 0x1, R19 ;  /* 0x0000000110107824 */ /* 0x000fce00078e0213 */
.L_x_333:
[----:B------:R-:W-:Y:S01]  /*3be0*/  IMAD.IADD R17, R2, 0x1, R16 ;  /* 0x0000000102117824 */ /* 0x000fe200078e0210 */
[----:B------:R-:W0:Y:S01]  /*3bf0*/  S2R R20, SR_LANEID ;  /* 0x0000000000147919 */ /* 0x000e220000000000 */
[----:B------:R-:W1:Y:S01]  /*3c00*/  S2UR UR5, SR_CTAID.X ;  /* 0x00000000000579c3 */ /* 0x000e620000002500 */
[----:B------:R-:W2:Y:S01]  /*3c10*/  LDCU.64 UR6, c[0x0][0x388] ;  /* 0x00007100ff0677ac */ /* 0x000ea20008000a00 */
[----:B------:R-:W-:Y:S01]  /*3c20*/  IMAD.IADD R2, R3, 0x1, R17 ;  /* 0x0000000103027824 */ /* 0x000fe200078e0211 */
[----:B------:R-:W3:Y:S03]  /*3c30*/  S2R R21, SR_TID.X ;  /* 0x0000000000157919 */ /* 0x000ee60000002100 */
[----:B------:R-:W-:Y:S01]  /*3c40*/  IMAD.IADD R3, R4, 0x1, R2 ;  /* 0x0000000104037824 */ /* 0x000fe200078e0202 */
[----:B------:R-:W4:Y:S03]  /*3c50*/  S2R R26, SR_TID.X ;  /* 0x00000000001a7919 */ /* 0x000f260000002100 */
[----:B------:R-:W-:-:S04]  /*3c60*/  IMAD.IADD R4, R5, 0x1, R3 ;  /* 0x0000000105047824 */ /* 0x000fc800078e0203 */
[----:B------:R-:W-:-:S04]  /*3c70*/  IMAD.IADD R5, R6, 0x1, R4 ;  /* 0x0000000106057824 */ /* 0x000fc800078e0204 */
[----:B------:R-:W-:-:S04]  /*3c80*/  IMAD.IADD R6, R7, 0x1, R5 ;  /* 0x0000000107067824 */ /* 0x000fc800078e0205 */
[----:B------:R-:W-:-:S04]  /*3c90*/  IMAD.IADD R7, R8, 0x1, R6 ;  /* 0x0000000108077824 */ /* 0x000fc800078e0206 */
[----:B------:R-:W-:-:S04]  /*3ca0*/  IMAD.IADD R8, R9, 0x1, R7 ;  /* 0x0000000109087824 */ /* 0x000fc800078e0207 */
[----:B------:R-:W-:Y:S02]  /*3cb0*/  IMAD.IADD R9, R10, 0x1, R8 ;  /* 0x000000010a097824 */ /* 0x000fe400078e0208 */
[----:B0-----:R-:W-:Y:S01]  /*3cc0*/  IMAD R24, R20, 0x54, R37 ;  /* 0x0000005414187824 */ /* 0x001fe200078e0225 */
[----:B------:R-:W-:Y:S01]  /*3cd0*/  BAR.SYNC.DEFER_BLOCKING 0x0 ;  /* 0x0000000000007b1d */ /* 0x000fe20000010000 */
[----:B------:R-:W-:Y:S01]  /*3ce0*/  IMAD.IADD R10, R11, 0x1, R9 ;  /* 0x000000010b0a7824 */ /* 0x000fe200078e0209 */
[----:B---3--:R-:W-:-:S03]  /*3cf0*/  ISETP.NE.AND P0, PT, R21, RZ, PT ;  /* 0x000000ff1500720c */ /* 0x008fc60003f05270 */
        /* <DEDUP_REMOVED lines=13> */
[----:B------:R-:W-:Y:S03]  /*3dd0*/  STS.64 [R24+0x20], R8 ;  /* 0x0000200818007388 */ /* 0x000fe60000000a00 */
[----:B------:R-:W-:Y:S01]  /*3de0*/  IMAD.IADD R22, R33, 0x1, R21 ;  /* 0x0000000121167824 */ /* 0x000fe200078e0215 */
[----:B0-----:R-:W1:Y:S01]  /*3df0*/  LDC R2, c[0x0][0x398] ;  /* 0x0000e600ff027b82 */ /* 0x001e620000000800 */
[----:B------:R-:W-:Y:S02]  /*3e00*/  STS.64 [R24+0x28], R10 ;  /* 0x0000280a18007388 */ /* 0x000fe40000000a00 */
[----:B------:R-:W-:-:S02]  /*3e10*/  IMAD.IADD R23, R34, 0x1, R22 ;  /* 0x0000000122177824 */ /* 0x000fc400078e0216 */
[----:B------:R4:W-:Y:S04]  /*3e20*/  STS.64 [R24+0x30], R12 ;  /* 0x0000300c18007388 */ /* 0x0009e80000000a00 */
[----:B------:R-:W-:Y:S04]  /*3e30*/  STS.64 [R24+0x38], R14 ;  /* 0x0000380e18007388 */ /* 0x000fe80000000a00 */
[----:B------:R-:W-:Y:S04]  /*3e40*/  STS.64 [R24+0x40], R18 ;  /* 0x0000401218007388 */ /* 0x000fe80000000a00 */
[----:B------:R-:W-:Y:S01]  /*3e50*/  STS.64 [R24+0x48], R20 ;  /* 0x0000481418007388 */ /* 0x000fe20000000a00 */
[----:B----4-:R-:W-:-:S02]  /*3e60*/  LOP3.LUT R12, R26, 0x1f, RZ, 0xc0, !PT ;  /* 0x0000001f1a0c7812 */ /* 0x010fc400078ec0ff */
[----:B------:R-:W-:Y:S01]  /*3e70*/  LOP3.LUT R26, R26, 0x3e0, RZ, 0xc0, !PT ;  /* 0x000003e01a1a7812 */ /* 0x000fe200078ec0ff */
[----:B------:R-:W-:Y:S01]  /*3e80*/  STS.64 [R24+0x50], R22 ;  /* 0x0000501618007388 */ /* 0x000fe20000000a00 */
[----:B------:R-:W-:-:S03]  /*3e90*/  NOP ;  /* 0x0000000000007918 */ /* 0x000fc60000000000 */
[----:B------:R-:W-:Y:S01]  /*3ea0*/  LDS R16, [R37] ;  /* 0x0000000025107984 */ /* 0x000fe20000000800 */
[----:B-1----:R-:W-:Y:S02]  /*3eb0*/  VIADD R2, R2, UR5 ;  /* 0x0000000502027c36 */ /* 0x002fe40008000000 */
[----:B------:R-:W-:Y:S01]  /*3ec0*/  IMAD R26, R26, 0x16, R12 ;  /* 0x000000161a1a7824 */ /* 0x000fe200078e020c */
        /* <DEDUP_REMOVED lines=20> */
[----:B------:R0:W-:Y:S04]  /*4010*/  LDS R23, [R37+0xa80] ;  /* 0x000a800025177984 */ /* 0x0001e80000000800 */
[----:B------:R1:W-:Y:S01]  /*4020*/  @!P0 STS [UR4+0x8400], R0 ;  /* 0x00840000ff008988 */ /* 0x0003e20008000804 */
[----:B------:R-:W-:Y:S01]  /*4030*/  BAR.SYNC.DEFER_BLOCKING 0x0 ;  /* 0x0000000000007b1d */ /* 0x000fe20000010000 */
[----:B0-----:R-:W-:-:S02]  /*4040*/  VIADD R37, R26, 0x20 ;  /* 0x000000201a257836 */ /* 0x001fc40000000000 */
[----:B-1----:R-:W-:-:S03]  /*4050*/  IMAD R0, R2, 0x2100, RZ ;  /* 0x0000210002007824 */ /* 0x002fc600078e02ff */
[----:B------:R-:W0:Y:S02]  /*4060*/  S2R R3, SR_TID.X ;  /* 0x0000000000037919 */ /* 0x000e240000002100 */
[----:B------:R-:W-:-:S04]  /*4070*/  IADD3 R0, P0, PT, R0, R26, RZ ;  /* 0x0000001a00007210 */ /* 0x000fc80007f1e0ff */
[----:B--2---:R-:W-:Y:S01]  /*4080*/  LEA R2, P1, R0, UR6, 0x2 ;  /* 0x0000000600027c11 */ /* 0x004fe2000f8210ff */
[----:B------:R-:W1:Y:S01]  /*4090*/  LDS R4, [UR4+0x8400] ;  /* 0x00840004ff047984 */ /* 0x000e620008000800 */
[C---:B0-----:R-:W-:Y:S02]  /*40a0*/  LOP3.LUT R12, R3.reuse, 0x3e0, RZ, 0xc0, !PT ;  /* 0x000003e0030c7812 */ /* 0x041fe400078ec0ff */
[----:B------:R-:W-:-:S05]  /*40b0*/  LOP3.LUT R3, R3, 0x1f, RZ, 0xc0, !PT ;  /* 0x0000001f03037812 */ /* 0x000fca00078ec0ff */
[----:B------:R-:W-:Y:S02]  /*40c0*/  IMAD R12, R12, 0x16, R3 ;  /* 0x000000160c0c7824 */ /* 0x000fe400078e0203 */
[----:B------:R-:W-:-:S05]  /*40d0*/  IMAD.X R3, RZ, RZ, RZ, P0 ;  /* 0x000000ffff037224 */ /* 0x000fca00000e06ff */
[----:B------:R-:W-:Y:S02]  /*40e0*/  LEA.HI.X R3, R0, UR7, R3, 0x2, P1 ;  /* 0x0000000700037c11 */ /* 0x000fe400088f1403 */
[-C--:B-1----:R-:W-:Y:S02]  /*40f0*/  ISETP.GE.AND P6, PT, R26, R4.reuse, PT ;  /* 0x000000041a00720c */ /* 0x082fe40003fc6270 */
[-C--:B------:R-:W-:Y:S01]  /*4100*/  ISETP.GE.AND P5, PT, R37, R4.reuse, PT ;  /* 0x000000042500720c */ /* 0x080fe20003fa6270 */
[C---:B------:R-:W-:Y:S01]  /*4110*/  VIADD R37, R12.reuse, 0x80 ;  /* 0x000000800c257836 */ /* 0x040fe20000000000 */
[-C--:B------:R-:W-:Y:S01]  /*4120*/  ISETP.GE.AND P0, PT, R51, R4.reuse, PT ;  /* 0x000000043300720c */ /* 0x080fe20003f06270 */
[----:B------:R-:W-:Y:S01]  /*4130*/  VIADD R51, R12, 0xa0 ;  /* 0x000000a00c337836 */ /* 0x000fe20000000000 */
[-C--:B------:R-:W-:Y:S02]  /*4140*/  ISETP.GE.AND P4, PT, R50, R4.reuse, PT ;  /* 0x000000043200720c */ /* 0x080fe40003f86270 */
[-C--:B------:R-:W-:Y:S01]  /*4150*/  ISETP.GE.AND P3, PT, R37, R4.reuse, PT ;  /* 0x000000042500720c */ /* 0x080fe20003f66270 */
[----:B------:R-:W-:Y:S01]  /*4160*/  VIADD R37, R12, 0xe0 ;  /* 0x000000e00c257836 */ /* 0x000fe20000000000 */
[----:B------:R-:W-:-:S02]  /*4170*/  ISETP.GE.AND P2, PT, R51, R4, PT ;  /* 0x000000043300720c */ /* 0x000fc40003f46270 */
[-C--:B------:R-:W-:Y:S01]  /*4180*/  ISETP.GE.AND P1, PT, R49, R4.reuse, PT ;  /* 0x000000043100720c */ /* 0x080fe20003f26270 */
[----:B------:R-:W-:Y:S01]  /*4190*/  @!P6 STG.E desc[UR8][R2.64], R16 ;  /* 0x000000100200e986 */ /* 0x000fe2000c101908 */
[-C--:B------:R-:W-:Y:S01]  /*41a0*/  ISETP.GE.AND P6, PT, R37, R4.reuse, PT ;  /* 0x000000042500720c */ /* 0x080fe20003fc6270 */
[----:B------:R-:W-:Y:S02]  /*41b0*/  VIADD R37, R12, 0x120 ;  /* 0x000001200c257836 */ /* 0x000fe40000000000 */
[----:B------:R-:W-:Y:S01]  /*41c0*/  @!P5 STG.E desc[UR8][R2.64+0x80], R8 ;  /* 0x000080080200d986 */ /* 0x000fe2000c101908 */
[----:B------:R-:W-:-:S03]  /*41d0*/  ISETP.GE.AND P5, PT, R48, R4, PT ;  /* 0x000000043000720c */ /* 0x000fc60003fa6270 */
[----:B------:R-:W-:Y:S01]  /*41e0*/  @!P0 STG.E desc[UR8][R2.64+0x100], R10 ;  /* 0x0001000a02008986 */ /* 0x000fe2000c101908 */
[-C--:B------:R-:W-:Y:S01]  /*41f0*/  ISETP.GE.AND P0, PT, R37, R4.reuse, PT ;  /* 0x000000042500720c */ /* 0x080fe20003f06270 */
[----:B------:R-:W-:Y:S02]  /*4200*/  VIADD R37, R12, 0x1c0 ;  /* 0x000001c00c257836 */ /* 0x000fe40000000000 */
[----:B------:R-:W-:Y:S01]  /*4210*/  @!P4 STG.E desc[UR8][R2.64+0x180], R6 ;  /* 0x000180060200c986 */ /* 0x000fe2000c101908 */
[----:B------:R-:W-:-:S03]  /*4220*/  ISETP.GE.AND P4, PT, R47, R4, PT ;  /* 0x000000042f00720c */ /* 0x000fc60003f86270 */
[----:B------:R-:W-:Y:S01]  /*4230*/  @!P3 STG.E desc[UR8][R2.64+0x200], R53 ;  /* 0x000200350200b986 */ /* 0x000fe2000c101908 */
[----:B------:R-:W-:-:S03]  /*4240*/  ISETP.GE.AND P3, PT, R46, R4, PT ;  /* 0x000000042e00720c */ /* 0x000fc60003f66270 */
[----:B------:R-:W-:Y:S01]  /*4250*/  @!P2 STG.E desc[UR8][R2.64+0x280], R39 ;  /* 0x000280270200a986 */ /* 0x000fe2000c101908 */
[----:B------:R-:W-:-:S03]  /*4260*/  ISETP.GE.AND P2, PT, R45, R4, PT ;  /* 0x000000042d00720c */ /* 0x000fc60003f46270 */
[----:B------:R0:W-:Y:S01]  /*4270*/  @!P1 STG.E desc[UR8][R2.64+0x300], R33 ;  /* 0x0003002102009986 */ /* 0x0001e2000c101908 */
[-C--:B------:R-:W-:Y:S01]  /*4280*/  ISETP.GE.AND P1, PT, R43, R4.reuse, PT ;  /* 0x000000042b00720c */ /* 0x080fe20003f26270 */
[C---:B------:R-:W-:Y:S02]  /*4290*/  VIADD R43, R12.reuse, 0x220 ;  /* 0x000002200c2b7836 */ /* 0x040fe40000000000 */
[----:B------:R-:W-:Y:S01]  /*42a0*/  @!P6 STG.E desc[UR8][R2.64+0x380], R35 ;  /* 0x000380230200e986 */ /* 0x000fe2000c101908 */
[-C--:B------:R-:W-:Y:S01]  /*42b0*/  ISETP.GE.AND P6, PT, R37, R4.reuse, PT ;  /* 0x000000042500720c */ /* 0x080fe20003fc6270 */
[----:B------:R-:W-:Y:S02]  /*42c0*/  VIADD R37, R12, 0x200 ;  /* 0x000002000c257836 */ /* 0x000fe40000000000 */
[----:B------:R1:W-:Y:S01]  /*42d0*/  @!P5 STG.E desc[UR8][R2.64+0x400], R31 ;  /* 0x0004001f0200d986 */ /* 0x0003e2000c101908 */
[----:B------:R-:W-:Y:S01]  /*42e0*/  ISETP.GE.AND P5, PT, R42, R4, PT ;  /* 0x000000042a00720c */ /* 0x000fe20003fa6270 */
[----:B0-----:R-:W-:-:S02]  /*42f0*/  VIADD R33, R12, 0x260 ;  /* 0x000002600c217836 */ /* 0x001fc40000000000 */
[----:B------:R0:W-:Y:S01]  /*4300*/  @!P0 STG.E desc[UR8][R2.64+0x480], R25 ;  /* 0x0004801902008986 */ /* 0x0001e2000c101908 */
[----:B------:R-:W-:-:S03]  /*4310*/  ISETP.GE.AND P0, PT, R37, R4, PT ;  /* 0x000000042500720c */ /* 0x000fc60003f06270 */
[----:B------:R0:W-:Y:S01]  /*4320*/  @!P4 STG.E desc[UR8][R2.64+0x500], R27 ;  /* 0x0005001b0200c986 */ /* 0x0001e2000c101908 */
[-C--:B------:R-:W-:Y:S01]  /*4330*/  ISETP.GE.AND P4, PT, R43, R4.reuse, PT ;  /* 0x000000042b00720c */ /* 0x080fe20003f86270 */
[----:B-1----:R-:W-:Y:S02]  /*4340*/  VIADD R31, R12, 0x280 ;  /* 0x000002800c1f7836 */ /* 0x002fe40000000000 */
        /* <DEDUP_REMOVED lines=17> */
.L_x_320:
[----:B------:R-:W-:Y:S01]  /*4460*/  BSSY B1, `(.L_x_347) ;  /* 0x0000006000017945 */ /* 0x000fe20003800000 */
[----:B------:R-:W-:Y:S01]  /*4470*/  PLOP3.LUT P0, PT, P0, PT, PT, 0x8, 0x80 ;  /* 0x000000000080781c */ /* 0x000fe2000070e170 */
[----:B------:R-:W-:-:S12]  /*4480*/  IMAD.MOV.U32 R19, RZ, RZ, -0x1 ;  /* 0xffffffffff137424 */ /* 0x000fd800078e00ff */
[----:B------:R-:W-:Y:S05]  /*4490*/  WARPSYNC.COLLECTIVE R19, `(.L_x_348) ;  /* 0x0000000013087348 */ /* 0x000fea0003c00000 */
[----:B------:R-:W-:Y:S01]  /*44a0*/  VOTE.ANY P0, P0 ;  /* 0x0000000000ff7806 */ /* 0x000fe20000000100 */
[----:B------:R-:W-:-:S12]  /*44b0*/  ENDCOLLECTIVE ;  /* 0x000000000000791b */ /* 0x000fd80003800000 */
.L_x_348:
[----:B------:R-:W-:Y:S05]  /*44c0*/  BSYNC B1 ;  /* 0x0000000000017941 */ /* 0x000fea0003800000 */
.L_x_347:
[----:B------:R-:W-:Y:S05]  /*44d0*/  BRA `(.L_x_349) ;  /* 0xffffffc800a87947 */ /* 0x000fea000383ffff */
.L_x_322:
[----:B------:R-:W-:Y:S01]  /*44e0*/  BSSY B1, `(.L_x_350) ;  /* 0x0000006000017945 */ /* 0x000fe20003800000 */
[----:B------:R-:W-:Y:S01]  /*44f0*/  PLOP3.LUT P0, PT, P0, PT, PT, 0x8, 0x80 ;  /* 0x000000000080781c */ /* 0x000fe2000070e170 */
[----:B------:R-:W-:-:S12]  /*4500*/  IMAD.MOV.U32 R19, RZ, RZ, -0x1 ;  /* 0xffffffffff137424 */ /* 0x000fd800078e00ff */
[----:B------:R-:W-:Y:S05]  /*4510*/  WARPSYNC.COLLECTIVE R19, `(.L_x_351) ;  /* 0x0000000013087348 */ /* 0x000fea0003c00000 */
[----:B------:R-:W-:Y:S01]  /*4520*/  VOTE.ANY P0, P0 ;  /* 0x0000000000ff7806 */ /* 0x000fe20000000100 */
[----:B------:R-:W-:-:S12]  /*4530*/  ENDCOLLECTIVE ;  /* 0x000000000000791b */ /* 0x000fd80003800000 */
.L_x_351:
[----:B------:R-:W-:Y:S05]  /*4540*/  BSYNC B1 ;  /* 0x0000000000017941 */ /* 0x000fea0003800000 */
.L_x_350:
[----:B------:R-:W-:Y:S05]  /*4550*/  BRA `(.L_x_352) ;  /* 0xffffffc800fc7947 */ /* 0x000fea000383ffff */
.L_x_324:
[----:B------:R-:W0:Y:S01]  /*4560*/  S2R R48, SR_GEMASK ;  /* 0x0000000000307919 */ /* 0x000e220000003c00 */
[----:B------:R-:W-:Y:S01]  /*4570*/  BSSY B1, `(.L_x_353) ;  /* 0x0000006000017945 */ /* 0x000fe20003800000 */
[----:B------:R-:W-:Y:S01]  /*4580*/  PLOP3.LUT P0, PT, P0, PT, PT, 0x8, 0x80 ;  /* 0x000000000080781c */ /* 0x000fe2000070e170 */
[----:B------:R-:W-:-:S12]  /*4590*/  IMAD.MOV.U32 R19, RZ, RZ, -0x1 ;  /* 0xffffffffff137424 */ /* 0x000fd800078e00ff */
[----:B0-----:R-:W-:Y:S05]  /*45a0*/  WARPSYNC.COLLECTIVE R19, `(.L_x_354) ;  /* 0x0000000013087348 */ /* 0x001fea0003c00000 */
[----:B------:R-:W-:Y:S01]  /*45b0*/  VOTE.ANY R19, PT, P0 ;  /* 0x0000000000137806 */ /* 0x000fe200000e0100 */
[----:B0-----:R-:W-:Y:S06]  /*45c0*/  ENDCOLLECTIVE ;  /* 0x000000000000791b */ /* 0x001fec0003800000 */
.L_x_354:
[----:B------:R-:W-:Y:S05]  /*45d0*/  BSYNC B1 ;  /* 0x0000000000017941 */ /* 0x000fea0003800000 */
.L_x_353:
[----:B------:R-:W-:Y:S01]  /*45e0*/  LOP3.LUT R19, R19, 0x80000000, R48, 0xec, !PT ;  /* 0x8000000013137812 */ /* 0x000fe200078eec30 */
[----:B------:R-:W-:Y:S01]  /*45f0*/  IMAD.MOV.U32 R18, RZ, RZ, R41 ;  /* 0x000000ffff127224 */ /* 0x000fe200078e0029 */
[----:B------:R-:W0:Y:S01]  /*4600*/  LDC.64 R42, c[0x0][0x390] ;  /* 0x0000e400ff2a7b82 */ /* 0x000e220000000a00 */
[----:B------:R-:W-:Y:S02]  /*4610*/  IMAD.MOV.U32 R17, RZ, RZ, 0x1 ;  /* 0x00000001ff117424 */ /* 0x000fe400078e00ff */
[----:B------:R-:W-:Y:S02]  /*4620*/  VIADD R16, R19, 0xffffffff ;  /* 0xffffffff13107836 */ /* 0x000fe40000000000 */
[C---:B------:R-:W-:Y:S02]  /*4630*/  VIADD R23, R47.reuse, 0x4 ;  /* 0x000000042f177836 */ /* 0x040fe40000000000 */
[----:B------:R-:W-:Y:S01]  /*4640*/  VIADD R26, R47, 0x8 ;  /* 0x000000082f1a7836 */ /* 0x000fe20000000000 */
[----:B------:R-:W-:Y:S01]  /*4650*/  LOP3.LUT R22, R19, R16, RZ, 0xc, !PT ;  /* 0x0000001013167212 */ /* 0x000fe200078e0cff */
[----:B------:R-:W-:-:S03]  /*4660*/  IMAD.MOV.U32 R19, RZ, RZ, -0x1 ;  /* 0xffffffffff137424 */ /* 0x000fc600078e00ff */
[----:B------:R1:W2:Y:S02]  /*4670*/  POPC R16, R22 ;  /* 0x0000001600107309 */ /* 0x0002a40000000000 */
[----:B-1----:R-:W-:Y:S01]  /*4680*/  VIADD R22, R47, 0x2 ;  /* 0x000000022f167836 */ /* 0x002fe20000000000 */
[----:B0-2---:R-:W-:-:S13]  /*4690*/  IADD3 R42, P3, PT, R42, 0x100, RZ ;  /* 0x000001002a2a7810 */ /* 0x005fda0007f7e0ff */
[----:B------:R-:W-:Y:S05]  /*46a0*/  WARPSYNC.COLLECTIVE R19, `(.L_x_355) ;  /* 0x0000000013087348 */ /* 0x000fea0003c00000 */
[----:B------:R0:W1:Y:S02]  /*46b0*/  SHFL.DOWN P2, R20, R18, R17, R16 ;  /* 0x0800001112147389 */ /* 0x0000640000040010 */
[----:B01----:R-:W-:Y:S05]  /*46c0*/  ENDCOLLECTIVE ;  /* 0x000000000000791b */ /* 0x003fea0003800000 */
.L_x_355:
[-C--:B------:R-:W-:Y:S01]  /*46d0*/  ISETP.GE.AND P0, PT, R47, R16.reuse, PT ;  /* 0x000000102f00720c */ /* 0x080fe20003f06270 */
[----:B------:R-:W-:Y:S02]  /*46e0*/  IMAD.X R43, RZ, RZ, R43, P3 ;  /* 0x000000ffff2b7224 */ /* 0x000fe400018e062b */
        /* <DEDUP_REMOVED lines=8> */
.L_x_356:
[----:B------:R-:W-:Y:S01]  /*4770*/  IMAD.MOV.U32 R17, RZ, RZ, 0x4 ;  /* 0x00000004ff117424 */ /* 0x000fe200078e00ff */
[----:B------:R-:W-:Y:S02]  /*4780*/  SEL R20, R20, RZ, !P0 ;  /* 0x000000ff14147207 */ /* 0x000fe40004000000 */
[----:B------:R-:W-:-:S03]  /*4790*/  ISETP.GT.AND P0, PT, R23, R16, PT ;  /* 0x000000101700720c */ /* 0x000fc60003f04270 */
[----:B------:R-:W-:Y:S02]  /*47a0*/  IMAD.IADD R39, R37, 0x1, R20 ;  /* 0x0000000125277824 */ /* 0x000fe400078e0214 */
[----:B------:R-:W-:Y:S02]  /*47b0*/  VIADD R37, R47, 0x10 ;  /* 0x000000102f257836 */ /* 0x000fe40000000000 */
[----:B------:R-:W-:-:S07]  /*47c0*/  IMAD.MOV.U32 R18, RZ, RZ, R39 ;  /* 0x000000ffff127224 */ /* 0x000fce00078e0027 */
[----:B------:R-:W-:Y:S05]  /*47d0*/  WARPSYNC.COLLECTIVE R19, `(.L_x_357) ;  /* 0x0000000013087348 */ /* 0x000fea0003c00000 */
[----:B------:R0:W1:Y:S02]  /*47e0*/  SHFL.DOWN P2, R20, R18, R17, R16 ;  /* 0x0800001112147389 */ /* 0x0000640000040010 */
[----:B01----:R-:W-:Y:S05]  /*47f0*/  ENDCOLLECTIVE ;  /* 0x000000000000791b */ /* 0x003fea0003800000 */
.L_x_357:
        /* <DEDUP_REMOVED lines=8> */
.L_x_358:
[----:B------:R-:W-:Y:S01]  /*4880*/  IMAD.MOV.U32 R17, RZ, RZ, 0x10 ;  /* 0x00000010ff117424 */ /* 0x000fe200078e00ff */
[----:B------:R-:W-:Y:S02]  /*4890*/  SEL R20, R20, RZ, !P0 ;  /* 0x000000ff14147207 */ /* 0x000fe40004000000 */
[----:B------:R-:W-:-:S03]  /*48a0*/  ISETP.NE.AND P0, PT, R40, 0x65, PT ;  /* 0x000000652800780c */ /* 0x000fc60003f05270 */
[----:B------:R-:W-:-:S04]  /*48b0*/  IMAD.IADD R41, R51, 0x1, R20 ;  /* 0x0000000133297824 */ /* 0x000fc800078e0214 */
[----:B------:R-:W-:-:S07]  /*48c0*/  IMAD.MOV.U32 R18, RZ, RZ, R41 ;  /* 0x000000ffff127224 */ /* 0x000fce00078e0029 */
[----:B------:R-:W-:Y:S05]  /*48d0*/  WARPSYNC.COLLECTIVE R19, `(.L_x_359) ;  /* 0x0000000013087348 */ /* 0x000fea0003c00000 */
[----:B------:R0:W1:Y:S02]  /*48e0*/  SHFL.DOWN P2, R20, R18, R17, R16 ;  /* 0x0800001112147389 */ /* 0x0000640000040010 */
[----:B01----:R-:W-:Y:S05]  /*48f0*/  ENDCOLLECTIVE ;  /* 0x000000000000791b */ /* 0x003fea0003800000 */
.L_x_359:
[----:B------:R-:W-:Y:S05]  /*4900*/  WARPSYNC.COLLECTIVE R19, `(.L_x_360) ;  /* 0x0000000013087348 */ /* 0x000fea0003c00000 */
[----:B------:R-:W-:Y:S01]  /*4910*/  VOTE.ALL P0, P0 ;  /* 0x0000000000ff7806 */ /* 0x000fe20000000000 */
[----:B------:R-:W-:-:S12]  /*4920*/  ENDCOLLECTIVE ;  /* 0x000000000000791b */ /* 0x000fd80003800000 */
.L_x_360:
[----:B------:R-:W-:-:S04]  /*4930*/  ISETP.GT.AND P2, PT, R37, R16, PT ;  /* 0x000000102500720c */ /* 0x000fc80003f44270 */
[----:B------:R-:W-:-:S05]  /*4940*/  SEL R20, R20, RZ, !P2 ;  /* 0x000000ff14147207 */ /* 0x000fca0005000000 */
[----:B------:R-:W-:Y:S01]  /*4950*/  IMAD.IADD R39, R41, 0x1, R20 ;  /* 0x0000000129277824 */ /* 0x000fe200078e0214 */
[----:B------:R-:W-:Y:S06]  /*4960*/  BRA `(.L_x_361) ;  /* 0xffffffc800947947 */ /* 0x000fec000383ffff */
.L_x_326:
[----:B------:R-:W-:Y:S01]  /*4970*/  BSSY B1, `(.L_x_362) ;  /* 0x0000006000017945 */ /* 0x000fe20003800000 */
[----:B------:R-:W-:Y:S01]  /*4980*/  PLOP3.LUT P0, PT, P0, PT, PT, 0x8, 0x80 ;  /* 0x000000000080781c */ /* 0x000fe2000070e170 */
[----:B------:R-:W-:-:S12]  /*4990*/  IMAD.MOV.U32 R19, RZ, RZ, -0x1 ;  /* 0xffffffffff137424 */ /* 0x000fd800078e00ff */
[----:B------:R-:W-:Y:S05]  /*49a0*/  WARPSYNC.COLLECTIVE R19, `(.L_x_363) ;  /* 0x0000000013087348 */ /* 0x000fea0003c00000 */
[----:B------:R-:W-:Y:S01]  /*49b0*/  VOTE.ANY P0, P0 ;  /* 0x0000000000ff7806 */ /* 0x000fe20000000100 */
[----:B------:R-:W-:-:S12]  /*49c0*/  ENDCOLLECTIVE ;  /* 0x000000000000791b */ /* 0x000fd80003800000 */
.L_x_363:
[----:B------:R-:W-:Y:S05]  /*49d0*/  BSYNC B1 ;  /* 0x0000000000017941 */ /* 0x000fea0003800000 */
.L_x_362:
[----:B------:R-:W-:Y:S05]  /*49e0*/  BRA `(.L_x_364) ;  /* 0xffffffc800a47947 */ /* 0x000fea000383ffff */
.L_x_328:
[----:B------:R-:W-:Y:S01]  /*49f0*/  BSSY B1, `(.L_x_365) ;  /* 0x0000006000017945 */ /* 0x000fe20003800000 */
[----:B------:R-:W-:Y:S01]  /*4a00*/  PLOP3.LUT P0, PT, P0, PT, PT, 0x8, 0x80 ;  /* 0x000000000080781c */ /* 0x000fe2000070e170 */
[----:B------:R-:W-:-:S12]  /*4a10*/  IMAD.MOV.U32 R19, RZ, RZ, -0x1 ;  /* 0xffffffffff137424 */ /* 0x000fd800078e00ff */
[----:B------:R-:W-:Y:S05]  /*4a20*/  WARPSYNC.COLLECTIVE R19, `(.L_x_366) ;  /* 0x0000000013087348 */ /* 0x000fea0003c00000 */
[----:B------:R-:W-:Y:S01]  /*4a30*/  VOTE.ANY P0, P0 ;  /* 0x0000000000ff7806 */ /* 0x000fe20000000100 */
[----:B------:R-:W-:-:S12]  /*4a40*/  ENDCOLLECTIVE ;  /* 0x000000000000791b */ /* 0x000fd80003800000 */
.L_x_366:
[----:B------:R-:W-:Y:S05]  /*4a50*/  BSYNC B1 ;  /* 0x0000000000017941 */ /* 0x000fea0003800000 */
.L_x_365:
[----:B------:R-:W-:Y:S05]  /*4a60*/  BRA `(.L_x_367) ;  /* 0xffffffc800f87947 */ /* 0x000fea000383ffff */
.L_x_330:
[----:B------:R-:W-:Y:S01]  /*4a70*/  BSSY B1, `(.L_x_368) ;  /* 0x0000006000017945 */ /* 0x000fe20003800000 */
[----:B------:R-:W-:Y:S01]  /*4a80*/  PLOP3.LUT P0, PT, P0, PT, PT, 0x8, 0x80 ;  /* 0x000000000080781c */ /* 0x000fe2000070e170 */
[----:B------:R-:W-:-:S12]  /*4a90*/  IMAD.MOV.U32 R19, RZ, RZ, -0x1 ;  /* 0xffffffffff137424 */ /* 0x000fd800078e00ff */
[----:B------:R-:W-:Y:S05]  /*4aa0*/  WARPSYNC.COLLECTIVE R19, `(.L_x_369) ;  /* 0x0000000013087348 */ /* 0x000fea0003c00000 */
[----:B------:R-:W-:Y:S01]  /*4ab0*/  VOTE.ANY R19, PT, P0 ;  /* 0x0000000000137806 */ /* 0x000fe200000e0100 */
[----:B------:R-:W-:Y:S06]  /*4ac0*/  ENDCOLLECTIVE ;  /* 0x000000000000791b */ /* 0x000fec0003800000 */
.L_x_369:
[----:B------:R-:W-:Y:S05]  /*4ad0*/  BSYNC B1 ;  /* 0x0000000000017941 */ /* 0x000fea0003800000 */
.L_x_368:
[----:B------:R-:W-:Y:S01]  /*4ae0*/  LOP3.LUT R19, R19, 0x80000000, R48, 0xec, !PT ;  /* 0x8000000013137812 */ /* 0x000fe200078eec30 */
[----:B------:R-:W-:Y:S02]  /*4af0*/  IMAD.MOV.U32 R18, RZ, RZ, R41 ;  /* 0x000000ffff127224 */ /* 0x000fe400078e0029 */
[----:B------:R-:W-:Y:S02]  /*4b00*/  IMAD.MOV.U32 R17, RZ, RZ, 0x1 ;  /* 0x00000001ff117424 */ /* 0x000fe400078e00ff */
[----:B------:R-:W-:Y:S02]  /*4b10*/  VIADD R16, R19, 0xffffffff ;  /* 0xffffffff13107836 */ /* 0x000fe40000000000 */
[----:B------:R-:W-:-:S03]  /*4b20*/  VIADD R21, R21, 0xffffffe0 ;  /* 0xffffffe015157836 */ /* 0x000fc60000000000 */
[----:B------:R-:W-:Y:S01]  /*4b30*/  LOP3.LUT R50, R19, R16, RZ, 0xc, !PT ;  /* 0x0000001013327212 */ /* 0x000fe200078e0cff */
[----:B------:R-:W-:-:S03]  /*4b40*/  IMAD.MOV.U32 R19, RZ, RZ, -0x1 ;  /* 0xffffffffff137424 */ /* 0x000fc600078e00ff */
[----:B------:R0:W1:Y:S04]  /*4b50*/  POPC R16, R50 ;  /* 0x0000003200107309 */ /* 0x0000680000000000 */
[----:B01----:R-:W-:Y:S05]  /*4b60*/  WARPSYNC.COLLECTIVE R19, `(.L_x_370) ;  /* 0x0000000013087348 */ /* 0x003fea0003c00000 */
[----:B-1----:R1:W2:Y:S02]  /*4b70*/  SHFL.DOWN P2, R20, R18, R17, R16 ;  /* 0x0800001112147389 */ /* 0x0022a40000040010 */
[----:B012---:R-:W-:Y:S05]  /*4b80*/  ENDCOLLECTIVE ;  /* 0x000000000000791b */ /* 0x007fea0003800000 */
.L_x_370:
        /* <DEDUP_REMOVED lines=9> */
.L_x_371:
        /* <DEDUP_REMOVED lines=8> */
.L_x_372:
        /* <DEDUP_REMOVED lines=8> */
.L_x_373:
        /* <DEDUP_REMOVED lines=8> */
.L_x_374:
[----:B------:R-:W-:Y:S05]  /*4da0*/  WARPSYNC.COLLECTIVE R19, `(.L_x_375) ;  /* 0x0000000013087348 */ /* 0x000fea0003c00000 */
[----:B------:R-:W-:Y:S01]  /*4db0*/  VOTE.ALL P0, P0 ;  /* 0x0000000000ff7806 */ /* 0x000fe20000000000 */
[----:B------:R-:W-:-:S12]  /*4dc0*/  ENDCOLLECTIVE ;  /* 0x000000000000791b */ /* 0x000fd80003800000 */
.L_x_375:
[----:B------:R-:W-:-:S04]  /*4dd0*/  ISETP.GT.AND P2, PT, R37, R16, PT ;  /* 0x000000102500720c */ /* 0x000fc80003f44270 */
[----:B------:R-:W-:-:S04]  /*4de0*/  SEL R20, R20, RZ, !P2 ;  /* 0x000000ff14147207 */ /* 0x000fc80005000000 */
[----:B------:R-:W-:Y:S01]  /*4df0*/  IADD3 R39, PT, PT, R50, R20, R39 ;  /* 0x0000001432277210 */ /* 0x000fe20007ffe027 */
[----:B------:R-:W-:Y:S06]  /*4e00*/  BRA `(.L_x_376) ;  /* 0xffffffc800907947 */ /* 0x000fec000383ffff */
.L_x_335:
[----:B------:R-:W-:Y:S01]  /*4e10*/  BSSY B0, `(.L_x_377) ;  /* 0x0000006000007945 */ /* 0x000fe20003800000 */
[----:B------:R-:W-:Y:S01]  /*4e20*/  PLOP3.LUT P0, PT, P0, PT, PT, 0x8, 0x80 ;  /* 0x000000000080781c */ /* 0x000fe2000070e170 */
[----:B------:R-:W-:-:S12]  /*4e30*/  IMAD.MOV.U32 R19, RZ, RZ, -0x1 ;  /* 0xffffffffff137424 */ /* 0x000fd800078e00ff */
[----:B------:R-:W-:Y:S05]  /*4e40*/  WARPSYNC.COLLECTIVE R19, `(.L_x_378) ;  /* 0x0000000013087348 */ /* 0x000fea0003c00000 */
[----:B------:R-:W-:Y:S01]  /*4e50*/  VOTE.ANY P0, P0 ;  /* 0x0000000000ff7806 */ /* 0x000fe20000000100 */
[----:B------:R-:W-:-:S12]  /*4e60*/  ENDCOLLECTIVE ;  /* 0x000000000000791b */ /* 0x000fd80003800000 */
.L_x_378:
[----:B------:R-:W-:Y:S05]  /*4e70*/  BSYNC B0 ;  /* 0x0000000000007941 */ /* 0x000fea0003800000 */
.L_x_377:
[----:B------:R-:W-:Y:S05]  /*4e80*/  BRA `(.L_x_379) ;  /* 0xffffffe000a87947 */ /* 0x000fea000383ffff */
.L_x_337:
[----:B------:R-:W-:Y:S01]  /*4e90*/  BSSY B0, `(.L_x_380) ;  /* 0x0000006000007945 */ /* 0x000fe20003800000 */
[----:B------:R-:W-:Y:S01]  /*4ea0*/  PLOP3.LUT P0, PT, P0, PT, PT, 0x8, 0x80 ;  /* 0x000000000080781c */ /* 0x000fe2000070e170 */
[----:B------:R-:W-:-:S12]  /*4eb0*/  IMAD.MOV.U32 R19, RZ, RZ, -0x1 ;  /* 0xffffffffff137424 */ /* 0x000fd800078e00ff */
[----:B------:R-:W-:Y:S05]  /*4ec0*/  WARPSYNC.COLLECTIVE R19, `(.L_x_381) ;  /* 0x0000000013087348 */ /* 0x000fea0003c00000 */
[----:B------:R-:W-:Y:S01]  /*4ed0*/  VOTE.ANY P0, P0 ;  /* 0x0000000000ff7806 */ /* 0x000fe20000000100 */
[----:B------:R-:W-:-:S12]  /*4ee0*/  ENDCOLLECTIVE ;  /* 0x000000000000791b */ /* 0x000fd80003800000 */
.L_x_381:
[----:B------:R-:W-:Y:S05]  /*4ef0*/  BSYNC B0 ;  /* 0x0000000000007941 */ /* 0x000fea0003800000 */
.L_x_380:
[----:B------:R-:W-:Y:S05]  /*4f00*/  BRA `(.L_x_382) ;  /* 0xffffffe000fc7947 */ /* 0x000fea000383ffff */
.L_x_339:
[----:B------:R-:W0:Y:S01]  /*4f10*/  S2R R53, SR_GEMASK ;  /* 0x0000000000357919 */ /* 0x000e220000003c00 */
[----:B------:R-:W-:Y:S01]  /*4f20*/  BSSY B0, `(.L_x_383) ;  /* 0x0000006000007945 */ /* 0x000fe20003800000 */
[----:B------:R-:W-:Y:S01]  /*4f30*/  PLOP3.LUT P0, PT, P0, PT, PT, 0x8, 0x80 ;  /* 0x000000000080781c */ /* 0x000fe2000070e170 */
[----:B------:R-:W-:-:S12]  /*4f40*/  IMAD.MOV.U32 R19, RZ, RZ, -0x1 ;  /* 0xffffffffff137424 */ /* 0x000fd800078e00ff */
[----:B0-----:R-:W-:Y:S05]  /*4f50*/  WARPSYNC.COLLECTIVE R19, `(.L_x_384) ;  /* 0x0000000013087348 */ /* 0x001fea0003c00000 */
[----:B------:R-:W-:Y:S01]  /*4f60*/  VOTE.ANY R19, PT, P0 ;  /* 0x0000000000137806 */ /* 0x000fe200000e0100 */
[----:B0-----:R-:W-:Y:S06]  /*4f70*/  ENDCOLLECTIVE ;  /* 0x000000000000791b */ /* 0x001fec0003800000 */
.L_x_384:
[----:B------:R-:W-:Y:S05]  /*4f80*/  BSYNC B0 ;  /* 0x0000000000007941 */ /* 0x000fea0003800000 */
.L_x_383:
[----:B------:R-:W-:Y:S01]  /*4f90*/  LOP3.LUT R19, R19, 0x80000000, R53, 0xec, !PT ;  /* 0x8000000013137812 */ /* 0x000fe200078eec35 */
[----:B------:R-:W-:Y:S02]  /*4fa0*/  IMAD.MOV.U32 R18, RZ, RZ, R25 ;  /* 0x000000ffff127224 */ /* 0x000fe400078e0019 */
[----:B------:R-:W-:Y:S02]  /*4fb0*/  IMAD.MOV.U32 R17, RZ, RZ, 0x1 ;  /* 0x00000001ff117424 */ /* 0x000fe400078e00ff */
[----:B------:R-:W-:-:S05]  /*4fc0*/  VIADD R16, R19, 0xffffffff ;  /* 0xffffffff13107836 */ /* 0x000fca0000000000 */
[----:B------:R-:W-:Y:S01]  /*4fd0*/  LOP3.LUT R44, R19, R16, RZ, 0xc, !PT ;  /* 0x00000010132c7212 */ /* 0x000fe200078e0cff */
[----:B------:R-:W-:-:S05]  /*4fe0*/  IMAD.MOV.U32 R19, RZ, RZ, -0x1 ;  /* 0xffffffffff137424 */ /* 0x000fca00078e00ff */
[----:B------:R-:W0:Y:S02]  /*4ff0*/  POPC R44, R44 ;  /* 0x0000002c002c7309 */ /* 0x000e240000000000 */
[----:B0-----:R-:W-:Y:S01]  /*5000*/  IMAD.MOV.U32 R16, RZ, RZ, R44 ;  /* 0x000000ffff107224 */ /* 0x001fe200078e002c */
[----:B------:R-:W-:-:S13]  /*5010*/  ISETP.GE.AND P0, PT, R36, R44, PT ;  /* 0x0000002c2400720c */ /* 0x000fda0003f06270 */
[----:B------:R-:W-:Y:S05]  /*5020*/  WARPSYNC.COLLECTIVE R19, `(.L_x_385) ;  /* 0x0000000013087348 */ /* 0x000fea0003c00000 */
[----:B------:R0:W1:Y:S02]  /*5030*/  SHFL.DOWN P2, R20, R18, R17, R16 ;  /* 0x0800001112147389 */ /* 0x0000640000040010 */
[----:B01----:R-:W-:Y:S05]  /*5040*/  ENDCOLLECTIVE ;  /* 0x000000000000791b */ /* 0x003fea0003800000 */
.L_x_385:
[----:B------:R-:W-:Y:S01]  /*5050*/  IMAD.MOV.U32 R17, RZ, RZ, 0x2 ;  /* 0x00000002ff117424 */ /* 0x000fe200078e00ff */
[----:B------:R-:W-:-:S05]  /*5060*/  SEL R20, R20, RZ, !P0 ;  /* 0x000000ff14147207 */ /* 0x000fca0004000000 */
[----:B------:R-:W-:Y:S02]  /*5070*/  IMAD.IADD R35, R20, 0x1, R25 ;  /* 0x0000000114237824 */ /* 0x000fe400078e0219 */
[----:B------:R-:W-:Y:S02]  /*5080*/  VIADD R25, R36, 0x2 ;  /* 0x0000000224197836 */ /* 0x000fe40000000000 */
[----:B------:R-:W-:-:S03]  /*5090*/  IMAD.MOV.U32 R18, RZ, RZ, R35 ;  /* 0x000000ffff127224 */ /* 0x000fc600078e0023 */
[----:B------:R-:W-:Y:S01]  /*50a0*/  ISETP.GT.AND P0, PT, R25, R44, PT ;  /* 0x0000002c1900720c */ /* 0x000fe20003f04270 */
[----:B------:R-:W-:-:S12]  /*50b0*/  VIADD R25, R36, 0x4 ;  /* 0x0000000424197836 */ /* 0x000fd80000000000 */
[----:B------:R-:W-:Y:S05]  /*50c0*/  WARPSYNC.COLLECTIVE R19, `(.L_x_386) ;  /* 0x0000000013087348 */ /* 0x000fea0003c00000 */
[----:B------:R0:W1:Y:S02]  /*50d0*/  SHFL.DOWN P2, R20, R18, R17, R16 ;  /* 0x0800001112147389 */ /* 0x0000640000040010 */
[----:B01----:R-:W-:Y:S05]  /*50e0*/  ENDCOLLECTIVE ;  /* 0x000000000000791b */ /* 0x003fea0003800000 */
.L_x_386:
        /* <DEDUP_REMOVED lines=9> */
.L_x_387:
        /* <DEDUP_REMOVED lines=8> */
.L_x_388:
[----:B------:R-:W-:Y:S01]  /*5200*/  IMAD.MOV.U32 R17, RZ, RZ, 0x10 ;  /* 0x00000010ff117424 */ /* 0x000fe200078e00ff */
[----:B------:R-:W-:Y:S02]  /*5210*/  SEL R20, R20, RZ, !P0 ;  /* 0x000000ff14147207 */ /* 0x000fe40004000000 */
[----:B------:R-:W-:-:S03]  /*5220*/  ISETP.NE.AND P0, PT, R24, 0x65, PT ;  /* 0x000000651800780c */ /* 0x000fc60003f05270 */
[----:B------:R-:W-:Y:S02]  /*5230*/  IMAD.IADD R26, R25, 0x1, R20 ;  /* 0x00000001191a7824 */ /* 0x000fe400078e0214 */
[----:B------:R-:W-:Y:S02]  /*5240*/  VIADD R25, R36, 0x10 ;  /* 0x0000001024197836 */ /* 0x000fe40000000000 */
[----:B------:R-:W-:-:S03]  /*5250*/  IMAD.MOV.U32 R18, RZ, RZ, R26 ;  /* 0x000000ffff127224 */ /* 0x000fc600078e001a */
[----:B------:R-:W-:-:S13]  /*5260*/  ISETP.GT.AND P3, PT, R25, R44, PT ;  /* 0x0000002c1900720c */ /* 0x000fda0003f64270 */
[----:B------:R-:W-:Y:S05]  /*5270*/  WARPSYNC.COLLECTIVE R19, `(.L_x_389) ;  /* 0x0000000013087348 */ /* 0x000fea0003c00000 */
[----:B------:R0:W1:Y:S02]  /*5280*/  SHFL.DOWN P2, R20, R18, R17, R16 ;  /* 0x0800001112147389 */ /* 0x0000640000040010 */
[----:B01----:R-:W-:Y:S05]  /*5290*/  ENDCOLLECTIVE ;  /* 0x000000000000791b */ /* 0x003fea0003800000 */
.L_x_389:
[----:B------:R-:W-:Y:S05]  /*52a0*/  WARPSYNC.COLLECTIVE R19, `(.L_x_390) ;  /* 0x0000000013087348 */ /* 0x000fea0003c00000 */
[----:B------:R-:W-:Y:S01]  /*52b0*/  VOTE.ALL P0, P0 ;  /* 0x0000000000ff7806 */ /* 0x000fe20000000000 */
[----:B------:R-:W-:-:S12]  /*52c0*/  ENDCOLLECTIVE ;  /* 0x000000000000791b */ /* 0x000fd80003800000 */
.L_x_390:
[----:B------:R-:W0:Y:S01]  /*52d0*/  LDC.64 R16, c[0x0][0x390] ;  /* 0x0000e400ff107b82 */ /* 0x000e220000000a00 */
[----:B------:R-:W-:-:S05]  /*52e0*/  SEL R25, R20, RZ, !P3 ;  /* 0x000000ff14197207 */ /* 0x000fca0005800000 */
[----:B------:R-:W-:Y:S01]  /*52f0*/  IMAD.IADD R26, R26, 0x1, R25 ;  /* 0x000000011a1a7824 */ /* 0x000fe200078e0219 */
[----:B0-----:R-:W-:-:S05]  /*5300*/  IADD3 R35, P2, PT, R16, 0x100, RZ ;  /* 0x0000010010237810 */ /* 0x001fca0007f5e0ff */
[----:B------:R-:W-:Y:S01]  /*5310*/  IMAD.X R39, RZ, RZ, R17, P2 ;  /* 0x000000ffff277224 */ /* 0x000fe200010e0611 */
[----:B------:R-:W-:Y:S07]  /*5320*/  BRA `(.L_x_391) ;  /* 0xffffffe000907947 */ /* 0x000fee000383ffff */
.L_x_341:
[----:B------:R-:W-:Y:S01]  /*5330*/  BSSY B0, `(.L_x_392) ;  /* 0x0000006000007945 */ /* 0x000fe20003800000 */
[----:B------:R-:W-:Y:S01]  /*5340*/  PLOP3.LUT P0, PT, P0, PT, PT, 0x8, 0x80 ;  /* 0x000000000080781c */ /* 0x000fe2000070e170 */
[----:B------:R-:W-:-:S12]  /*5350*/  IMAD.MOV.U32 R19, RZ, RZ, -0x1 ;  /* 0xffffffffff137424 */ /* 0x000fd800078e00ff */
[----:B------:R-:W-:Y:S05]  /*5360*/  WARPSYNC.COLLECTIVE R19, `(.L_x_393) ;  /* 0x0000000013087348 */ /* 0x000fea0003c00000 */
[----:B------:R-:W-:Y:S01]  /*5370*/  VOTE.ANY P0, P0 ;  /* 0x0000000000ff7806 */ /* 0x000fe20000000100 */
[----:B------:R-:W-:-:S12]  /*5380*/  ENDCOLLECTIVE ;  /* 0x000000000000791b */ /* 0x000fd80003800000 */
.L_x_393:
[----:B------:R-:W-:Y:S05]  /*5390*/  BSYNC B0 ;  /* 0x0000000000007941 */ /* 0x000fea0003800000 */
.L_x_392:
[----:B------:R-:W-:Y:S05]  /*53a0*/  BRA `(.L_x_394) ;  /* 0xffffffe000a07947 */ /* 0x000fea000383ffff */
.L_x_343:
[----:B------:R-:W-:Y:S01]  /*53b0*/  BSSY B0, `(.L_x_395) ;  /* 0x0000006000007945 */ /* 0x000fe20003800000 */
[----:B------:R-:W-:Y:S01]  /*53c0*/  PLOP3.LUT P0, PT, P0, PT, PT, 0x8, 0x80 ;  /* 0x000000000080781c */ /* 0x000fe2000070e170 */
[----:B------:R-:W-:-:S12]  /*53d0*/  IMAD.MOV.U32 R19, RZ, RZ, -0x1 ;  /* 0xffffffffff137424 */ /* 0x000fd800078e00ff */
[----:B------:R-:W-:Y:S05]  /*53e0*/  WARPSYNC.COLLECTIVE R19, `(.L_x_396) ;  /* 0x0000000013087348 */ /* 0x000fea0003c00000 */
[----:B------:R-:W-:Y:S01]  /*53f0*/  VOTE.ANY P0, P0 ;  /* 0x0000000000ff7806 */ /* 0x000fe20000000100 */
[----:B------:R-:W-:-:S12]  /*5400*/  ENDCOLLECTIVE ;  /* 0x000000000000791b */ /* 0x000fd80003800000 */
.L_x_396:
[----:B------:R-:W-:Y:S05]  /*5410*/  BSYNC B0 ;  /* 0x0000000000007941 */ /* 0x000fea0003800000 */
.L_x_395:
[----:B------:R-:W-:Y:S05]  /*5420*/  BRA `(.L_x_397) ;  /* 0xffffffe000f47947 */ /* 0x000fea000383ffff */
.L_x_345:
[----:B------:R-:W-:Y:S01]  /*5430*/  BSSY B0, `(.L_x_398) ;  /* 0x0000006000007945 */ /* 0x000fe20003800000 */
[----:B------:R-:W-:Y:S01]  /*5440*/  PLOP3.LUT P0, PT, P0, PT, PT, 0x8, 0x80 ;  /* 0x000000000080781c */ /* 0x000fe2000070e170 */
[----:B------:R-:W-:-:S12]  /*5450*/  IMAD.MOV.U32 R19, RZ, RZ, -0x1 ;  /* 0xffffffffff137424 */ /* 0x000fd800078e00ff */
[----:B------:R-:W-:Y:S05]  /*5460*/  WARPSYNC.COLLECTIVE R19, `(.L_x_399) ;  /* 0x0000000013087348 */ /* 0x000fea0003c00000 */
[----:B------:R-:W-:Y:S01]  /*5470*/  VOTE.ANY R19, PT, P0 ;  /* 0x0000000000137806 */ /* 0x000fe200000e0100 */
[----:B------:R-:W-:Y:S06]  /*5480*/  ENDCOLLECTIVE ;  /* 0x000000000000791b */ /* 0x000fec0003800000 */
.L_x_399:
[----:B------:R-:W-:Y:S05]  /*5490*/  BSYNC B0 ;  /* 0x0000000000007941 */ /* 0x000fea0003800000 */
.L_x_398:
[----:B------:R-:W-:Y:S01]  /*54a0*/  LOP3.LUT R19, R19, 0x80000000, R53, 0xec, !PT ;  /* 0x8000000013137812 */ /* 0x000fe200078eec35 */
[----:B------:R-:W-:Y:S02]  /*54b0*/  IMAD.MOV.U32 R18, RZ, RZ, R25 ;  /* 0x000000ffff127224 */ /* 0x000fe400078e0019 */
[----:B------:R-:W-:Y:S02]  /*54c0*/  IMAD.MOV.U32 R17, RZ, RZ, 0x1 ;  /* 0x00000001ff117424 */ /* 0x000fe400078e00ff */
[----:B------:R-:W-:Y:S02]  /*54d0*/  VIADD R16, R19, 0xffffffff ;  /* 0xffffffff13107836 */ /* 0x000fe40000000000 */
[----:B------:R-:W-:-:S03]  /*54e0*/  VIADD R21, R21, 0xffffffe0 ;  /* 0xffffffe015157836 */ /* 0x000fc60000000000 */
[----:B------:R-:W-:Y:S01]  /*54f0*/  LOP3.LUT R16, R19, R16, RZ, 0xc, !PT ;  /* 0x0000001013107212 */ /* 0x000fe200078e0cff */
[----:B------:R-:W-:-:S05]  /*5500*/  IMAD.MOV.U32 R19, RZ, RZ, -0x1 ;  /* 0xffffffffff137424 */ /* 0x000fca00078e00ff */
[----:B------:R-:W0:Y:S02]  /*5510*/  POPC R16, R16 ;  /* 0x0000001000107309 */ /* 0x000e240000000000 */
[----:B0-----:R-:W-:Y:S05]  /*5520*/  WARPSYNC.COLLECTIVE R19, `(.L_x_400) ;  /* 0x0000000013087348 */ /* 0x001fea0003c00000 */
[----:B0-----:R0:W1:Y:S02]  /*5530*/  SHFL.DOWN P2, R20, R18, R17, R16 ;  /* 0x0800001112147389 */ /* 0x0010640000040010 */
[----:B01----:R-:W-:Y:S05]  /*5540*/  ENDCOLLECTIVE ;  /* 0x000000000000791b */ /* 0x003fea0003800000 */
.L_x_400:
        /* <DEDUP_REMOVED lines=10> */
.L_x_401:
        /* <DEDUP_REMOVED lines=9> */
.L_x_402:
        /* <DEDUP_REMOVED lines=9> */
.L_x_403:
[----:B------:R-:W-:Y:S01]  /*5710*/  IMAD.MOV.U32 R17, RZ, RZ, 0x10 ;  /* 0x00000010ff117424 */ /* 0x000fe200078e00ff */
[----:B------:R-:W-:-:S05]  /*5720*/  SEL R20, R20, RZ, !P0 ;  /* 0x000000ff14147207 */ /* 0x000fca0004000000 */
[----:B------:R-:W-:-:S04]  /*5730*/  IMAD.IADD R25, R25, 0x1, R20 ;  /* 0x0000000119197824 */ /* 0x000fc800078e0214 */
[----:B------:R-:W-:-:S07]  /*5740*/  IMAD.MOV.U32 R18, RZ, RZ, R25 ;  /* 0x000000ffff127224 */ /* 0x000fce00078e0019 */
[----:B------:R-:W-:Y:S05]  /*5750*/  WARPSYNC.COLLECTIVE R19, `(.L_x_404) ;  /* 0x0000000013087348 */ /* 0x000fea0003c00000 */
[----:B------:R0:W1:Y:S02]  /*5760*/  SHFL.DOWN P2, R20, R18, R17, R16 ;  /* 0x0800001112147389 */ /* 0x0000640000040010 */
[----:B01----:R-:W-:Y:S05]  /*5770*/  ENDCOLLECTIVE ;  /* 0x000000000000791b */ /* 0x003fea0003800000 */
.L_x_404:
[----:B------:R-:W-:-:S05]  /*5780*/  VIADD R17, R36, 0x10 ;  /* 0x0000001024117836 */ /* 0x000fca0000000000 */
[----:B------:R-:W-:-:S04]  /*5790*/  ISETP.GT.AND P0, PT, R17, R16, PT ;  /* 0x000000101100720c */ /* 0x000fc80003f04270 */
[----:B------:R-:W-:Y:S02]  /*57a0*/  SEL R20, R20, RZ, !P0 ;  /* 0x000000ff14147207 */ /* 0x000fe40004000000 */
[----:B------:R-:W-:Y:S02]  /*57b0*/  ISETP.NE.AND P0, PT, R24, 0x65, PT ;  /* 0x000000651800780c */ /* 0x000fe40003f05270 */
[----:B------:R-:W-:-:S11]  /*57c0*/  IADD3 R26, PT, PT, R25, R20, R26 ;  /* 0x00000014191a7210 */ /* 0x000fd60007ffe01a */
[----:B------:R-:W-:Y:S05]  /*57d0*/  WARPSYNC.COLLECTIVE R19, `(.L_x_405) ;  /* 0x0000000013087348 */ /* 0x000fea0003c00000 */
[----:B------:R-:W-:Y:S01]  /*57e0*/  VOTE.ALL P0, P0 ;  /* 0x0000000000ff7806 */ /* 0x000fe20000000000 */
[----:B------:R-:W-:-:S12]  /*57f0*/  ENDCOLLECTIVE ;  /* 0x000000000000791b */ /* 0x000fd80003800000 */
.L_x_405:
[----:B------:R-:W-:Y:S05]  /*5800*/  BRA `(.L_x_406) ;  /* 0xffffffe0008c7947 */ /* 0x000fea000383ffff */
.L_x_407:
        /* <DEDUP_REMOVED lines=15> */
.L_x_893:


//--------------------- .text._ZN3cub18CUB_300001_SM_10006detail4scan20DeviceScanInitKernelINS0_13ScanTileStateIiLb1EEEEEvT_i --------------------------
	.section	.text._ZN3cub18CUB_300001_SM_10006detail4scan20DeviceScanInitKernelINS0_13ScanTileStateIiLb1EEEEEvT_i,"ax",@progbits
	.align	128
        .global         _ZN3cub18CUB_300001_SM_10006detail4scan20DeviceScanInitKernelINS0_13ScanTileStateIiLb1EEEEEvT_i
        .type           _ZN3cub18CUB_300001_SM_10006detail4scan20DeviceScanInitKernelINS0_13ScanTileStateIiLb1EEEEEvT_i,@function
        .size           _ZN3cub18CUB_300001_SM_10006detail4scan20DeviceScanInitKernelINS0_13ScanTileStateIiLb1EEEEEvT_i,(.L_x_894 - _ZN3cub18CUB_300001_SM_10006detail4scan20DeviceScanInitKernelINS0_13ScanTileStateIiLb1EEEEEvT_i)
        .other          _ZN3cub18CUB_300001_SM_10006detail4scan20DeviceScanInitKernelINS0_13ScanTileStateIiLb1EEEEEvT_i,@"STO_CUDA_ENTRY STV_DEFAULT"
_ZN3cub18CUB_300001_SM_10006detail4scan20DeviceScanInitKernelINS0_13ScanTileStateIiLb1EEEEEvT_i:
.text._ZN3cub18CUB_300001_SM_10006detail4scan20DeviceScanInitKernelINS0_13ScanTileStateIiLb1EEEEEvT_i:
[----:B------:R-:W-:Y:S01]  /*0000*/  LDC R1, c[0x0][0x37c] ;  /* 0x0000df00ff017b82 */ /* 0x000fe20000000800 */
[----:B------:R-:W0:Y:S07]  /*0010*/  S2R R0, SR_TID.X ;  /* 0x0000000000007919 */ /* 0x000e2e0000002100 */
[----:B------:R-:W1:Y:S01]  /*0020*/  S2UR UR6, SR_CTAID.X ;  /* 0x00000000000679c3 */ /* 0x000e620000002500 */
[----:B------:R-:W2:Y:S07]  /*0030*/  LDCU UR4, c[0x0][0x388] ;  /* 0x00007100ff0477ac */ /* 0x000eae0008000800 */
[----:B------:R-:W1:Y:S01]  /*0040*/  LDC R5, c[0x0][0x360] ;  /* 0x0000d800ff057b82 */ /* 0x000e620000000800 */
[----:B0-----:R-:W-:Y:S01]  /*0050*/  ISETP.GT.U32.AND P0, PT, R0, 0x1f, PT ;  /* 0x0000001f0000780c */ /* 0x001fe20003f04070 */
[----:B-1----:R-:W-:-:S03]  /*0060*/  IMAD R5, R5, UR6, R0 ;  /* 0x0000000605057c24 */ /* 0x002fc6000f8e0200 */
[----:B------:R-:W-:Y:S02]  /*0070*/  ISETP.NE.OR P0, PT, RZ, UR6, P0 ;  /* 0x00000006ff007c0c */ /* 0x000fe40008705670 */
[----:B--2---:R-:W-:Y:S01]  /*0080*/  ISETP.GE.AND P1, PT, R5, UR4, PT ;  /* 0x0000000405007c0c */ /* 0x004fe2000bf26270 */
[----:B------:R-:W0:-:S12]  /*0090*/  LDCU.64 UR4, c[0x0][0x358] ;  /* 0x00006b00ff0477ac */ /* 0x000e180008000a00 */
[----:B------:R-:W1:Y:S01]  /*00a0*/  @!P1 LDC.64 R2, c[0x0][0x380] ;  /* 0x0000e000ff029b82 */ /* 0x000e620000000a00 */
[----:B------:R-:W-:Y:S01]  /*00b0*/  @!P1 MOV R4, 0x63 ;  /* 0x0000006300049802 */ /* 0x000fe20000000f00 */
[----:B-1----:R-:W-:-:S04]  /*00c0*/  @!P1 IMAD.WIDE R2, R5, 0x8, R2 ;  /* 0x0000000805029825 */ /* 0x002fc800078e0202 */
[----:B------:R-:W-:-:S05]  /*00d0*/  HFMA2 R5, -RZ, RZ, 0, 0 ;  /* 0x00000000ff057431 */ /* 0x000fca00000001ff */
[----:B0-----:R0:W-:Y:S01]  /*00e0*/  @!P1 STG.E.64 desc[UR4][R2.64+0x100], R4 ;  /* 0x0001000402009986 */ /* 0x0011e2000c101b04 */
[----:B------:R-:W-:Y:S05]  /*00f0*/  @P0 EXIT ;  /* 0x000000000000094d */ /* 0x000fea0003800000 */
[----:B0-----:R-:W0:Y:S02]  /*0100*/  LDC.64 R2, c[0x0][0x380] ;  /* 0x0000e000ff027b82 */ /* 0x001e240000000a00 */
[----:B0-----:R-:W-:-:S05]  /*0110*/  IMAD.WIDE.U32 R2, R0, 0x8, R2 ;  /* 0x0000000800027825 */ /* 0x001fca00078e0002 */
[----:B------:R-:W-:Y:S01]  /*0120*/  STG.E.64 desc[UR4][R2.64], RZ ;  /* 0x000000ff02007986 */ /* 0x000fe2000c101b04 */
[----:B------:R-:W-:Y:S05]  /*0130*/  EXIT ;  /* 0x000000000000794d */ /* 0x000fea0003800000 */
.L_x_408:
        /* <DEDUP_REMOVED lines=12> */
.L_x_894:


//--------------------- .text._ZN3cub18CUB_300001_SM_10006detail6reduce28DeviceReduceSingleTileKernelINS2_10policy_hubIiyN4cuda3std3__44plusIiEEE10Policy1000EPiSC_iS9_iiNS7_10__identityEEEvT0_T1_T2_T3_T4_T6_ --------------------------
	.section	.text._ZN3cub18CUB_300001_SM_10006detail6reduce28DeviceReduceSingleTileKernelINS2_10policy_hubIiyN4cuda3std3__44plusIiEEE10Policy1000EPiSC_iS9_iiNS7_10__identityEEEvT0_T1_T2_T3_T4_T6_,"ax",@progbits
	.align	128
        .global         _ZN3cub18CUB_300001_SM_10006detail6reduce28DeviceReduceSingleTileKernelINS2_10policy_hubIiyN4cuda3std3__44plusIiEEE10Policy1000EPiSC_iS9_iiNS7_10__identityEEEvT0_T1_T2_T3_T4_T6_
        .type           _ZN3cub18CUB_300001_SM_10006detail6reduce28DeviceReduceSingleTileKernelINS2_10policy_hubIiyN4cuda3std3__44plusIiEEE10Policy1000EPiSC_iS9_iiNS7_10__identityEEEvT0_T1_T2_T3_T4_T6_,@function
        .size           _ZN3cub18CUB_300001_SM_10006detail6reduce28DeviceReduceSingleTileKernelINS2_10policy_hubIiyN4cuda3std3__44plusIiEEE10Policy1000EPiSC_iS9_iiNS7_10__identityEEEvT0_T1_T2_T3_T4_T6_,(.L_x_895 - _ZN3cub18CUB_300001_SM_10006detail6reduce28DeviceReduceSingleTileKernelINS2_10policy_hubIiyN4cuda3std3__44plusIiEEE10Policy1000EPiSC_iS9_iiNS7_10__identityEEEvT0_T1_T2_T3_T4_T6_)
        .other          _ZN3cub18CUB_300001_SM_10006detail6reduce28DeviceReduceSingleTileKernelINS2_10policy_hubIiyN4cuda3std3__44plusIiEEE10Policy1000EPiSC_iS9_iiNS7_10__identityEEEvT0_T1_T2_T3_T4_T6_,@"STO_CUDA_ENTRY STV_DEFAULT"
_ZN3cub18CUB_300001_SM_10006detail6reduce28DeviceReduceSingleTileKernelINS2_10policy_hubIiyN4cuda3std3__44plusIiEEE10Policy1000EPiSC_iS9_iiNS7_10__identityEEEvT0_T1_T2_T3_T4_T6_:
.text._ZN3cub18CUB_300001_SM_10006detail6reduce28DeviceReduceSingleTileKernelINS2_10policy_hubIiyN4cuda3std3__44plusIiEEE10Policy1000EPiSC_iS9_iiNS7_10__identityEEEvT0_T1_T2_T3_T4_T6_:
[----:B------:R-:W-:Y:S01]  /*0000*/  LDC R1, c[0x0][0x37c] ;  /* 0x0000df00ff017b82 */ /* 0x000fe20000000800 */
[----:B------:R-:W0:Y:S01]  /*0010*/  LDCU UR4, c[0x0][0x390] ;  /* 0x00007200ff0477ac */ /* 0x000e220008000800 */
[----:B------:R-:W1:Y:S01]  /*0020*/  LDCU.64 UR6, c[0x0][0x358] ;  /* 0x00006b00ff0677ac */ /* 0x000e620008000a00 */
[----:B0-----:R-:W-:-:S05]  /*0030*/  IMAD.U32 R20, RZ, RZ, UR4 ;  /* 0x00000004ff147e24 */ /* 0x001fca000f8e00ff */
[----:B------:R-:W-:-:S13]  /*0040*/  ISETP.NE.AND P0, PT, R20, RZ, PT ;  /* 0x000000ff1400720c */ /* 0x000fda0003f05270 */
[----:B-1----:R-:W-:Y:S05]  /*0050*/  @P0 BRA `(.L_x_409) ;  /* 0x00000000001c0947 */ /* 0x002fea0003800000 */
[----:B------:R-:W0:Y:S02]  /*0060*/  S2R R0, SR_TID.X ;  /* 0x0000000000007919 */ /* 0x000e240000002100 */
[----:B0-----:R-:W-:-:S13]  /*0070*/  ISETP.NE.AND P0, PT, R0, RZ, PT ;  /* 0x000000ff0000720c */ /* 0x001fda0003f05270 */
[----:B------:R-:W-:Y:S05]  /*0080*/  @P0 EXIT ;  /* 0x000000000000094d */ /* 0x000fea0003800000 */
[----:B------:R-:W0:Y:S08]  /*0090*/  LDC R5, c[0x0][0x398] ;  /* 0x0000e600ff057b82 */ /* 0x000e300000000800 */
[----:B------:R-:W0:Y:S02]  /*00a0*/  LDC.64 R2, c[0x0][0x388] ;  /* 0x0000e200ff027b82 */ /* 0x000e240000000a00 */
[----:B0-----:R-:W-:Y:S01]  /*00b0*/  STG.E desc[UR6][R2.64], R5 ;  /* 0x0000000502007986 */ /* 0x001fe2000c101906 */
[----:B------:R-:W-:Y:S05]  /*00c0*/  EXIT ;  /* 0x000000000000794d */ /* 0x000fea0003800000 */
.L_x_409:
[----:B------:R-:W0:Y:S01]  /*00d0*/  LDCU UR4, c[0x0][0x380] ;  /* 0x00007000ff0477ac */ /* 0x000e220008000800 */
[----:B------:R-:W-:Y:S01]  /*00e0*/  BSSY.RECONVERGENT B0, `(.L_x_410) ;  /* 0x0000385000007945 */ /* 0x000fe20003800200 */
[----:B0-----:R-:W-:-:S09]  /*00f0*/  ULOP3.LUT UP0, URZ, UR4, 0xf, URZ, 0xc0, !UPT ;  /* 0x0000000f04ff7892 */ /* 0x001fd2000f80c0ff */
[----:B------:R-:W-:Y:S05]  /*0100*/  BRA.U UP0, `(.L_x_411) ;  /* 0x0000001900d87547 */ /* 0x000fea000b800000 */
[----:B------:R-:W-:-:S13]  /*0110*/  ISETP.GT.AND P0, PT, R20, 0xfff, PT ;  /* 0x00000fff1400780c */ /* 0x000fda0003f04270 */
[----:B------:R-:W-:Y:S05]  /*0120*/  @P0 BRA `(.L_x_412) ;  /* 0x0000000c008c0947 */ /* 0x000fea0003800000 */
[----:B------:R-:W0:Y:S01]  /*0130*/  S2R R9, SR_TID.X ;  /* 0x0000000000097919 */ /* 0x000e220000002100 */
[----:B------:R-:W-:Y:S01]  /*0140*/  BSSY.RECONVERGENT B1, `(.L_x_413) ;  /* 0x0000009000017945 */ /* 0x000fe20003800200 */
[----:B------:R-:W-:Y:S01]  /*0150*/  IMAD.MOV.U32 R0, RZ, RZ, RZ ;  /* 0x000000ffff007224 */ /* 0x000fe200078e00ff */
[----:B0-----:R-:W-:Y:S01]  /*0160*/  ISETP.GE.AND P0, PT, R9, R20, PT ;  /* 0x000000140900720c */ /* 0x001fe20003f06270 */
[----:B------:R-:W-:-:S12]  /*0170*/  IMAD.MOV.U32 R11, RZ, RZ, R9 ;  /* 0x000000ffff0b7224 */ /* 0x000fd800078e0009 */
[----:B------:R-:W-:Y:S05]  /*0180*/  @P0 BRA `(.L_x_414) ;  /* 0x0000000000100947 */ /* 0x000fea0003800000 */
[----:B------:R-:W0:Y:S02]  /*0190*/  LDC.64 R2, c[0x0][0x380] ;  /* 0x0000e000ff027b82 */ /* 0x000e240000000a00 */
[----:B0-----:R-:W-:-:S05]  /*01a0*/  IMAD.WIDE.U32 R2, R9, 0x4, R2 ;  /* 0x0000000409027825 */ /* 0x001fca00078e0002 */
[----:B------:R0:W5:Y:S01]  /*01b0*/  LDG.E.CONSTANT R0, desc[UR6][R2.64] ;  /* 0x0000000602007981 */ /* 0x000162000c1e9900 */
[----:B------:R-:W-:-:S07]  /*01c0*/  VIADD R11, R9, 0x100 ;  /* 0x00000100090b7836 */ /* 0x000fce0000000000 */
.L_x_414:
[----:B------:R-:W-:Y:S05]  /*01d0*/  BSYNC.RECONVERGENT B1 ;  /* 0x0000000000017941 */ /* 0x000fea0003800200 */
.L_x_413:
[----:B------:R-:W-:Y:S01]  /*01e0*/  ISETP.GE.AND P0, PT, R11, R20, PT ;  /* 0x000000140b00720c */ /* 0x000fe20003f06270 */
[----:B------:R-:W-:-:S12]  /*01f0*/  BSSY.RECONVERGENT B1, `(.L_x_415) ;  /* 0x0000066000017945 */ /* 0x000fd80003800200 */
[----:B------:R-:W-:Y:S05]  /*0200*/  @P0 BRA `(.L_x_416) ;  /* 0x0000000400900947 */ /* 0x000fea0003800000 */
[----:B0-----:R-:W-:Y:S01]  /*0210*/  LOP3.LUT R3, RZ, R11, RZ, 0x33, !PT ;  /* 0x0000000bff037212 */ /* 0x001fe200078e33ff */
[----:B------:R-:W-:Y:S04]  /*0220*/  BSSY.RECONVERGENT B2, `(.L_x_417) ;  /* 0x0000015000027945 */ /* 0x000fe80003800200 */
[----:B------:R-:W-:-:S05]  /*0230*/  IMAD.IADD R4, R3, 0x1, R20 ;  /* 0x0000000103047824 */ /* 0x000fca00078e0214 */
[C---:B------:R-:W-:Y:S02]  /*0240*/  LOP3.LUT R2, R4.reuse, 0x300, RZ, 0xc0, !PT ;  /* 0x0000030004027812 */ /* 0x040fe400078ec0ff */
[----:B------:R-:W-:Y:S02]  /*0250*/  ISETP.GE.U32.AND P1, PT, R4, 0x300, PT ;  /* 0x000003000400780c */ /* 0x000fe40003f26070 */
[----:B------:R-:W-:-:S13]  /*0260*/  ISETP.NE.AND P0, PT, R2, 0x300, PT ;  /* 0x000003000200780c */ /* 0x000fda0003f05270 */
[----:B------:R-:W-:Y:S05]  /*0270*/  @!P0 BRA `(.L_x_418) ;  /* 0x00000000003c8947 */ /* 0x000fea0003800000 */
[----:B------:R-:W0:Y:S01]  /*0280*/  LDC.64 R2, c[0x0][0x380] ;  /* 0x0000e000ff027b82 */ /* 0x000e220000000a00 */
[----:B------:R-:W-:-:S04]  /*0290*/  LEA.HI R4, R4, 0x1, RZ, 0x18 ;  /* 0x0000000104047811 */ /* 0x000fc800078fc0ff */
[----:B------:R-:W-:-:S05]  /*02a0*/  LOP3.LUT R4, R4, 0x3, RZ, 0xc0, !PT ;  /* 0x0000000304047812 */ /* 0x000fca00078ec0ff */
[----:B------:R-:W-:Y:S02]  /*02b0*/  IMAD.MOV R4, RZ, RZ, -R4 ;  /* 0x000000ffff047224 */ /* 0x000fe400078e0a04 */
[----:B0-----:R-:W-:-:S04]  /*02c0*/  IMAD.WIDE.U32 R2, R11, 0x4, R2 ;  /* 0x000000040b027825 */ /* 0x001fc800078e0002 */
[----:B------:R-:W-:-:S07]  /*02d0*/  IMAD.MOV.U32 R5, RZ, RZ, R3 ;  /* 0x000000ffff057224 */ /* 0x000fce00078e0003 */
.L_x_419:
[----:B------:R-:W-:-:S06]  /*02e0*/  IMAD.MOV.U32 R3, RZ, RZ, R5 ;  /* 0x000000ffff037224 */ /* 0x000fcc00078e0005 */
[----:B------:R0:W2:Y:S01]  /*02f0*/  LDG.E.CONSTANT R3, desc[UR6][R2.64] ;  /* 0x0000000602037981 */ /* 0x0000a2000c1e9900 */
[----:B------:R-:W-:Y:S02]  /*0300*/  VIADD R4, R4, 0x1 ;  /* 0x0000000104047836 */ /* 0x000fe40000000000 */
[----:B------:R-:W-:-:S03]  /*0310*/  VIADD R11, R11, 0x100 ;  /* 0x000001000b0b7836 */ /* 0x000fc60000000000 */
[----:B------:R-:W-:Y:S02]  /*0320*/  ISETP.NE.AND P0, PT, R4, RZ, PT ;  /* 0x000000ff0400720c */ /* 0x000fe40003f05270 */
[----:B0-----:R-:W-:-:S05]  /*0330*/  IADD3 R2, P2, PT, R2, 0x400, RZ ;  /* 0x0000040002027810 */ /* 0x001fca0007f5e0ff */
[----:B------:R-:W-:Y:S02]  /*0340*/  IMAD.X R5, RZ, RZ, R5, P2 ;  /* 0x000000ffff057224 */ /* 0x000fe400010e0605 */
[----:B--2--5:R-:W-:-:S04]  /*0350*/  IMAD.IADD R0, R3, 0x1, R0 ;  /* 0x0000000103007824 */ /* 0x024fc800078e0200 */
[----:B------:R-:W-:Y:S05]  /*0360*/  @P0 BRA `(.L_x_419) ;  /* 0xfffffffc00dc0947 */ /* 0x000fea000383ffff */
.L_x_418:
[----:B------:R-:W-:Y:S05]  /*0370*/  BSYNC.RECONVERGENT B2 ;  /* 0x0000000000027941 */ /* 0x000fea0003800200 */
.L_x_417:
[----:B------:R-:W-:Y:S05]  /*0380*/  @!P1 BRA `(.L_x_416) ;  /* 0x0000000400309947 */ /* 0x000fea0003800000 */
[----:B------:R-:W-:Y:S01]  /*0390*/  IMAD.IADD R2, R20, 0x1, -R11 ;  /* 0x0000000114027824 */ /* 0x000fe200078e0a0b */
[----:B------:R-:W-:Y:S01]  /*03a0*/  BSSY.RECONVERGENT B2, `(.L_x_420) ;  /* 0x0000029000027945 */ /* 0x000fe20003800200 */
[----:B------:R-:W-:-:S03]  /*03b0*/  PLOP3.LUT P0, PT, PT, PT, PT, 0x80, 0x8 ;  /* 0x000000000008781c */ /* 0x000fc60003f0f070 */
[----:B------:R-:W-:-:S13]  /*03c0*/  ISETP.GT.AND P1, PT, R2, 0xc00, PT ;  /* 0x00000c000200780c */ /* 0x000fda0003f24270 */
[----:B------:R-:W-:Y:S05]  /*03d0*/  @!P1 BRA `(.L_x_421) ;  /* 0x0000000000949947 */ /* 0x000fea0003800000 */
[----:B------:R-:W-:Y:S01]  /*03e0*/  PLOP3.LUT P0, PT, PT, PT, PT, 0x8, 0x80 ;  /* 0x000000000080781c */ /* 0x000fe20003f0e170 */
[----:B------:R-:W-:-:S12]  /*03f0*/  VIADD R8, R20, 0xfffff400 ;  /* 0xfffff40014087836 */ /* 0x000fd80000000000 */
.L_x_422:
[----:B------:R-:W0:Y:S01]  /*0400*/  LDC.64 R4, c[0x0][0x380] ;  /* 0x0000e000ff047b82 */ /* 0x000e220000000a00 */
[C---:B------:R-:W-:Y:S02]  /*0410*/  VIADD R7, R11.reuse, 0x400 ;  /* 0x000004000b077836 */ /* 0x040fe40000000000 */
[C---:B------:R-:W-:Y:S02]  /*0420*/  VIADD R3, R11.reuse, 0x800 ;  /* 0x000008000b037836 */ /* 0x040fe40000000000 */
[----:B0-----:R-:W-:-:S05]  /*0430*/  IMAD.WIDE R22, R11, 0x4, R4 ;  /* 0x000000040b167825 */ /* 0x001fca00078e0204 */
[----:B------:R-:W2:Y:S01]  /*0440*/  LDG.E.CONSTANT R13, desc[UR6][R22.64] ;  /* 0x00000006160d7981 */ /* 0x000ea2000c1e9900 */
[----:B------:R-:W-:-:S03]  /*0450*/  IMAD.WIDE R6, R7, 0x4, R4 ;  /* 0x0000000407067825 */ /* 0x000fc600078e0204 */
[----:B------:R-:W2:Y:S04]  /*0460*/  LDG.E.CONSTANT R10, desc[UR6][R22.64+0x400] ;  /* 0x00040006160a7981 */ /* 0x000ea8000c1e9900 */
[----:B------:R-:W3:Y:S04]  /*0470*/  LDG.E.CONSTANT R12, desc[UR6][R22.64+0x800] ;  /* 0x00080006160c7981 */ /* 0x000ee8000c1e9900 */
[----:B------:R-:W3:Y:S01]  /*0480*/  LDG.E.CONSTANT R19, desc[UR6][R22.64+0xc00] ;  /* 0x000c000616137981 */ /* 0x000ee2000c1e9900 */
[----:B------:R-:W-:-:S03]  /*0490*/  IMAD.WIDE R2, R3, 0x4, R4 ;  /* 0x0000000403027825 */ /* 0x000fc600078e0204 */
[----:B------:R-:W4:Y:S04]  /*04a0*/  LDG.E.CONSTANT R16, desc[UR6][R6.64] ;  /* 0x0000000606107981 */ /* 0x000f28000c1e9900 */
[----:B------:R-:W4:Y:S01]  /*04b0*/  LDG.E.CONSTANT R15, desc[UR6][R6.64+0x400] ;  /* 0x00040006060f7981 */ /* 0x000f22000c1e9900 */
[----:B------:R-:W-:-:S03]  /*04c0*/  VIADD R25, R11, 0xc00 ;  /* 0x00000c000b197836 */ /* 0x000fc60000000000 */
[----:B------:R-:W4:Y:S04]  /*04d0*/  LDG.E.CONSTANT R14, desc[UR6][R6.64+0x800] ;  /* 0x00080006060e7981 */ /* 0x000f28000c1e9900 */
[----:B------:R-:W4:Y:S01]  /*04e0*/  LDG.E.CONSTANT R21, desc[UR6][R6.64+0xc00] ;  /* 0x000c000606157981 */ /* 0x000f22000c1e9900 */
[----:B------:R-:W-:-:S03]  /*04f0*/  IMAD.WIDE R4, R25, 0x4, R4 ;  /* 0x0000000419047825 */ /* 0x000fc600078e0204 */
[----:B------:R-:W4:Y:S04]  /*0500*/  LDG.E.CONSTANT R18, desc[UR6][R2.64] ;  /* 0x0000000602127981 */ /* 0x000f28000c1e9900 */
[----:B------:R-:W4:Y:S04]  /*0510*/  LDG.E.CONSTANT R17, desc[UR6][R2.64+0x400] ;  /* 0x0004000602117981 */ /* 0x000f28000c1e9900 */
[----:B------:R-:W4:Y:S04]  /*0520*/  LDG.E.CONSTANT R23, desc[UR6][R2.64+0x800] ;  /* 0x0008000602177981 */ /* 0x000f28000c1e9900 */
[----:B------:R-:W4:Y:S04]  /*0530*/  LDG.E.CONSTANT R24, desc[UR6][R2.64+0xc00] ;  /* 0x000c000602187981 */ /* 0x000f28000c1e9900 */
[----:B------:R-:W4:Y:S04]  /*0540*/  LDG.E.CONSTANT R25, desc[UR6][R4.64] ;  /* 0x0000000604197981 */ /* 0x000f28000c1e9900 */
[----:B------:R-:W4:Y:S04]  /*0550*/  LDG.E.CONSTANT R26, desc[UR6][R4.64+0x400] ;  /* 0x00040006041a7981 */ /* 0x000f28000c1e9900 */
[----:B------:R-:W4:Y:S04]  /*0560*/  LDG.E.CONSTANT R22, desc[UR6][R4.64+0x800] ;  /* 0x0008000604167981 */ /* 0x000f28000c1e9900 */
[----:B------:R-:W4:Y:S01]  /*0570*/  LDG.E.CONSTANT R27, desc[UR6][R4.64+0xc00] ;  /* 0x000c0006041b7981 */ /* 0x000f22000c1e9900 */
[----:B------:R-:W-:-:S05]  /*0580*/  VIADD R11, R11, 0x1000 ;  /* 0x000010000b0b7836 */ /* 0x000fca0000000000 */
[----:B------:R-:W-:Y:S02]  /*0590*/  ISETP.GE.AND P1, PT, R11, R8, PT ;  /* 0x000000080b00720c */ /* 0x000fe40003f26270 */
[----:B--2--5:R-:W-:-:S04]  /*05a0*/  IADD3 R10, PT, PT, R10, R13, R0 ;  /* 0x0000000d0a0a7210 */ /* 0x024fc80007ffe000 */
[----:B---3--:R-:W-:-:S04]  /*05b0*/  IADD3 R10, PT, PT, R19, R12, R10 ;  /* 0x0000000c130a7210 */ /* 0x008fc80007ffe00a */
[----:B----4-:R-:W-:-:S04]  /*05c0*/  IADD3 R10, PT, PT, R15, R16, R10 ;  /* 0x000000100f0a7210 */ /* 0x010fc80007ffe00a */
[----:B------:R-:W-:-:S04]  /*05d0*/  IADD3 R10, PT, PT, R21, R14, R10 ;  /* 0x0000000e150a7210 */ /* 0x000fc80007ffe00a */
[----:B------:R-:W-:-:S04]  /*05e0*/  IADD3 R10, PT, PT, R17, R18, R10 ;  /* 0x00000012110a7210 */ /* 0x000fc80007ffe00a */
[----:B------:R-:W-:-:S04]  /*05f0*/  IADD3 R10, PT, PT, R24, R23, R10 ;  /* 0x00000017180a7210 */ /* 0x000fc80007ffe00a */
[----:B------:R-:W-:-:S04]  /*0600*/  IADD3 R25, PT, PT, R26, R25, R10 ;  /* 0x000000191a197210 */ /* 0x000fc80007ffe00a */
[----:B------:R-:W-:Y:S01]  /*0610*/  IADD3 R0, PT, PT, R27, R22, R25 ;  /* 0x000000161b007210 */ /* 0x000fe20007ffe019 */
[----:B------:R-:W-:Y:S06]  /*0620*/  @!P1 BRA `(.L_x_422) ;  /* 0xfffffffc00749947 */ /* 0x000fec000383ffff */
.L_x_421:
[----:B------:R-:W-:Y:S05]  /*0630*/  BSYNC.RECONVERGENT B2 ;  /* 0x0000000000027941 */ /* 0x000fea0003800200 */
.L_x_420:
[----:B------:R-:W-:Y:S01]  /*0640*/  IMAD.IADD R2, R20, 0x1, -R11 ;  /* 0x0000000114027824 */ /* 0x000fe200078e0a0b */
[----:B------:R-:W-:Y:S04]  /*0650*/  BSSY.RECONVERGENT B2, `(.L_x_423) ;  /* 0x0000015000027945 */ /* 0x000fe80003800200 */
[----:B------:R-:W-:-:S13]  /*0660*/  ISETP.GT.AND P1, PT, R2, 0x400, PT ;  /* 0x000004000200780c */ /* 0x000fda0003f24270 */
[----:B------:R-:W-:Y:S05]  /*0670*/  @!P1 BRA `(.L_x_424) ;  /* 0x0000000000489947 */ /* 0x000fea0003800000 */
[----:B------:R-:W0:Y:S01]  /*0680*/  LDC.64 R4, c[0x0][0x380] ;  /* 0x0000e000ff047b82 */ /* 0x000e220000000a00 */
[C---:B------:R-:W-:Y:S02]  /*0690*/  VIADD R13, R11.reuse, 0x400 ;  /* 0x000004000b0d7836 */ /* 0x040fe40000000000 */
[----:B0-----:R-:W-:-:S05]  /*06a0*/  IMAD.WIDE R2, R11, 0x4, R4 ;  /* 0x000000040b027825 */ /* 0x001fca00078e0204 */
[----:B------:R-:W2:Y:S01]  /*06b0*/  LDG.E.CONSTANT R7, desc[UR6][R2.64] ;  /* 0x0000000602077981 */ /* 0x000ea2000c1e9900 */
[----:B------:R-:W-:-:S03]  /*06c0*/  IMAD.WIDE R4, R13, 0x4, R4 ;  /* 0x000000040d047825 */ /* 0x000fc600078e0204 */
[----:B------:R-:W2:Y:S04]  /*06d0*/  LDG.E.CONSTANT R6, desc[UR6][R2.64+0x400] ;  /* 0x0004000602067981 */ /* 0x000ea8000c1e9900 */
[----:B------:R-:W3:Y:S04]  /*06e0*/  LDG.E.CONSTANT R13, desc[UR6][R2.64+0x800] ;  /* 0x00080006020d7981 */ /* 0x000ee8000c1e9900 */
[----:B------:R-:W3:Y:S04]  /*06f0*/  LDG.E.CONSTANT R8, desc[UR6][R2.64+0xc00] ;  /* 0x000c000602087981 */ /* 0x000ee8000c1e9900 */
[----:B------:R-:W4:Y:S04]  /*0700*/  LDG.E.CONSTANT R15, desc[UR6][R4.64] ;  /* 0x00000006040f7981 */ /* 0x000f28000c1e9900 */
[----:B------:R-:W4:Y:S04]  /*0710*/  LDG.E.CONSTANT R10, desc[UR6][R4.64+0x400] ;  /* 0x00040006040a7981 */ /* 0x000f28000c1e9900 */
[----:B------:R-:W4:Y:S04]  /*0720*/  LDG.E.CONSTANT R17, desc[UR6][R4.64+0x800] ;  /* 0x0008000604117981 */ /* 0x000f28000c1e9900 */
[----:B------:R-:W4:Y:S01]  /*0730*/  LDG.E.CONSTANT R12, desc[UR6][R4.64+0xc00] ;  /* 0x000c0006040c7981 */ /* 0x000f22000c1e9900 */
[----:B------:R-:W-:Y:S01]  /*0740*/  PLOP3.LUT P0, PT, PT, PT, PT, 0x8, 0x80 ;  /* 0x000000000080781c */ /* 0x000fe20003f0e170 */
[----:B------:R-:W-:Y:S01]  /*0750*/  VIADD R11, R11, 0x800 ;  /* 0x000008000b0b7836 */ /* 0x000fe20000000000 */
[----:B--2--5:R-:W-:-:S04]  /*0760*/  IADD3 R6, PT, PT, R6, R7, R0 ;  /* 0x0000000706067210 */ /* 0x024fc80007ffe000 */
[----:B---3--:R-:W-:-:S04]  /*0770*/  IADD3 R6, PT, PT, R8, R13, R6 ;  /* 0x0000000d08067210 */ /* 0x008fc80007ffe006 */
[----:B----4-:R-:W-:-:S04]  /*0780*/  IADD3 R6, PT, PT, R10, R15, R6 ;  /* 0x0000000f0a067210 */ /* 0x010fc80007ffe006 */
[----:B------:R-:W-:-:S07]  /*0790*/  IADD3 R0, PT, PT, R12, R17, R6 ;  /* 0x000000110c007210 */ /* 0x000fce0007ffe006 */
.L_x_424:
[----:B------:R-:W-:Y:S05]  /*07a0*/  BSYNC.RECONVERGENT B2 ;  /* 0x0000000000027941 */ /* 0x000fea0003800200 */
.L_x_423:
[----:B------:R-:W-:-:S13]  /*07b0*/  ISETP.LT.OR P0, PT, R11, R20, P0 ;  /* 0x000000140b00720c */ /* 0x000fda0000701670 */
[----:B------:R-:W-:Y:S05]  /*07c0*/  @!P0 BRA `(.L_x_416) ;  /* 0x0000000000208947 */ /* 0x000fea0003800000 */
[----:B------:R-:W0:Y:S02]  /*07d0*/  LDC.64 R2, c[0x0][0x380] ;  /* 0x0000e000ff027b82 */ /* 0x000e240000000a00 */
[----:B0-----:R-:W-:-:S05]  /*07e0*/  IMAD.WIDE R2, R11, 0x4, R2 ;  /* 0x000000040b027825 */ /* 0x001fca00078e0202 */
[----:B------:R-:W2:Y:S04]  /*07f0*/  LDG.E.CONSTANT R5, desc[UR6][R2.64] ;  /* 0x0000000602057981 */ /* 0x000ea8000c1e9900 */
[----:B------:R-:W2:Y:S04]  /*0800*/  LDG.E.CONSTANT R4, desc[UR6][R2.64+0x400] ;  /* 0x0004000602047981 */ /* 0x000ea8000c1e9900 */
[----:B------:R-:W3:Y:S04]  /*0810*/  LDG.E.CONSTANT R7, desc[UR6][R2.64+0x800] ;  /* 0x0008000602077981 */ /* 0x000ee8000c1e9900 */
[----:B------:R-:W3:Y:S01]  /*0820*/  LDG.E.CONSTANT R6, desc[UR6][R2.64+0xc00] ;  /* 0x000c000602067981 */ /* 0x000ee2000c1e9900 */
[----:B--2--5:R-:W-:-:S04]  /*0830*/  IADD3 R0, PT, PT, R4, R5, R0 ;  /* 0x0000000504007210 */ /* 0x024fc80007ffe000 */
[----:B---3--:R-:W-:-:S07]  /*0840*/  IADD3 R0, PT, PT, R6, R7, R0 ;  /* 0x0000000706007210 */ /* 0x008fce0007ffe000 */
.L_x_416:
[----:B------:R-:W-:Y:S05]  /*0850*/  BSYNC.RECONVERGENT B1 ;  /* 0x0000000000017941 */ /* 0x000fea0003800200 */
.L_x_415:
[----:B------:R-:W-:-:S13]  /*0860*/  ISETP.GE.AND P0, PT, R20, 0x100, PT ;  /* 0x000001001400780c */ /* 0x000fda0003f06270 */
[----:B------:R-:W-:Y:S05]  /*0870*/  @!P0 BRA `(.L_x_425) ;  /* 0x0000000000ac8947 */ /* 0x000fea0003800000 */
[----:B------:R-:W1:Y:S01]  /*0880*/  S2R R6, SR_LANEID ;  /* 0x0000000000067919 */ /* 0x000e620000000000 */
[----:B0----5:R-:W0:Y:S01]  /*0890*/  SHFL.DOWN PT, R2, R0, 0x1, 0x1f ;  /* 0x08201f0000027f89 */ /* 0x021e2200000e0000 */
[C---:B-1----:R-:W-:Y:S02]  /*08a0*/  ISETP.GT.AND P0, PT, R6.reuse, 0x1e, PT ;  /* 0x0000001e0600780c */ /* 0x042fe40003f04270 */
[----:B------:R-:W-:Y:S02]  /*08b0*/  ISETP.NE.AND P1, PT, R6, RZ, PT ;  /* 0x000000ff0600720c */ /* 0x000fe40003f25270 */
[----:B0-----:R-:W-:Y:S02]  /*08c0*/  SEL R3, R2, RZ, !P0 ;  /* 0x000000ff02037207 */ /* 0x001fe40004000000 */
[----:B------:R-:W-:-:S03]  /*08d0*/  ISETP.GT.AND P0, PT, R6, 0x1d, PT ;  /* 0x0000001d0600780c */ /* 0x000fc60003f04270 */
[----:B------:R-:W-:-:S05]  /*08e0*/  IMAD.IADD R3, R3, 0x1, R0 ;  /* 0x0000000103037824 */ /* 0x000fca00078e0200 */
[----:B------:R-:W0:Y:S01]  /*08f0*/  SHFL.DOWN PT, R2, R3, 0x2, 0x1f ;  /* 0x08401f0003027f89 */ /* 0x000e2200000e0000 */
[----:B------:R-:W1:Y:S01]  /*0900*/  @!P1 S2R R7, SR_CgaCtaId ;  /* 0x0000000000079919 */ /* 0x000e620000008800 */
[----:B0-----:R-:W-:Y:S02]  /*0910*/  SEL R2, R2, RZ, !P0 ;  /* 0x000000ff02027207 */ /* 0x001fe40004000000 */
[----:B------:R-:W-:-:S03]  /*0920*/  ISETP.GT.AND P0, PT, R6, 0x1b, PT ;  /* 0x0000001b0600780c */ /* 0x000fc60003f04270 */
[----:B------:R-:W-:-:S05]  /*0930*/  IMAD.IADD R2, R3, 0x1, R2 ;  /* 0x0000000103027824 */ /* 0x000fca00078e0202 */
[----:B------:R-:W0:Y:S02]  /*0940*/  SHFL.DOWN PT, R4, R2, 0x4, 0x1f ;  /* 0x08801f0002047f89 */ /* 0x000e2400000e0000 */
[----:B0-----:R-:W-:Y:S02]  /*0950*/  SEL R5, R4, RZ, !P0 ;  /* 0x000000ff04057207 */ /* 0x001fe40004000000 */
[----:B------:R-:W-:Y:S02]  /*0960*/  ISETP.GT.AND P0, PT, R6, 0x17, PT ;  /* 0x000000170600780c */ /* 0x000fe40003f04270 */
[----:B------:R-:W-:Y:S01]  /*0970*/  @!P1 MOV R4, 0x400 ;  /* 0x0000040000049802 */ /* 0x000fe20000000f00 */
[----:B------:R-:W-:Y:S01]  /*0980*/  IMAD.IADD R5, R2, 0x1, R5 ;  /* 0x0000000102057824 */ /* 0x000fe200078e0205 */
[----:B------:R-:W-:Y:S02]  /*0990*/  @!P1 SHF.R.U32.HI R2, RZ, 0x3, R9 ;  /* 0x00000003ff029819 */ /* 0x000fe40000011609 */
[----:B-1----:R-:W-:-:S02]  /*09a0*/  @!P1 LEA R7, R7, R4, 0x18 ;  /* 0x0000000407079211 */ /* 0x002fc400078ec0ff */
[----:B------:R-:W0:Y:S01]  /*09b0*/  SHFL.DOWN PT, R0, R5, 0x8, 0x1f ;  /* 0x09001f0005007f89 */ /* 0x000e2200000e0000 */
[----:B------:R-:W-:-:S05]  /*09c0*/  @!P1 LOP3.LUT R2, R2, 0x7c, RZ, 0xc0, !PT ;  /* 0x0000007c02029812 */ /* 0x000fca00078ec0ff */
[----:B------:R-:W-:Y:S01]  /*09d0*/  @!P1 IMAD.IADD R2, R2, 0x1, R7 ;  /* 0x0000000102029824 */ /* 0x000fe200078e0207 */
[----:B0-----:R-:W-:Y:S02]  /*09e0*/  SEL R0, R0, RZ, !P0 ;  /* 0x000000ff00007207 */ /* 0x001fe40004000000 */
[----:B------:R-:W-:-:S03]  /*09f0*/  ISETP.GT.AND P0, PT, R6, 0xf, PT ;  /* 0x0000000f0600780c */ /* 0x000fc60003f04270 */
[----:B------:R-:W-:-:S05]  /*0a00*/  IMAD.IADD R0, R5, 0x1, R0 ;  /* 0x0000000105007824 */ /* 0x000fca00078e0200 */
[----:B------:R-:W0:Y:S02]  /*0a10*/  SHFL.DOWN PT, R3, R0, 0x10, 0x1f ;  /* 0x0a001f0000037f89 */ /* 0x000e2400000e0000 */
[----:B0-----:R-:W-:Y:S02]  /*0a20*/  SEL R3, R3, RZ, !P0 ;  /* 0x000000ff03037207 */ /* 0x001fe40004000000 */
[----:B------:R-:W-:-:S03]  /*0a30*/  ISETP.NE.AND P0, PT, R9, RZ, PT ;  /* 0x000000ff0900720c */ /* 0x000fc60003f05270 */
[----:B------:R-:W-:-:S05]  /*0a40*/  IMAD.IADD R3, R0, 0x1, R3 ;  /* 0x0000000100037824 */ /* 0x000fca00078e0203 */
[----:B------:R0:W-:Y:S01]  /*0a50*/  @!P1 STS [R2+0x8], R3 ;  /* 0x0000080302009388 */ /* 0x0001e20000000800 */
[----:B------:R-:W-:Y:S06]  /*0a60*/  BAR.SYNC.DEFER_BLOCKING 0x0 ;  /* 0x0000000000007b1d */ /* 0x000fec0000010000 */
[----:B------:R-:W-:Y:S05]  /*0a70*/  @P0 BRA `(.L_x_426) ;  /* 0x0000002c00ac0947 */ /* 0x000fea0003800000 */
[----:B------:R-:W1:Y:S01]  /*0a80*/  S2UR UR5, SR_CgaCtaId ;  /* 0x00000000000579c3 */ /* 0x000e620000008800 */
[----:B------:R-:W-:Y:S02]  /*0a90*/  UMOV UR4, 0x400 ;  /* 0x0000040000047882 */ /* 0x000fe40000000000 */
[----:B-1----:R-:W-:-:S09]  /*0aa0*/  ULEA UR4, UR5, UR4, 0x18 ;  /* 0x0000000405047291 */ /* 0x002fd2000f8ec0ff */
[----:B------:R-:W-:Y:S04]  /*0ab0*/  LDS R0, [UR4+0xc] ;  /* 0x00000c04ff007984 */ /* 0x000fe80008000800 */
[----:B------:R-:W1:Y:S04]  /*0ac0*/  LDS.128 R4, [UR4+0x10] ;  /* 0x00001004ff047984 */ /* 0x000e680008000c00 */
[----:B------:R-:W2:Y:S01]  /*0ad0*/  LDS.64 R8, [UR4+0x20] ;  /* 0x00002004ff087984 */ /* 0x000ea20008000a00 */
[----:B-1----:R-:W-:-:S04]  /*0ae0*/  IADD3 R0, PT, PT, R4, R0, R3 ;  /* 0x0000000004007210 */ /* 0x002fc80007ffe003 */
[----:B------:R-:W-:-:S04]  /*0af0*/  IADD3 R0, PT, PT, R6, R0, R5 ;  /* 0x0000000006007210 */ /* 0x000fc80007ffe005 */
[----:B--2---:R-:W-:-:S05]  /*0b00*/  IADD3 R0, PT, PT, R8, R0, R7 ;  /* 0x0000000008007210 */ /* 0x004fca0007ffe007 */
[----:B0-----:R-:W-:Y:S01]  /*0b10*/  IMAD.IADD R3, R0, 0x1, R9 ;  /* 0x0000000100037824 */ /* 0x001fe200078e0209 */
[----:B------:R-:W-:Y:S06]  /*0b20*/  BRA `(.L_x_426) ;  /* 0x0000002c00807947 */ /* 0x000fec0003800000 */
.L_x_425:
[----:B0-----:R-:W-:Y:S01]  /*0b30*/  LOP3.LUT R2, R9, 0x3e0, RZ, 0xc0, !PT ;  /* 0x000003e009027812 */ /* 0x001fe200078ec0ff */
[----:B------:R-:W0:Y:S03]  /*0b40*/  S2R R8, SR_LANEID ;  /* 0x0000000000087919 */ /* 0x000e260000000000 */
[----:B------:R-:W-:Y:S01]  /*0b50*/  LOP3.LUT R5, RZ, R2, RZ, 0x33, !PT ;  /* 0x00000002ff057212 */ /* 0x000fe200078e33ff */
[----:B------:R-:W-:-:S04]  /*0b60*/  VIADD R3, R2, 0x20 ;  /* 0x0000002002037836 */ /* 0x000fc80000000000 */
[----:B------:R-:W-:Y:S01]  /*0b70*/  IMAD.IADD R5, R5, 0x1, R20 ;  /* 0x0000000105057824 */ /* 0x000fe200078e0214 */
[----:B------:R-:W-:-:S04]  /*0b80*/  ISETP.GT.AND P0, PT, R3, R20, PT ;  /* 0x000000140300720c */ /* 0x000fc80003f04270 */
[----:B------:R-:W-:-:S05]  /*0b90*/  SEL R5, R5, 0x1f, P0 ;  /* 0x0000001f05057807 */ /* 0x000fca0000000000 */
[----:B-----5:R-:W1:Y:S01]  /*0ba0*/  SHFL.DOWN PT, R2, R0, 0x1, R5 ;  /* 0x0820000000027989 */ /* 0x020e6200000e0005 */
[CC--:B0-----:R-:W-:Y:S01]  /*0bb0*/  ISETP.GE.AND P0, PT, R8.reuse, R5.reuse, PT ;  /* 0x000000050800720c */ /* 0x0c1fe20003f06270 */
[C---:B------:R-:W-:Y:S01]  /*0bc0*/  VIADD R4, R8.reuse, 0x2 ;  /* 0x0000000208047836 */ /* 0x040fe20000000000 */
[C---:B------:R-:W-:Y:S01]  /*0bd0*/  ISETP.NE.AND P1, PT, R8.reuse, RZ, PT ;  /* 0x000000ff0800720c */ /* 0x040fe20003f25270 */
[----:B------:R-:W-:Y:S01]  /*0be0*/  VIADD R6, R8, 0x4 ;  /* 0x0000000408067836 */ /* 0x000fe20000000000 */
[----:B-1----:R-:W-:Y:S02]  /*0bf0*/  SEL R3, R2, RZ, !P0 ;  /* 0x000000ff02037207 */ /* 0x002fe40004000000 */
[----:B------:R-:W-:-:S03]  /*0c00*/  ISETP.GT.AND P0, PT, R4, R5, PT ;  /* 0x000000050400720c */ /* 0x000fc60003f04270 */
[----:B------:R-:W-:-:S06]  /*0c10*/  IMAD.IADD R2, R3, 0x1, R0 ;  /* 0x0000000103027824 */ /* 0x000fcc00078e0200 */
[----:B------:R-:W0:Y:S01]  /*0c20*/  @!P1 S2R R10, SR_CgaCtaId ;  /* 0x00000000000a9919 */ /* 0x000e220000008800 */
[----:B------:R-:W-:Y:S01]  /*0c30*/  @!P1 MOV R7, 0x400 ;  /* 0x0000040000079802 */ /* 0x000fe20000000f00 */
[----:B------:R-:W1:Y:S02]  /*0c40*/  SHFL.DOWN PT, R3, R2, 0x2, R5 ;  /* 0x0840000002037989 */ /* 0x000e6400000e0005 */
[----:B-1----:R-:W-:Y:S02]  /*0c50*/  SEL R3, R3, RZ, !P0 ;  /* 0x000000ff03037207 */ /* 0x002fe40004000000 */
[----:B------:R-:W-:Y:S02]  /*0c60*/  ISETP.GT.AND P0, PT, R6, R5, PT ;  /* 0x000000050600720c */ /* 0x000fe40003f04270 */
[----:B------:R-:W-:Y:S01]  /*0c70*/  @!P1 SHF.R.U32.HI R6, RZ, 0x3, R9 ;  /* 0x00000003ff069819 */ /* 0x000fe20000011609 */
[----:B------:R-:W-:Y:S01]  /*0c80*/  IMAD.IADD R4, R2, 0x1, R3 ;  /* 0x0000000102047824 */ /* 0x000fe200078e0203 */
[----:B0-----:R-:W-:Y:S01]  /*0c90*/  @!P1 LEA R7, R10, R7, 0x18 ;  /* 0x000000070a079211 */ /* 0x001fe200078ec0ff */
[----:B------:R-:W-:Y:S01]  /*0ca0*/  VIADD R2, R8, 0x8 ;  /* 0x0000000808027836 */ /* 0x000fe20000000000 */
[----:B------:R-:W-:-:S02]  /*0cb0*/  @!P1 LOP3.LUT R6, R6, 0x7c, RZ, 0xc0, !PT ;  /* 0x0000007c06069812 */ /* 0x000fc400078ec0ff */
[----:B------:R-:W0:Y:S03]  /*0cc0*/  SHFL.DOWN PT, R3, R4, 0x4, R5 ;  /* 0x0880000004037989 */ /* 0x000e2600000e0005 */
[----:B------:R-:W-:Y:S01]  /*0cd0*/  @!P1 IMAD.IADD R6, R6, 0x1, R7 ;  /* 0x0000000106069824 */ /* 0x000fe200078e0207 */
[----:B0-----:R-:W-:Y:S02]  /*0ce0*/  SEL R3, R3, RZ, !P0 ;  /* 0x000000ff03037207 */ /* 0x001fe40004000000 */
[----:B------:R-:W-:-:S03]  /*0cf0*/  ISETP.GT.AND P0, PT, R2, R5, PT ;  /* 0x000000050200720c */ /* 0x000fc60003f04270 */
[----:B------:R-:W-:Y:S02]  /*0d00*/  IMAD.IADD R0, R4, 0x1, R3 ;  /* 0x0000000104007824 */ /* 0x000fe400078e0203 */
[----:B------:R-:W-:-:S03]  /*0d10*/  VIADD R4, R8, 0x10 ;  /* 0x0000001008047836 */ /* 0x000fc60000000000 */
[----:B------:R-:W0:Y:S02]  /*0d20*/  SHFL.DOWN PT, R3, R0, 0x8, R5 ;  /* 0x0900000000037989 */ /* 0x000e2400000e0005 */
[----:B0-----:R-:W-:Y:S02]  /*0d30*/  SEL R3, R3, RZ, !P0 ;  /* 0x000000ff03037207 */ /* 0x001fe40004000000 */
[----:B------:R-:W-:-:S03]  /*0d40*/  ISETP.GT.AND P0, PT, R4, R5, PT ;  /* 0x000000050400720c */ /* 0x000fc60003f04270 */
[----:B------:R-:W-:-:S05]  /*0d50*/  IMAD.IADD R2, R0, 0x1, R3 ;  /* 0x0000000100027824 */ /* 0x000fca00078e0203 */
[----:B------:R-:W0:Y:S02]  /*0d60*/  SHFL.DOWN PT, R3, R2, 0x10, R5 ;  /* 0x0a00000002037989 */ /* 0x000e2400000e0005 */
[----:B0-----:R-:W-:Y:S02]  /*0d70*/  SEL R3, R3, RZ, !P0 ;  /* 0x000000ff03037207 */ /* 0x001fe40004000000 */
[----:B------:R-:W-:-:S03]  /*0d80*/  ISETP.NE.AND P0, PT, R9, RZ, PT ;  /* 0x000000ff0900720c */ /* 0x000fc60003f05270 */
[----:B------:R-:W-:-:S05]  /*0d90*/  IMAD.IADD R3, R2, 0x1, R3 ;  /* 0x0000000102037824 */ /* 0x000fca00078e0203 */
[----:B------:R4:W-:Y:S01]  /*0da0*/  @!P1 STS [R6+0x8], R3 ;  /* 0x0000080306009388 */ /* 0x0009e20000000800 */
[----:B------:R-:W-:Y:S06]  /*0db0*/  BAR.SYNC.DEFER_BLOCKING 0x0 ;  /* 0x0000000000007b1d */ /* 0x000fec0000010000 */
[----:B------:R-:W-:Y:S05]  /*0dc0*/  @P0 BRA `(.L_x_426) ;  /* 0x0000002800d80947 */ /* 0x000fea0003800000 */
[----:B------:R-:W0:Y:S01]  /*0dd0*/  S2UR UR5, SR_CgaCtaId ;  /* 0x00000000000579c3 */ /* 0x000e220000008800 */
[----:B------:R-:W-:Y:S01]  /*0de0*/  UMOV UR4, 0x400 ;  /* 0x0000040000047882 */ /* 0x000fe20000000000 */
[C---:B------:R-:W-:Y:S02]  /*0df0*/  ISETP.GT.AND P2, PT, R20.reuse, 0x40, PT ;  /* 0x000000401400780c */ /* 0x040fe40003f44270 */
[C---:B------:R-:W-:Y:S02]  /*0e00*/  ISETP.GT.AND P1, PT, R20.reuse, 0x20, PT ;  /* 0x000000201400780c */ /* 0x040fe40003f24270 */
[----:B------:R-:W-:Y:S01]  /*0e10*/  ISETP.GT.AND P3, PT, R20, 0x80, PT ;  /* 0x000000801400780c */ /* 0x000fe20003f64270 */
[----:B0-----:R-:W-:-:S09]  /*0e20*/  ULEA UR4, UR5, UR4, 0x18 ;  /* 0x0000000405047291 */ /* 0x001fd2000f8ec0ff */
[----:B----4-:R-:W0:Y:S04]  /*0e30*/  LDS.128 R4, [UR4+0x10] ;  /* 0x00001004ff047984 */ /* 0x010e280008000c00 */
[----:B------:R-:W1:Y:S04]  /*0e40*/  LDS R0, [UR4+0xc] ;  /* 0x00000c04ff007984 */ /* 0x000e680008000800 */
[----:B------:R-:W2:Y:S01]  /*0e50*/  LDS.64 R8, [UR4+0x20] ;  /* 0x00002004ff087984 */ /* 0x000ea20008000a00 */
[----:B0-----:R-:W-:Y:S02]  /*0e60*/  SEL R4, R4, RZ, P2 ;  /* 0x000000ff04047207 */ /* 0x001fe40001000000 */
[----:B------:R-:W-:-:S02]  /*0e70*/  ISETP.GT.AND P2, PT, R20, 0x60, PT ;  /* 0x000000601400780c */ /* 0x000fc40003f44270 */
[----:B-1----:R-:W-:Y:S02]  /*0e80*/  SEL R0, R0, RZ, P1 ;  /* 0x000000ff00007207 */ /* 0x002fe40000800000 */
[----:B------:R-:W-:Y:S02]  /*0e90*/  SEL R5, R5, RZ, P2 ;  /* 0x000000ff05057207 */ /* 0x000fe40001000000 */
[----:B------:R-:W-:Y:S02]  /*0ea0*/  IADD3 R0, PT, PT, R4, R0, R3 ;  /* 0x0000000004007210 */ /* 0x000fe40007ffe003 */
[----:B------:R-:W-:Y:S02]  /*0eb0*/  ISETP.GT.AND P1, PT, R20, 0xa0, PT ;  /* 0x000000a01400780c */ /* 0x000fe40003f24270 */
[----:B------:R-:W-:Y:S02]  /*0ec0*/  SEL R6, R6, RZ, P3 ;  /* 0x000000ff06067207 */ /* 0x000fe40001800000 */
[----:B------:R-:W-:-:S02]  /*0ed0*/  ISETP.GT.AND P2, PT, R20, 0xc0, PT ;  /* 0x000000c01400780c */ /* 0x000fc40003f44270 */
[----:B------:R-:W-:Y:S02]  /*0ee0*/  ISETP.GT.AND P3, PT, R20, 0xe0, PT ;  /* 0x000000e01400780c */ /* 0x000fe40003f64270 */
[----:B------:R-:W-:Y:S02]  /*0ef0*/  SEL R7, R7, RZ, P1 ;  /* 0x000000ff07077207 */ /* 0x000fe40000800000 */
[----:B------:R-:W-:Y:S02]  /*0f00*/  IADD3 R0, PT, PT, R6, R0, R5 ;  /* 0x0000000006007210 */ /* 0x000fe40007ffe005 */
[----:B--2---:R-:W-:Y:S02]  /*0f10*/  SEL R8, R8, RZ, P2 ;  /* 0x000000ff08087207 */ /* 0x004fe40001000000 */
[----:B------:R-:W-:Y:S02]  /*0f20*/  SEL R9, R9, RZ, P3 ;  /* 0x000000ff09097207 */ /* 0x000fe40001800000 */
[----:B------:R-:W-:-:S05]  /*0f30*/  IADD3 R0, PT, PT, R8, R0, R7 ;  /* 0x0000000008007210 */ /* 0x000fca0007ffe007 */
[----:B------:R-:W-:Y:S01]  /*0f40*/  IMAD.IADD R3, R0, 0x1, R9 ;  /* 0x0000000100037824 */ /* 0x000fe200078e0209 */
[----:B------:R-:W-:Y:S06]  /*0f50*/  BRA `(.L_x_426) ;  /* 0x0000002800747947 */ /* 0x000fec0003800000 */
.L_x_412:
[----:B------:R-:W0:Y:S01]  /*0f60*/  S2R R0, SR_TID.X ;  /* 0x0000000000007919 */ /* 0x000e220000002100 */
[----:B------:R-:W1:Y:S01]  /*0f70*/  LDC.64 R2, c[0x0][0x380] ;  /* 0x0000e000ff027b82 */ /* 0x000e620000000a00 */
[----:B0-----:R-:W-:-:S04]  /*0f80*/  IMAD.SHL.U32 R5, R0, 0x4, RZ ;  /* 0x0000000400057824 */ /* 0x001fc800078e00ff */
[----:B-1----:R-:W-:-:S05]  /*0f90*/  IMAD.WIDE.U32 R2, R5, 0x4, R2 ;  /* 0x0000000405027825 */ /* 0x002fca00078e0002 */
[----:B------:R-:W2:Y:S04]  /*0fa0*/  LDG.E.128.CONSTANT R4, desc[UR6][R2.64] ;  /* 0x0000000602047981 */ /* 0x000ea8000c1e9d00 */
[----:B------:R-:W3:Y:S04]  /*0fb0*/  LDG.E.128.CONSTANT R8, desc[UR6][R2.64+0x1000] ;  /* 0x0010000602087981 */ /* 0x000ee8000c1e9d00 */
[----:B------:R-:W4:Y:S04]  /*0fc0*/  LDG.E.128.CONSTANT R12, desc[UR6][R2.64+0x2000] ;  /* 0x00200006020c7981 */ /* 0x000f28000c1e9d00 */
[----:B------:R-:W5:Y:S01]  /*0fd0*/  LDG.E.128.CONSTANT R16, desc[UR6][R2.64+0x3000] ;  /* 0x0030000602107981 */ /* 0x000f62000c1e9d00 */
[----:B------:R-:W-:Y:S01]  /*0fe0*/  ISETP.GE.U32.AND P0, PT, R20, 0x2000, PT ;  /* 0x000020001400780c */ /* 0x000fe20003f06070 */
[----:B------:R-:W-:Y:S01]  /*0ff0*/  IMAD.MOV.U32 R23, RZ, RZ, 0x1000 ;  /* 0x00001000ff177424 */ /* 0x000fe200078e00ff */
[----:B--2---:R-:W-:-:S04]  /*1000*/  IADD3 R5, PT, PT, R6, R5, R4 ;  /* 0x0000000506057210 */ /* 0x004fc80007ffe004 */
[----:B---3--:R-:W-:-:S04]  /*1010*/  IADD3 R5, PT, PT, R8, R7, R5 ;  /* 0x0000000708057210 */ /* 0x008fc80007ffe005 */
[----:B------:R-:W-:-:S04]  /*1020*/  IADD3 R5, PT, PT, R10, R9, R5 ;  /* 0x000000090a057210 */ /* 0x000fc80007ffe005 */
[----:B----4-:R-:W-:-:S04]  /*1030*/  IADD3 R5, PT, PT, R12, R11, R5 ;  /* 0x0000000b0c057210 */ /* 0x010fc80007ffe005 */
[----:B------:R-:W-:-:S04]  /*1040*/  IADD3 R5, PT, PT, R14, R13, R5 ;  /* 0x0000000d0e057210 */ /* 0x000fc80007ffe005 */
[----:B-----5:R-:W-:-:S04]  /*1050*/  IADD3 R5, PT, PT, R16, R15, R5 ;  /* 0x0000000f10057210 */ /* 0x020fc80007ffe005 */
[----:B------:R-:W-:-:S05]  /*1060*/  IADD3 R5, PT, PT, R18, R17, R5 ;  /* 0x0000001112057210 */ /* 0x000fca0007ffe005 */
[----:B------:R-:W-:Y:S01]  /*1070*/  IMAD.IADD R21, R19, 0x1, R5 ;  /* 0x0000000113157824 */ /* 0x000fe200078e0205 */
[----:B------:R-:W-:Y:S06]  /*1080*/  @!P0 BRA `(.L_x_427) ;  /* 0x00000000005c8947 */ /* 0x000fec0003800000 */
[----:B------:R-:W0:Y:S01]  /*1090*/  LDC R24, c[0x0][0x390] ;  /* 0x0000e400ff187b82 */ /* 0x000e220000000800 */
[----:B------:R-:W-:Y:S02]  /*10a0*/  VIADD R22, R20, 0xfffff000 ;  /* 0xfffff00014167836 */ /* 0x000fe40000000000 */
[----:B------:R-:W-:-:S07]  /*10b0*/  IMAD.MOV.U32 R23, RZ, RZ, 0x1000 ;  /* 0x00001000ff177424 */ /* 0x000fce00078e00ff */
.L_x_429:
[----:B------:R-:W-:-:S05]  /*10c0*/  IMAD.WIDE R26, R23, 0x4, R2 ;  /* 0x00000004171a7825 */ /* 0x000fca00078e0202 */
[----:B------:R-:W2:Y:S04]  /*10d0*/  LDG.E.128.CONSTANT R12, desc[UR6][R26.64] ;  /* 0x000000061a0c7981 */ /* 0x000ea8000c1e9d00 */
[----:B------:R-:W3:Y:S04]  /*10e0*/  LDG.E.128.CONSTANT R16, desc[UR6][R26.64+0x1000] ;  /* 0x001000061a107981 */ /* 0x000ee8000c1e9d00 */
[----:B------:R-:W4:Y:S04]  /*10f0*/  LDG.E.128.CONSTANT R4, desc[UR6][R26.64+0x2000] ;  /* 0x002000061a047981 */ /* 0x000f28000c1e9d00 */
[----:B------:R-:W5:Y:S01]  /*1100*/  LDG.E.128.CONSTANT R8, desc[UR6][R26.64+0x3000] ;  /* 0x003000061a087981 */ /* 0x000f62000c1e9d00 */
[----:B0-----:R-:W-:Y:S01]  /*1110*/  IMAD.MOV.U32 R20, RZ, RZ, R24 ;  /* 0x000000ffff147224 */ /* 0x001fe200078e0018 */
[----:B--2---:R-:W-:-:S04]  /*1120*/  IADD3 R13, PT, PT, R13, R12, R21 ;  /* 0x0000000c0d0d7210 */ /* 0x004fc80007ffe015 */
[----:B------:R-:W-:-:S04]  /*1130*/  IADD3 R13, PT, PT, R15, R14, R13 ;  /* 0x0000000e0f0d7210 */ /* 0x000fc80007ffe00d */
[----:B---3--:R-:W-:-:S04]  /*1140*/  IADD3 R13, PT, PT, R17, R16, R13 ;  /* 0x00000010110d7210 */ /* 0x008fc80007ffe00d */
[----:B------:R-:W-:-:S04]  /*1150*/  IADD3 R13, PT, PT, R19, R18, R13 ;  /* 0x00000012130d7210 */ /* 0x000fc80007ffe00d */
[----:B----4-:R-:W-:Y:S01]  /*1160*/  IADD3 R13, PT, PT, R5, R4, R13 ;  /* 0x00000004050d7210 */ /* 0x010fe20007ffe00d */
[----:B------:R-:W-:-:S03]  /*1170*/  IMAD.IADD R4, R20, 0x1, -R23 ;  /* 0x0000000114047824 */ /* 0x000fc600078e0a17 */
[----:B------:R-:W-:Y:S02]  /*1180*/  IADD3 R13, PT, PT, R7, R6, R13 ;  /* 0x00000006070d7210 */ /* 0x000fe40007ffe00d */
[----:B------:R-:W-:Y:S02]  /*1190*/  ISETP.GE.AND P0, PT, R4, 0x1000, PT ;  /* 0x000010000400780c */ /* 0x000fe40003f06270 */
[----:B-----5:R-:W-:-:S04]  /*11a0*/  IADD3 R13, PT, PT, R9, R8, R13 ;  /* 0x00000008090d7210 */ /* 0x020fc80007ffe00d */
[----:B------:R-:W-:-:S07]  /*11b0*/  IADD3 R21, PT, PT, R11, R10, R13 ;  /* 0x0000000a0b157210 */ /* 0x000fce0007ffe00d */
[----:B------:R-:W-:Y:S05]  /*11c0*/  @!P0 BRA `(.L_x_428) ;  /* 0x0000000400fc8947 */ /* 0x000fea0003800000 */
[----:B------:R-:W-:-:S05]  /*11d0*/  VIADD R23, R23, 0x1000 ;  /* 0x0000100017177836 */ /* 0x000fca0000000000 */
[----:B------:R-:W-:-:S13]  /*11e0*/  ISETP.GT.AND P0, PT, R23, R22, PT ;  /* 0x000000161700720c */ /* 0x000fda0003f04270 */
[----:B------:R-:W-:Y:S05]  /*11f0*/  @!P0 BRA `(.L_x_429) ;  /* 0xfffffffc00b08947 */ /* 0x000fea000383ffff */
.L_x_427:
[----:B------:R-:W-:-:S13]  /*1200*/  ISETP.GE.AND P0, PT, R23, R20, PT ;  /* 0x000000141700720c */ /* 0x000fda0003f06270 */
[----:B------:R-:W-:Y:S05]  /*1210*/  @P0 BRA `(.L_x_428) ;  /* 0x0000000400e80947 */ /* 0x000fea0003800000 */
[----:B------:R-:W-:Y:S01]  /*1220*/  IMAD.IADD R9, R20, 0x1, -R23 ;  /* 0x0000000114097824 */ /* 0x000fe200078e0a17 */
[----:B------:R-:W-:Y:S04]  /*1230*/  BSSY.RECONVERGENT B1, `(.L_x_428) ;  /* 0x0000078000017945 */ /* 0x000fe80003800200 */
[----:B------:R-:W-:-:S13]  /*1240*/  ISETP.GE.AND P0, PT, R0, R9, PT ;  /* 0x000000090000720c */ /* 0x000fda0003f06270 */
[----:B------:R-:W-:Y:S05]  /*1250*/  @P0 BRA `(.L_x_430) ;  /* 0x0000000400d40947 */ /* 0x000fea0003800000 */
[----:B------:R-:W-:Y:S01]  /*1260*/  LOP3.LUT R2, RZ, R0, RZ, 0x33, !PT ;  /* 0x00000000ff027212 */ /* 0x000fe200078e33ff */
[----:B------:R-:W-:Y:S01]  /*1270*/  BSSY.RECONVERGENT B2, `(.L_x_431) ;  /* 0x0000015000027945 */ /* 0x000fe20003800200 */
[----:B------:R-:W-:Y:S02]  /*1280*/  IMAD.MOV.U32 R8, RZ, RZ, R0 ;  /* 0x000000ffff087224 */ /* 0x000fe400078e0000 */
[----:B------:R-:W-:-:S04]  /*1290*/  IADD3 R2, PT, PT, -R23, R20, R2 ;  /* 0x0000001417027210 */ /* 0x000fc80007ffe102 */
[C---:B------:R-:W-:Y:S02]  /*12a0*/  LOP3.LUT R3, R2.reuse, 0x300, RZ, 0xc0, !PT ;  /* 0x0000030002037812 */ /* 0x040fe400078ec0ff */
[----:B------:R-:W-:Y:S02]  /*12b0*/  ISETP.GE.U32.AND P1, PT, R2, 0x300, PT ;  /* 0x000003000200780c */ /* 0x000fe40003f26070 */
[----:B------:R-:W-:-:S13]  /*12c0*/  ISETP.NE.AND P0, PT, R3, 0x300, PT ;  /* 0x000003000300780c */ /* 0x000fda0003f05270 */
[----:B------:R-:W-:Y:S05]  /*12d0*/  @!P0 BRA `(.L_x_432) ;  /* 0x0000000000388947 */ /* 0x000fea0003800000 */
[----:B------:R-:W0:Y:S01]  /*12e0*/  LDC.64 R4, c[0x0][0x380] ;  /* 0x0000e000ff047b82 */ /* 0x000e220000000a00 */
[----:B------:R-:W-:Y:S01]  /*12f0*/  LEA.HI R2, R2, 0x1, RZ, 0x18 ;  /* 0x0000000102027811 */ /* 0x000fe200078fc0ff */
[----:B------:R-:W-:Y:S02]  /*1300*/  IMAD.IADD R7, R0, 0x1, R23 ;  /* 0x0000000100077824 */ /* 0x000fe400078e0217 */
[----:B------:R-:W-:Y:S01]  /*1310*/  IMAD.MOV.U32 R8, RZ, RZ, R0 ;  /* 0x000000ffff087224 */ /* 0x000fe200078e0000 */
[----:B------:R-:W-:-:S05]  /*1320*/  LOP3.LUT R2, R2, 0x3, RZ, 0xc0, !PT ;  /* 0x0000000302027812 */ /* 0x000fca00078ec0ff */
[----:B------:R-:W-:-:S07]  /*1330*/  IMAD.MOV R6, RZ, RZ, -R2 ;  /* 0x000000ffff067224 */ /* 0x000fce00078e0a02 */
.L_x_433:
[----:B0-----:R-:W-:-:S06]  /*1340*/  IMAD.WIDE.U32 R2, R7, 0x4, R4 ;  /* 0x0000000407027825 */ /* 0x001fcc00078e0004 */
[----:B------:R-:W2:Y:S01]  /*1350*/  LDG.E.CONSTANT R2, desc[UR6][R2.64] ;  /* 0x0000000602027981 */ /* 0x000ea2000c1e9900 */
[----:B------:R-:W-:Y:S02]  /*1360*/  VIADD R6, R6, 0x1 ;  /* 0x0000000106067836 */ /* 0x000fe40000000000 */
[----:B------:R-:W-:Y:S02]  /*1370*/  VIADD R8, R8, 0x100 ;  /* 0x0000010008087836 */ /* 0x000fe40000000000 */
[----:B------:R-:W-:Y:S01]  /*1380*/  VIADD R7, R7, 0x100 ;  /* 0x0000010007077836 */ /* 0x000fe20000000000 */
[----:B------:R-:W-:Y:S01]  /*1390*/  ISETP.NE.AND P0, PT, R6, RZ, PT ;  /* 0x000000ff0600720c */ /* 0x000fe20003f05270 */
[----:B--2---:R-:W-:-:S12]  /*13a0*/  IMAD.IADD R21, R2, 0x1, R21 ;  /* 0x0000000102157824 */ /* 0x004fd800078e0215 */
[----:B------:R-:W-:Y:S05]  /*13b0*/  @P0 BRA `(.L_x_433) ;  /* 0xfffffffc00e00947 */ /* 0x000fea000383ffff */
.L_x_432:
[----:B------:R-:W-:Y:S05]  /*13c0*/  BSYNC.RECONVERGENT B2 ;  /* 0x0000000000027941 */ /* 0x000fea0003800200 */
.L_x_431:
[----:B------:R-:W-:Y:S05]  /*13d0*/  @!P1 BRA `(.L_x_430) ;  /* 0x0000000400749947 */ /* 0x000fea0003800000 */
[----:B------:R-:W0:Y:S01]  /*13e0*/  LDCU.64 UR4, c[0x0][0x380] ;  /* 0x00007000ff0477ac */ /* 0x000e220008000a00 */
[----:B------:R-:W-:Y:S01]  /*13f0*/  IMAD.IADD R5, R9, 0x1, -R8 ;  /* 0x0000000109057824 */ /* 0x000fe200078e0a08 */
[C---:B------:R-:W-:Y:S01]  /*1400*/  IADD3 R3, P0, PT, R8.reuse, R23, RZ ;  /* 0x0000001708037210 */ /* 0x040fe20007f1e0ff */
[----:B------:R-:W-:Y:S01]  /*1410*/  BSSY.RECONVERGENT B2, `(.L_x_434) ;  /* 0x0000033000027945 */ /* 0x000fe20003800200 */
[----:B------:R-:W-:Y:S02]  /*1420*/  IMAD.IADD R23, R8, 0x1, R23 ;  /* 0x0000000108177824 */ /* 0x000fe400078e0217 */
[----:B------:R-:W-:Y:S01]  /*1430*/  ISETP.GT.AND P1, PT, R5, 0xc00, PT ;  /* 0x00000c000500780c */ /* 0x000fe20003f24270 */
[----:B------:R-:W-:Y:S01]  /*1440*/  IMAD.X R4, RZ, RZ, RZ, P0 ;  /* 0x000000ffff047224 */ /* 0x000fe200000e06ff */
[----:B0-----:R-:W-:-:S04]  /*1450*/  LEA R2, P0, R3, UR4, 0x2 ;  /* 0x0000000403027c11 */ /* 0x001fc8000f8010ff */
[----:B------:R-:W-:Y:S02]  /*1460*/  LEA.HI.X R3, R3, UR5, R4, 0x2, P0 ;  /* 0x0000000503037c11 */ /* 0x000fe400080f1404 */
[----:B------:R-:W-:-:S05]  /*1470*/  IADD3 R2, P0, PT, R2, 0x800, RZ ;  /* 0x0000080002027810 */ /* 0x000fca0007f1e0ff */
[----:B------:R-:W-:Y:S01]  /*1480*/  IMAD.X R3, RZ, RZ, R3, P0 ;  /* 0x000000ffff037224 */ /* 0x000fe200000e0603 */
[----:B------:R-:W-:Y:S01]  /*1490*/  PLOP3.LUT P0, PT, PT, PT, PT, 0x80, 0x8 ;  /* 0x000000000008781c */ /* 0x000fe20003f0f070 */
[----:B------:R-:W-:-:S12]  /*14a0*/  @!P1 BRA `(.L_x_435) ;  /* 0x0000000000a49947 */ /* 0x000fd80003800000 */
[----:B------:R-:W-:Y:S01]  /*14b0*/  PLOP3.LUT P0, PT, PT, PT, PT, 0x8, 0x80 ;  /* 0x000000000080781c */ /* 0x000fe20003f0e170 */
[----:B------:R-:W-:-:S12]  /*14c0*/  VIADD R11, R9, 0xfffff400 ;  /* 0xfffff400090b7836 */ /* 0x000fd80000000000 */
.L_x_436:
[----:B------:R-:W0:Y:S01]  /*14d0*/  LDC.64 R4, c[0x0][0x380] ;  /* 0x0000e000ff047b82 */ /* 0x000e220000000a00 */
[C---:B------:R-:W-:Y:S01]  /*14e0*/  VIADD R27, R23.reuse, 0x400 ;  /* 0x00000400171b7836 */ /* 0x040fe20000000000 */
[----:B------:R-:W2:Y:S01]  /*14f0*/  LDG.E.CONSTANT R12, desc[UR6][R2.64+-0x400] ;  /* 0xfffc0006020c7981 */ /* 0x000ea2000c1e9900 */
[----:B------:R-:W-:-:S03]  /*1500*/  VIADD R7, R23, 0x800 ;  /* 0x0000080017077836 */ /* 0x000fc60000000000 */
[----:B------:R-:W3:Y:S04]  /*1510*/  LDG.E.CONSTANT R18, desc[UR6][R2.64] ;  /* 0x0000000602127981 */ /* 0x000ee8000c1e9900 */
[----:B------:R-:W3:Y:S04]  /*1520*/  LDG.E.CONSTANT R17, desc[UR6][R2.64+0x400] ;  /* 0x0004000602117981 */ /* 0x000ee8000c1e9900 */
[----:B------:R-:W4:Y:S01]  /*1530*/  LDG.E.CONSTANT R15, desc[UR6][R2.64+0xc00] ;  /* 0x000c0006020f7981 */ /* 0x000f22000c1e9900 */
[----:B------:R-:W-:-:S03]  /*1540*/  VIADD R29, R23, 0xc00 ;  /* 0x00000c00171d7836 */ /* 0x000fc60000000000 */
[----:B------:R-:W5:Y:S04]  /*1550*/  LDG.E.CONSTANT R14, desc[UR6][R2.64+0x1000] ;  /* 0x00100006020e7981 */ /* 0x000f68000c1e9900 */
[----:B------:R-:W5:Y:S01]  /*1560*/  LDG.E.CONSTANT R13, desc[UR6][R2.64+0x1400] ;  /* 0x00140006020d7981 */ /* 0x000f62000c1e9900 */
[----:B0-----:R-:W-:-:S03]  /*1570*/  IMAD.WIDE.U32 R24, R23, 0x4, R4 ;  /* 0x0000000417187825 */ /* 0x001fc600078e0004 */
[----:B------:R-:W5:Y:S04]  /*1580*/  LDG.E.CONSTANT R19, desc[UR6][R2.64+0x1c00] ;  /* 0x001c000602137981 */ /* 0x000f68000c1e9900 */
[----:B------:R-:W2:Y:S01]  /*1590*/  LDG.E.CONSTANT R10, desc[UR6][R24.64] ;  /* 0x00000006180a7981 */ /* 0x000ea2000c1e9900 */
[----:B------:R-:W-:-:S03]  /*15a0*/  IMAD.WIDE.U32 R26, R27, 0x4, R4 ;  /* 0x000000041b1a7825 */ /* 0x000fc600078e0004 */
[----:B------:R-:W5:Y:S01]  /*15b0*/  LDG.E.CONSTANT R20, desc[UR6][R2.64+0x2400] ;  /* 0x0024000602147981 */ /* 0x000f62000c1e9900 */
[----:B------:R-:W-:-:S03]  /*15c0*/  IMAD.WIDE.U32 R6, R7, 0x4, R4 ;  /* 0x0000000407067825 */ /* 0x000fc600078e0004 */
[----:B------:R-:W4:Y:S01]  /*15d0*/  LDG.E.CONSTANT R16, desc[UR6][R26.64] ;  /* 0x000000061a107981 */ /* 0x000f22000c1e9900 */
[----:B------:R-:W-:-:S03]  /*15e0*/  IMAD.WIDE.U32 R4, R29, 0x4, R4 ;  /* 0x000000041d047825 */ /* 0x000fc600078e0004 */
[----:B------:R-:W5:Y:S04]  /*15f0*/  LDG.E.CONSTANT R6, desc[UR6][R6.64] ;  /* 0x0000000606067981 */ /* 0x000f68000c1e9900 */
[----:B------:R-:W5:Y:S04]  /*1600*/  LDG.E.CONSTANT R25, desc[UR6][R2.64+0x2000] ;  /* 0x0020000602197981 */ /* 0x000f68000c1e9900 */
[----:B------:R0:W5:Y:S04]  /*1610*/  LDG.E.CONSTANT R5, desc[UR6][R4.64] ;  /* 0x0000000604057981 */ /* 0x000168000c1e9900 */
[----:B------:R-:W5:Y:S04]  /*1620*/  LDG.E.CONSTANT R24, desc[UR6][R2.64+0x2c00] ;  /* 0x002c000602187981 */ /* 0x000f68000c1e9900 */
[----:B------:R-:W5:Y:S04]  /*1630*/  LDG.E.CONSTANT R27, desc[UR6][R2.64+0x3000] ;  /* 0x00300006021b7981 */ /* 0x000f68000c1e9900 */
[----:B------:R1:W5:Y:S01]  /*1640*/  LDG.E.CONSTANT R22, desc[UR6][R2.64+0x3400] ;  /* 0x0034000602167981 */ /* 0x000362000c1e9900 */
[----:B------:R-:W-:-:S05]  /*1650*/  VIADD R8, R8, 0x1000 ;  /* 0x0000100008087836 */ /* 0x000fca0000000000 */
[----:B------:R-:W-:Y:S02]  /*1660*/  ISETP.GE.AND P1, PT, R8, R11, PT ;  /* 0x0000000b0800720c */ /* 0x000fe40003f26270 */
[----:B0-----:R-:W-:Y:S01]  /*1670*/  IADD3 R4, P2, PT, R2, 0x4000, RZ ;  /* 0x0000400002047810 */ /* 0x001fe20007f5e0ff */
[----:B------:R-:W-:-:S04]  /*1680*/  VIADD R23, R23, 0x1000 ;  /* 0x0000100017177836 */ /* 0x000fc80000000000 */
[----:B-1----:R-:W-:Y:S02]  /*1690*/  IMAD.X R3, RZ, RZ, R3, P2 ;  /* 0x000000ffff037224 */ /* 0x002fe400010e0603 */
[----:B------:R-:W-:Y:S01]  /*16a0*/  IMAD.MOV.U32 R2, RZ, RZ, R4 ;  /* 0x000000ffff027224 */ /* 0x000fe200078e0004 */
[----:B--2---:R-:W-:-:S04]  /*16b0*/  IADD3 R10, PT, PT, R12, R10, R21 ;  /* 0x0000000a0c0a7210 */ /* 0x004fc80007ffe015 */
[----:B---3--:R-:W-:-:S04]  /*16c0*/  IADD3 R10, PT, PT, R17, R18, R10 ;  /* 0x00000012110a7210 */ /* 0x008fc80007ffe00a */
[----:B----4-:R-:W-:-:S04]  /*16d0*/  IADD3 R10, PT, PT, R15, R16, R10 ;  /* 0x000000100f0a7210 */ /* 0x010fc80007ffe00a */
[----:B-----5:R-:W-:-:S04]  /*16e0*/  IADD3 R10, PT, PT, R13, R14, R10 ;  /* 0x0000000e0d0a7210 */ /* 0x020fc80007ffe00a */
[----:B------:R-:W-:-:S04]  /*16f0*/  IADD3 R6, PT, PT, R19, R6, R10 ;  /* 0x0000000613067210 */ /* 0x000fc80007ffe00a */
[----:B------:R-:W-:-:S04]  /*1700*/  IADD3 R6, PT, PT, R20, R25, R6 ;  /* 0x0000001914067210 */ /* 0x000fc80007ffe006 */
[----:B------:R-:W-:-:S04]  /*1710*/  IADD3 R5, PT, PT, R24, R5, R6 ;  /* 0x0000000518057210 */ /* 0x000fc80007ffe006 */
[----:B------:R-:W-:Y:S01]  /*1720*/  IADD3 R21, PT, PT, R22, R27, R5 ;  /* 0x0000001b16157210 */ /* 0x000fe20007ffe005 */
[----:B------:R-:W-:Y:S06]  /*1730*/  @!P1 BRA `(.L_x_436) ;  /* 0xfffffffc00649947 */ /* 0x000fec000383ffff */
.L_x_435:
[----:B------:R-:W-:Y:S05]  /*1740*/  BSYNC.RECONVERGENT B2 ;  /* 0x0000000000027941 */ /* 0x000fea0003800200 */
.L_x_434:
[----:B------:R-:W-:Y:S01]  /*1750*/  IMAD.IADD R4, R9, 0x1, -R8 ;  /* 0x0000000109047824 */ /* 0x000fe200078e0a08 */
[----:B------:R-:W-:Y:S04]  /*1760*/  BSSY.RECONVERGENT B2, `(.L_x_437) ;  /* 0x000001a000027945 */ /* 0x000fe80003800200 */
[----:B------:R-:W-:-:S13]  /*1770*/  ISETP.GT.AND P1, PT, R4, 0x400, PT ;  /* 0x000004000400780c */ /* 0x000fda0003f24270 */
[----:B------:R-:W-:Y:S05]  /*1780*/  @!P1 BRA `(.L_x_438) ;  /* 0x00000000005c9947 */ /* 0x000fea0003800000 */
[----:B------:R-:W0:Y:S01]  /*1790*/  LDC.64 R6, c[0x0][0x380] ;  /* 0x0000e000ff067b82 */ /* 0x000e220000000a00 */
[C---:B------:R-:W-:Y:S01]  /*17a0*/  VIADD R11, R23.reuse, 0x400 ;  /* 0x00000400170b7836 */ /* 0x040fe20000000000 */
[----:B------:R-:W2:Y:S04]  /*17b0*/  LDG.E.CONSTANT R10, desc[UR6][R2.64+-0x400] ;  /* 0xfffc0006020a7981 */ /* 0x000ea8000c1e9900 */
[----:B------:R-:W3:Y:S04]  /*17c0*/  LDG.E.CONSTANT R12, desc[UR6][R2.64+0x400] ;  /* 0x00040006020c7981 */ /* 0x000ee8000c1e9900 */
[----:B------:R-:W4:Y:S04]  /*17d0*/  LDG.E.CONSTANT R13, desc[UR6][R2.64+0xc00] ;  /* 0x000c0006020d7981 */ /* 0x000f28000c1e9900 */
[----:B------:R-:W5:Y:S04]  /*17e0*/  LDG.E.CONSTANT R15, desc[UR6][R2.64+0x1000] ;  /* 0x00100006020f7981 */ /* 0x000f68000c1e9900 */
[----:B------:R1:W5:Y:S01]  /*17f0*/  LDG.E.CONSTANT R14, desc[UR6][R2.64+0x1400] ;  /* 0x00140006020e7981 */ /* 0x000362000c1e9900 */
[----:B0-----:R-:W-:-:S04]  /*1800*/  IMAD.WIDE.U32 R4, R23, 0x4, R6 ;  /* 0x0000000417047825 */ /* 0x001fc800078e0006 */
[----:B------:R-:W-:Y:S02]  /*1810*/  IMAD.WIDE.U32 R6, R11, 0x4, R6 ;  /* 0x000000040b067825 */ /* 0x000fe400078e0006 */
[----:B------:R-:W2:Y:S04]  /*1820*/  LDG.E.CONSTANT R4, desc[UR6][R4.64] ;  /* 0x0000000604047981 */ /* 0x000ea8000c1e9900 */
[----:B------:R-:W3:Y:S04]  /*1830*/  LDG.E.CONSTANT R11, desc[UR6][R2.64] ;  /* 0x00000006020b7981 */ /* 0x000ee8000c1e9900 */
[----:B------:R-:W4:Y:S01]  /*1840*/  LDG.E.CONSTANT R7, desc[UR6][R6.64] ;  /* 0x0000000606077981 */ /* 0x000f22000c1e9900 */
[----:B------:R-:W-:Y:S01]  /*1850*/  PLOP3.LUT P0, PT, PT, PT, PT, 0x8, 0x80 ;  /* 0x000000000080781c */ /* 0x000fe20003f0e170 */
[----:B------:R-:W-:-:S02]  /*1860*/  VIADD R8, R8, 0x800 ;  /* 0x0000080008087836 */ /* 0x000fc40000000000 */
[----:B------:R-:W-:Y:S01]  /*1870*/  VIADD R23, R23, 0x800 ;  /* 0x0000080017177836 */ /* 0x000fe20000000000 */
[----:B--2---:R-:W-:Y:S02]  /*1880*/  IADD3 R10, PT, PT, R10, R4, R21 ;  /* 0x000000040a0a7210 */ /* 0x004fe40007ffe015 */
[----:B------:R-:W-:Y:S02]  /*1890*/  IADD3 R4, P1, PT, R2, 0x2000, RZ ;  /* 0x0000200002047810 */ /* 0x000fe40007f3e0ff */
[----:B---3--:R-:W-:-:S03]  /*18a0*/  IADD3 R10, PT, PT, R12, R11, R10 ;  /* 0x0000000b0c0a7210 */ /* 0x008fc60007ffe00a */
[----:B------:R-:W-:Y:S01]  /*18b0*/  IMAD.X R5, RZ, RZ, R3, P1 ;  /* 0x000000ffff057224 */ /* 0x000fe200008e0603 */
[----:B----4-:R-:W-:Y:S01]  /*18c0*/  IADD3 R10, PT, PT, R13, R7, R10 ;  /* 0x000000070d0a7210 */ /* 0x010fe20007ffe00a */
[----:B-1----:R-:W-:Y:S02]  /*18d0*/  IMAD.MOV.U32 R2, RZ, RZ, R4 ;  /* 0x000000ffff027224 */ /* 0x002fe400078e0004 */
[----:B------:R-:W-:Y:S01]  /*18e0*/  IMAD.MOV.U32 R3, RZ, RZ, R5 ;  /* 0x000000ffff037224 */ /* 0x000fe200078e0005 */
[----:B-----5:R-:W-:-:S07]  /*18f0*/  IADD3 R21, PT, PT, R14, R15, R10 ;  /* 0x0000000f0e157210 */ /* 0x020fce0007ffe00a */
.L_x_438:
[----:B------:R-:W-:Y:S05]  /*1900*/  BSYNC.RECONVERGENT B2 ;  /* 0x0000000000027941 */ /* 0x000fea0003800200 */
.L_x_437:
[----:B------:R-:W-:-:S13]  /*1910*/  ISETP.LT.OR P0, PT, R8, R9, P0 ;  /* 0x000000090800720c */ /* 0x000fda0000701670 */
[----:B------:R-:W-:Y:S05]  /*1920*/  @!P0 BRA `(.L_x_430) ;  /* 0x0000000000208947 */ /* 0x000fea0003800000 */
[----:B------:R-:W0:Y:S01]  /*1930*/  LDC.64 R4, c[0x0][0x380] ;  /* 0x0000e000ff047b82 */ /* 0x000e220000000a00 */
[----:B------:R-:W2:Y:S04]  /*1940*/  LDG.E.CONSTANT R6, desc[UR6][R2.64+-0x400] ;  /* 0xfffc000602067981 */ /* 0x000ea8000c1e9900 */
[----:B------:R-:W3:Y:S04]  /*1950*/  LDG.E.CONSTANT R7, desc[UR6][R2.64] ;  /* 0x0000000602077981 */ /* 0x000ee8000c1e9900 */
[----:B------:R-:W3:Y:S01]  /*1960*/  LDG.E.CONSTANT R8, desc[UR6][R2.64+0x400] ;  /* 0x0004000602087981 */ /* 0x000ee2000c1e9900 */
[----:B0-----:R-:W-:-:S06]  /*1970*/  IMAD.WIDE.U32 R4, R23, 0x4, R4 ;  /* 0x0000000417047825 */ /* 0x001fcc00078e0004 */
[----:B------:R-:W2:Y:S02]  /*1980*/  LDG.E.CONSTANT R4, desc[UR6][R4.64] ;  /* 0x0000000604047981 */ /* 0x000ea4000c1e9900 */
[----:B--2---:R-:W-:-:S04]  /*1990*/  IADD3 R6, PT, PT, R6, R4, R21 ;  /* 0x0000000406067210 */ /* 0x004fc80007ffe015 */
[----:B---3--:R-:W-:-:S07]  /*19a0*/  IADD3 R21, PT, PT, R8, R7, R6 ;  /* 0x0000000708157210 */ /* 0x008fce0007ffe006 */
.L_x_430:
[----:B------:R-:W-:Y:S05]  /*19b0*/  BSYNC.RECONVERGENT B1 ;  /* 0x0000000000017941 */ /* 0x000fea0003800200 */
.L_x_428:
[----:B------:R-:W0:Y:S01]  /*19c0*/  S2R R8, SR_LANEID ;  /* 0x0000000000087919 */ /* 0x000e220000000000 */
[----:B------:R-:W1:Y:S01]  /*19d0*/  SHFL.DOWN PT, R2, R21, 0x1, 0x1f ;  /* 0x08201f0015027f89 */ /* 0x000e6200000e0000 */
[C---:B0-----:R-:W-:Y:S02]  /*19e0*/  ISETP.GT.AND P0, PT, R8.reuse, 0x1e, PT ;  /* 0x0000001e0800780c */ /* 0x041fe40003f04270 */
[----:B------:R-:W-:Y:S02]  /*19f0*/  ISETP.NE.AND P1, PT, R8, RZ, PT ;  /* 0x000000ff0800720c */ /* 0x000fe40003f25270 */
[----:B-1----:R-:W-:Y:S02]  /*1a00*/  SEL R2, R2, RZ, !P0 ;  /* 0x000000ff02027207 */ /* 0x002fe40004000000 */
[----:B------:R-:W-:-:S03]  /*1a10*/  ISETP.GT.AND P0, PT, R8, 0x1d, PT ;  /* 0x0000001d0800780c */ /* 0x000fc60003f04270 */
[----:B------:R-:W-:-:S05]  /*1a20*/  IMAD.IADD R2, R2, 0x1, R21 ;  /* 0x0000000102027824 */ /* 0x000fca00078e0215 */
[----:B------:R-:W0:Y:S01]  /*1a30*/  SHFL.DOWN PT, R3, R2, 0x2, 0x1f ;  /* 0x08401f0002037f89 */ /* 0x000e2200000e0000 */
[----:B------:R-:W-:Y:S01]  /*1a40*/  @!P1 MOV R6, 0x400 ;  /* 0x0000040000069802 */ /* 0x000fe20000000f00 */
[----:B------:R-:W1:Y:S01]  /*1a50*/  @!P1 S2R R7, SR_CgaCtaId ;  /* 0x0000000000079919 */ /* 0x000e620000008800 */
[----:B0-----:R-:W-:Y:S02]  /*1a60*/  SEL R3, R3, RZ, !P0 ;  /* 0x000000ff03037207 */ /* 0x001fe40004000000 */
[----:B------:R-:W-:-:S03]  /*1a70*/  ISETP.GT.AND P0, PT, R8, 0x1b, PT ;  /* 0x0000001b0800780c */ /* 0x000fc60003f04270 */
[----:B------:R-:W-:-:S05]  /*1a80*/  IMAD.IADD R3, R2, 0x1, R3 ;  /* 0x0000000102037824 */ /* 0x000fca00078e0203 */
[----:B------:R-:W0:Y:S01]  /*1a90*/  SHFL.DOWN PT, R4, R3, 0x4, 0x1f ;  /* 0x08801f0003047f89 */ /* 0x000e2200000e0000 */
[----:B-1----:R-:W-:Y:S02]  /*1aa0*/  @!P1 LEA R6, R7, R6, 0x18 ;  /* 0x0000000607069211 */ /* 0x002fe400078ec0ff */
[----:B0-----:R-:W-:Y:S02]  /*1ab0*/  SEL R4, R4, RZ, !P0 ;  /* 0x000000ff04047207 */ /* 0x001fe40004000000 */
[----:B------:R-:W-:-:S03]  /*1ac0*/  ISETP.GT.AND P0, PT, R8, 0x17, PT ;  /* 0x000000170800780c */ /* 0x000fc60003f04270 */
[----:B------:R-:W-:Y:S01]  /*1ad0*/  IMAD.IADD R4, R3, 0x1, R4 ;  /* 0x0000000103047824 */ /* 0x000fe200078e0204 */
[----:B------:R-:W-:-:S04]  /*1ae0*/  @!P1 SHF.R.U32.HI R3, RZ, 0x3, R0 ;  /* 0x00000003ff039819 */ /* 0x000fc80000011600 */
        /* <DEDUP_REMOVED lines=13> */
[----:B------:R-:W0:Y:S01]  /*1bc0*/  S2UR UR5, SR_CgaCtaId ;  /* 0x00000000000579c3 */ /* 0x000e220000008800 */
[----:B------:R-:W-:Y:S02]  /*1bd0*/  UMOV UR4, 0x400 ;  /* 0x0000040000047882 */ /* 0x000fe40000000000 */
[----:B0-----:R-:W-:-:S09]  /*1be0*/  ULEA UR4, UR5, UR4, 0x18 ;  /* 0x0000000405047291 */ /* 0x001fd2000f8ec0ff */
[----:B------:R-:W-:Y:S04]  /*1bf0*/  LDS R0, [UR4+0xc] ;  /* 0x00000c04ff007984 */ /* 0x000fe80008000800 */
[----:B---3--:R-:W0:Y:S04]  /*1c00*/  LDS.128 R4, [UR4+0x10] ;  /* 0x00001004ff047984 */ /* 0x008e280008000c00 */
[----:B------:R-:W1:Y:S01]  /*1c10*/  LDS.64 R8, [UR4+0x20] ;  /* 0x00002004ff087984 */ /* 0x000e620008000a00 */
[----:B0-----:R-:W-:-:S04]  /*1c20*/  IADD3 R0, PT, PT, R4, R0, R3 ;  /* 0x0000000004007210 */ /* 0x001fc80007ffe003 */
[----:B------:R-:W-:-:S04]  /*1c30*/  IADD3 R0, PT, PT, R6, R0, R5 ;  /* 0x0000000006007210 */ /* 0x000fc80007ffe005 */
[----:B-1----:R-:W-:-:S05]  /*1c40*/  IADD3 R0, PT, PT, R8, R0, R7 ;  /* 0x0000000008007210 */ /* 0x002fca0007ffe007 */
[----:B------:R-:W-:Y:S01]  /*1c50*/  IMAD.IADD R3, R0, 0x1, R9 ;  /* 0x0000000100037824 */ /* 0x000fe200078e0209 */
[----:B------:R-:W-:Y:S06]  /*1c60*/  BRA `(.L_x_426) ;  /* 0x0000001c00307947 */ /* 0x000fec0003800000 */
.L_x_411:
        /* <DEDUP_REMOVED lines=12> */
.L_x_441:
[----:B------:R-:W-:Y:S05]  /*1d30*/  BSYNC.RECONVERGENT B1 ;  /* 0x0000000000017941 */ /* 0x000fea0003800200 */
.L_x_440:
        /* <DEDUP_REMOVED lines=16> */
.L_x_446:
        /* <DEDUP_REMOVED lines=9> */
.L_x_445:
[----:B------:R-:W-:Y:S05]  /*1ed0*/  BSYNC.RECONVERGENT B2 ;  /* 0x0000000000027941 */ /* 0x000fea0003800200 */
.L_x_444:
        /* <DEDUP_REMOVED lines=8> */
.L_x_449:
        /* <DEDUP_REMOVED lines=35> */
.L_x_448:
[----:B------:R-:W-:Y:S05]  /*2190*/  BSYNC.RECONVERGENT B2 ;  /* 0x0000000000027941 */ /* 0x000fea0003800200 */
.L_x_447:
        /* <DEDUP_REMOVED lines=22> */
.L_x_451:
[----:B------:R-:W-:Y:S05]  /*2300*/  BSYNC.RECONVERGENT B2 ;  /* 0x0000000000027941 */ /* 0x000fea0003800200 */
.L_x_450:
        /* <DEDUP_REMOVED lines=10> */
.L_x_443:
[----:B------:R-:W-:Y:S05]  /*23b0*/  BSYNC.RECONVERGENT B1 ;  /* 0x0000000000017941 */ /* 0x000fea0003800200 */
.L_x_442:
        /* <DEDUP_REMOVED lines=38> */
[----:B------:R-:W0:Y:S04]  /*2620*/  LDS.128 R4, [UR4+0x10] ;  /* 0x00001004ff047984 */ /* 0x000e280008000c00 */
[----:B------:R-:W1:Y:S01]  /*2630*/  LDS.64 R8, [UR4+0x20] ;  /* 0x00002004ff087984 */ /* 0x000e620008000a00 */
[----:B0-----:R-:W-:-:S04]  /*2640*/  IADD3 R0, PT, PT, R4, R0, R3 ;  /* 0x0000000004007210 */ /* 0x001fc80007ffe003 */
[----:B------:R-:W-:-:S04]  /*2650*/  IADD3 R0, PT, PT, R6, R0, R5 ;  /* 0x0000000006007210 */ /* 0x000fc80007ffe005 */
[----:B-1----:R-:W-:-:S05]  /*2660*/  IADD3 R0, PT, PT, R8, R0, R7 ;  /* 0x0000000008007210 */ /* 0x002fca0007ffe007 */
[----:B--2---:R-:W-:Y:S01]  /*2670*/  IMAD.IADD R3, R0, 0x1, R9 ;  /* 0x0000000100037824 */ /* 0x004fe200078e0209 */
[----:B------:R-:W-:Y:S06]  /*2680*/  BRA `(.L_x_426) ;  /* 0x0000001000a87947 */ /* 0x000fec0003800000 */
.L_x_452:
        /* <DEDUP_REMOVED lines=16> */
[----:B------:R-:W1:Y:S02]  /*2790*/  SHFL.DOWN PT, R2, R3, 0x2, R7 ;  /* 0x0840000003027989 */ /* 0x000e6400000e0007 */
[----:B-1----:R-:W-:Y:S02]  /*27a0*/  SEL R2, R2, RZ, !P0 ;  /* 0x000000ff02027207 */ /* 0x002fe40004000000 */
[----:B------:R-:W-:-:S03]  /*27b0*/  ISETP.GT.AND P0, PT, R8, R7, PT ;  /* 0x000000070800720c */ /* 0x000fc60003f04270 */
[----:B------:R-:W-:Y:S01]  /*27c0*/  IMAD.IADD R2, R3, 0x1, R2 ;  /* 0x0000000103027824 */ /* 0x000fe200078e0202 */
[----:B------:R-:W-:-:S04]  /*27d0*/  @!P1 SHF.R.U32.HI R3, RZ, 0x3, R9 ;  /* 0x00000003ff039819 */ /* 0x000fc80000011609 */
[----:B------:R-:W1:Y:S02]  /*27e0*/  SHFL.DOWN PT, R4, R2, 0x4, R7 ;  /* 0x0880000002047989 */ /* 0x000e6400000e0007 */
[----:B-1----:R-:W-:Y:S01]  /*27f0*/  SEL R5, R4, RZ, !P0 ;  /* 0x000000ff04057207 */ /* 0x002fe20004000000 */
[C---:B------:R-:W-:Y:S02]  /*2800*/  VIADD R4, R6.reuse, 0x8 ;  /* 0x0000000806047836 */ /* 0x040fe40000000000 */
[----:B------:R-:W-:Y:S02]  /*2810*/  VIADD R6, R6, 0x10 ;  /* 0x0000001006067836 */ /* 0x000fe40000000000 */
[----:B------:R-:W-:Y:S01]  /*2820*/  IMAD.IADD R5, R2, 0x1, R5 ;  /* 0x0000000102057824 */ /* 0x000fe200078e0205 */
[----:B------:R-:W-:Y:S02]  /*2830*/  ISETP.GT.AND P0, PT, R4, R7, PT ;  /* 0x000000070400720c */ /* 0x000fe40003f04270 */
[----:B------:R-:W-:-:S02]  /*2840*/  @!P1 MOV R4, 0x400 ;  /* 0x0000040000049802 */ /* 0x000fc40000000f00 */
[----:B------:R-:W1:Y:S02]  /*2850*/  SHFL.DOWN PT, R0, R5, 0x8, R7 ;  /* 0x0900000005007989 */ /* 0x000e6400000e0007 */
[----:B0-----:R-:W-:Y:S02]  /*2860*/  @!P1 LEA R11, R11, R4, 0x18 ;  /* 0x000000040b0b9211 */ /* 0x001fe400078ec0ff */
[----:B------:R-:W-:-:S05]  /*2870*/  @!P1 LOP3.LUT R4, R3, 0x7c, RZ, 0xc0, !PT ;  /* 0x0000007c03049812 */ /* 0x000fca00078ec0ff */
[----:B------:R-:W-:Y:S01]  /*2880*/  @!P1 IMAD.IADD R4, R4, 0x1, R11 ;  /* 0x0000000104049824 */ /* 0x000fe200078e020b */
[----:B-1----:R-:W-:Y:S02]  /*2890*/  SEL R0, R0, RZ, !P0 ;  /* 0x000000ff00007207 */ /* 0x002fe40004000000 */
        /* <DEDUP_REMOVED lines=15> */
[----:B-1----:R-:W0:Y:S04]  /*2990*/  LDS.128 R4, [UR4+0x10] ;  /* 0x00001004ff047984 */ /* 0x002e280008000c00 */
        /* <DEDUP_REMOVED lines=18> */
.L_x_439:
[----:B------:R-:W0:Y:S01]  /*2ac0*/  S2R R0, SR_TID.X ;  /* 0x0000000000007919 */ /* 0x000e220000002100 */
[----:B------:R-:W0:Y:S02]  /*2ad0*/  LDC.64 R2, c[0x0][0x380] ;  /* 0x0000e000ff027b82 */ /* 0x000e240000000a00 */
[----:B0-----:R-:W-:-:S05]  /*2ae0*/  IMAD.WIDE.U32 R2, R0, 0x4, R2 ;  /* 0x0000000400027825 */ /* 0x001fca00078e0002 */
[----:B------:R-:W2:Y:S04]  /*2af0*/  LDG.E.CONSTANT R19, desc[UR6][R2.64] ;  /* 0x0000000602137981 */ /* 0x000ea8000c1e9900 */
[----:B------:R-:W2:Y:S04]  /*2b00*/  LDG.E.CONSTANT R4, desc[UR6][R2.64+0x400] ;  /* 0x0004000602047981 */ /* 0x000ea8000c1e9900 */
[----:B------:R-:W2:Y:S04]  /*2b10*/  LDG.E.CONSTANT R5, desc[UR6][R2.64+0x800] ;  /* 0x0008000602057981 */ /* 0x000ea8000c1e9900 */
[----:B------:R-:W3:Y:S04]  /*2b20*/  LDG.E.CONSTANT R6, desc[UR6][R2.64+0xc00] ;  /* 0x000c000602067981 */ /* 0x000ee8000c1e9900 */
[----:B------:R-:W3:Y:S04]  /*2b30*/  LDG.E.CONSTANT R7, desc[UR6][R2.64+0x1000] ;  /* 0x0010000602077981 */ /* 0x000ee8000c1e9900 */
[----:B------:R-:W4:Y:S04]  /*2b40*/  LDG.E.CONSTANT R8, desc[UR6][R2.64+0x1400] ;  /* 0x0014000602087981 */ /* 0x000f28000c1e9900 */
[----:B------:R-:W4:Y:S04]  /*2b50*/  LDG.E.CONSTANT R9, desc[UR6][R2.64+0x1800] ;  /* 0x0018000602097981 */ /* 0x000f28000c1e9900 */
[----:B------:R-:W5:Y:S04]  /*2b60*/  LDG.E.CONSTANT R10, desc[UR6][R2.64+0x1c00] ;  /* 0x001c0006020a7981 */ /* 0x000f68000c1e9900 */
[----:B------:R-:W5:Y:S04]  /*2b70*/  LDG.E.CONSTANT R11, desc[UR6][R2.64+0x2000] ;  /* 0x00200006020b7981 */ /* 0x000f68000c1e9900 */
[----:B------:R-:W5:Y:S04]  /*2b80*/  LDG.E.CONSTANT R12, desc[UR6][R2.64+0x2400] ;  /* 0x00240006020c7981 */ /* 0x000f68000c1e9900 */
[----:B------:R-:W5:Y:S04]  /*2b90*/  LDG.E.CONSTANT R13, desc[UR6][R2.64+0x2800] ;  /* 0x00280006020d7981 */ /* 0x000f68000c1e9900 */
[----:B------:R-:W5:Y:S04]  /*2ba0*/  LDG.E.CONSTANT R14, desc[UR6][R2.64+0x2c00] ;  /* 0x002c0006020e7981 */ /* 0x000f68000c1e9900 */
[----:B------:R-:W5:Y:S04]  /*2bb0*/  LDG.E.CONSTANT R15, desc[UR6][R2.64+0x3000] ;  /* 0x00300006020f7981 */ /* 0x000f68000c1e9900 */
[----:B------:R-:W5:Y:S04]  /*2bc0*/  LDG.E.CONSTANT R16, desc[UR6][R2.64+0x3400] ;  /* 0x0034000602107981 */ /* 0x000f68000c1e9900 */
[----:B------:R-:W5:Y:S04]  /*2bd0*/  LDG.E.CONSTANT R17, desc[UR6][R2.64+0x3800] ;  /* 0x0038000602117981 */ /* 0x000f68000c1e9900 */
[----:B------:R-:W5:Y:S01]  /*2be0*/  LDG.E.CONSTANT R18, desc[UR6][R2.64+0x3c00] ;  /* 0x003c000602127981 */ /* 0x000f62000c1e9900 */
[----:B------:R-:W-:-:S02]  /*2bf0*/  ISETP.GE.U32.AND P0, PT, R20, 0x2000, PT ;  /* 0x000020001400780c */ /* 0x000fc40003f06070 */
[----:B--2---:R-:W-:-:S04]  /*2c00*/  IADD3 R4, PT, PT, R5, R4, R19 ;  /* 0x0000000405047210 */ /* 0x004fc80007ffe013 */
[----:B---3--:R-:W-:-:S04]  /*2c10*/  IADD3 R4, PT, PT, R7, R6, R4 ;  /* 0x0000000607047210 */ /* 0x008fc80007ffe004 */
[----:B----4-:R-:W-:-:S04]  /*2c20*/  IADD3 R4, PT, PT, R9, R8, R4 ;  /* 0x0000000809047210 */ /* 0x010fc80007ffe004 */
[----:B-----5:R-:W-:Y:S01]  /*2c30*/  IADD3 R4, PT, PT, R11, R10, R4 ;  /* 0x0000000a0b047210 */ /* 0x020fe20007ffe004 */
[----:B------:R-:W-:-:S03]  /*2c40*/  IMAD.MOV.U32 R11, RZ, RZ, 0x1000 ;  /* 0x00001000ff0b7424 */ /* 0x000fc600078e00ff */
[----:B------:R-:W-:-:S04]  /*2c50*/  IADD3 R4, PT, PT, R13, R12, R4 ;  /* 0x0000000c0d047210 */ /* 0x000fc80007ffe004 */
[----:B------:R-:W-:-:S04]  /*2c60*/  IADD3 R4, PT, PT, R15, R14, R4 ;  /* 0x0000000e0f047210 */ /* 0x000fc80007ffe004 */
[----:B------:R-:W-:-:S05]  /*2c70*/  IADD3 R17, PT, PT, R17, R16, R4 ;  /* 0x0000001011117210 */ /* 0x000fca0007ffe004 */
[----:B------:R-:W-:Y:S01]  /*2c80*/  IMAD.IADD R8, R18, 0x1, R17 ;  /* 0x0000000112087824 */ /* 0x000fe200078e0211 */
[----:B------:R-:W-:Y:S06]  /*2c90*/  @!P0 BRA `(.L_x_453) ;  /* 0x00000000008c8947 */ /* 0x000fec0003800000 */
[----:B------:R-:W0:Y:S01]  /*2ca0*/  LDC R7, c[0x0][0x390] ;  /* 0x0000e400ff077b82 */ /* 0x000e220000000800 */
[----:B------:R-:W-:Y:S02]  /*2cb0*/  VIADD R6, R20, 0xfffff000 ;  /* 0xfffff00014067836 */ /* 0x000fe40000000000 */
[----:B------:R-:W-:-:S07]  /*2cc0*/  IMAD.MOV.U32 R11, RZ, RZ, 0x1000 ;  /* 0x00001000ff0b7424 */ /* 0x000fce00078e00ff */
.L_x_455:
[----:B------:R-:W-:-:S05]  /*2cd0*/  IMAD.WIDE R4, R11, 0x4, R2 ;  /* 0x000000040b047825 */ /* 0x000fca00078e0202 */
        /* <DEDUP_REMOVED lines=16> */
[----:B--2---:R-:W-:-:S04]  /*2de0*/  IADD3 R18, PT, PT, R18, R19, R8 ;  /* 0x0000001312127210 */ /* 0x004fc80007ffe008 */
[----:B---3--:R-:W-:Y:S01]  /*2df0*/  IADD3 R18, PT, PT, R21, R20, R18 ;  /* 0x0000001415127210 */ /* 0x008fe20007ffe012 */
[----:B0-----:R-:W-:-:S04]  /*2e00*/  IMAD.MOV.U32 R20, RZ, RZ, R7 ;  /* 0x000000ffff147224 */ /* 0x001fc800078e0007 */
[----:B------:R-:W-:Y:S01]  /*2e10*/  IMAD.IADD R8, R20, 0x1, -R11 ;  /* 0x0000000114087824 */ /* 0x000fe200078e0a0b */
[----:B----4-:R-:W-:-:S04]  /*2e20*/  IADD3 R18, PT, PT, R23, R22, R18 ;  /* 0x0000001617127210 */ /* 0x010fc80007ffe012 */
[----:B------:R-:W-:Y:S02]  /*2e30*/  ISETP.GE.AND P0, PT, R8, 0x1000, PT ;  /* 0x000010000800780c */ /* 0x000fe40003f06270 */
[----:B-----5:R-:W-:-:S04]  /*2e40*/  IADD3 R18, PT, PT, R25, R24, R18 ;  /* 0x0000001819127210 */ /* 0x020fc80007ffe012 */
[----:B------:R-:W-:-:S04]  /*2e50*/  IADD3 R14, PT, PT, R14, R17, R18 ;  /* 0x000000110e0e7210 */ /* 0x000fc80007ffe012 */
[----:B------:R-:W-:-:S04]  /*2e60*/  IADD3 R12, PT, PT, R15, R12, R14 ;  /* 0x0000000c0f0c7210 */ /* 0x000fc80007ffe00e */
[----:B------:R-:W-:-:S04]  /*2e70*/  IADD3 R10, PT, PT, R10, R13, R12 ;  /* 0x0000000d0a0a7210 */ /* 0x000fc80007ffe00c */
[----:B------:R-:W-:Y:S01]  /*2e80*/  IADD3 R8, PT, PT, R16, R9, R10 ;  /* 0x0000000910087210 */ /* 0x000fe20007ffe00a */
[----:B------:R-:W-:Y:S06]  /*2e90*/  @!P0 BRA `(.L_x_454) ;  /* 0x0000000400fc8947 */ /* 0x000fec0003800000 */
[----:B------:R-:W-:-:S05]  /*2ea0*/  VIADD R11, R11, 0x1000 ;  /* 0x000010000b0b7836 */ /* 0x000fca0000000000 */
[----:B------:R-:W-:-:S13]  /*2eb0*/  ISETP.GT.AND P0, PT, R11, R6, PT ;  /* 0x000000060b00720c */ /* 0x000fda0003f04270 */
[----:B------:R-:W-:Y:S05]  /*2ec0*/  @!P0 BRA `(.L_x_455) ;  /* 0xfffffffc00808947 */ /* 0x000fea000383ffff */
.L_x_453:
        /* <DEDUP_REMOVED lines=20> */
.L_x_459:
        /* <DEDUP_REMOVED lines=8> */
.L_x_458:
[----:B------:R-:W-:Y:S05]  /*3090*/  BSYNC.RECONVERGENT B2 ;  /* 0x0000000000027941 */ /* 0x000fea0003800200 */
.L_x_457:
        /* <DEDUP_REMOVED lines=16> */
.L_x_462:
        /* <DEDUP_REMOVED lines=20> */
[----:B------:R-:W5:Y:S04]  /*32e0*/  LDG.E.CONSTANT R22, desc[UR6][R2.64+0x2400] ;  /* 0x0024000602167981 */ /* 0x000f68000c1e9900 */
[----:B------:R0:W5:Y:S04]  /*32f0*/  LDG.E.CONSTANT R5, desc[UR6][R4.64] ;  /* 0x0000000604057981 */ /* 0x000168000c1e9900 */
        /* <DEDUP_REMOVED lines=17> */
.L_x_461:
[----:B------:R-:W-:Y:S05]  /*3410*/  BSYNC.RECONVERGENT B2 ;  /* 0x0000000000027941 */ /* 0x000fea0003800200 */
.L_x_460:
        /* <DEDUP_REMOVED lines=10> */
[----:B------:R-:W5:Y:S01]  /*34c0*/  LDG.E.CONSTANT R16, desc[UR6][R2.64+0x1400] ;  /* 0x0014000602107981 */ /* 0x000f62000c1e9900 */
[----:B0-----:R-:W-:-:S04]  /*34d0*/  IMAD.WIDE.U32 R4, R11, 0x4, R6 ;  /* 0x000000040b047825 */ /* 0x001fc800078e0006 */
[----:B------:R-:W-:Y:S02]  /*34e0*/  IMAD.WIDE.U32 R6, R13, 0x4, R6 ;  /* 0x000000040d067825 */ /* 0x000fe400078e0006 */
[----:B------:R0:W2:Y:S04]  /*34f0*/  LDG.E.CONSTANT R5, desc[UR6][R4.64] ;  /* 0x0000000604057981 */ /* 0x0000a8000c1e9900 */
[----:B------:R1:W3:Y:S04]  /*3500*/  LDG.E.CONSTANT R13, desc[UR6][R2.64] ;  /* 0x00000006020d7981 */ /* 0x0002e8000c1e9900 */
[----:B------:R-:W4:Y:S01]  /*3510*/  LDG.E.CONSTANT R7, desc[UR6][R6.64] ;  /* 0x0000000606077981 */ /* 0x000f22000c1e9900 */
[----:B0-----:R-:W-:Y:S01]  /*3520*/  IADD3 R4, P1, PT, R2, 0x2000, RZ ;  /* 0x0000200002047810 */ /* 0x001fe20007f3e0ff */
[----:B------:R-:W-:Y:S01]  /*3530*/  VIADD R10, R10, 0x800 ;  /* 0x000008000a0a7836 */ /* 0x000fe20000000000 */
[----:B------:R-:W-:Y:S01]  /*3540*/  PLOP3.LUT P0, PT, PT, PT, PT, 0x8, 0x80 ;  /* 0x000000000080781c */ /* 0x000fe20003f0e170 */
[----:B------:R-:W-:-:S02]  /*3550*/  VIADD R11, R11, 0x800 ;  /* 0x000008000b0b7836 */ /* 0x000fc40000000000 */
[----:B-1----:R-:W-:Y:S01]  /*3560*/  IMAD.MOV.U32 R2, RZ, RZ, R4 ;  /* 0x000000ffff027224 */ /* 0x002fe200078e0004 */
[----:B--2---:R-:W-:-:S04]  /*3570*/  IADD3 R12, PT, PT, R12, R5, R8 ;  /* 0x000000050c0c7210 */ /* 0x004fc80007ffe008 */
[----:B---3--:R-:W-:Y:S01]  /*3580*/  IADD3 R12, PT, PT, R14, R13, R12 ;  /* 0x0000000d0e0c7210 */ /* 0x008fe20007ffe00c */
[----:B------:R-:W-:-:S03]  /*3590*/  IMAD.X R5, RZ, RZ, R3, P1 ;  /* 0x000000ffff057224 */ /* 0x000fc600008e0603 */
[----:B----4-:R-:W-:Y:S01]  /*35a0*/  IADD3 R12, PT, PT, R15, R7, R12 ;  /* 0x000000070f0c7210 */ /* 0x010fe20007ffe00c */
[----:B------:R-:W-:-:S03]  /*35b0*/  IMAD.MOV.U32 R3, RZ, RZ, R5 ;  /* 0x000000ffff037224 */ /* 0x000fc600078e0005 */
[----:B-----5:R-:W-:-:S07]  /*35c0*/  IADD3 R8, PT, PT, R16, R17, R12 ;  /* 0x0000001110087210 */ /* 0x020fce0007ffe00c */
.L_x_464:
[----:B------:R-:W-:Y:S05]  /*35d0*/  BSYNC.RECONVERGENT B2 ;  /* 0x0000000000027941 */ /* 0x000fea0003800200 */
.L_x_463:
        /* <DEDUP_REMOVED lines=10> */
.L_x_456:
[----:B------:R-:W-:Y:S05]  /*3680*/  BSYNC.RECONVERGENT B1 ;  /* 0x0000000000017941 */ /* 0x000fea0003800200 */
.L_x_454:
[----:B------:R-:W0:Y:S01]  /*3690*/  S2R R9, SR_LANEID ;  /* 0x0000000000097919 */ /* 0x000e220000000000 */
[----:B------:R-:W1:Y:S01]  /*36a0*/  SHFL.DOWN PT, R2, R8, 0x1, 0x1f ;  /* 0x08201f0008027f89 */ /* 0x000e6200000e0000 */
[C---:B0-----:R-:W-:Y:S02]  /*36b0*/  ISETP.GT.AND P0, PT, R9.reuse, 0x1e, PT ;  /* 0x0000001e0900780c */ /* 0x041fe40003f04270 */
[C---:B------:R-:W-:Y:S02]  /*36c0*/  ISETP.NE.AND P1, PT, R9.reuse, RZ, PT ;  /* 0x000000ff0900720c */ /* 0x040fe40003f25270 */
        /* <DEDUP_REMOVED lines=37> */
[----:B0-----:R-:W-:-:S07]  /*3920*/  IMAD.IADD R3, R0, 0x1, R9 ;  /* 0x0000000100037824 */ /* 0x001fce00078e0209 */
.L_x_426:
[----:B------:R-:W-:Y:S05]  /*3930*/  BSYNC.RECONVERGENT B0 ;  /* 0x0000000000007941 */ /* 0x000fea0003800200 */
.L_x_410:
[----:B------:R-:W-:Y:S05]  /*3940*/  @P0 EXIT ;  /* 0x000000000000094d */ /* 0x000fea0003800000 */
[----:B-1----:R-:W1:Y:S01]  /*3950*/  LDC.64 R4, c[0x0][0x388] ;  /* 0x0000e200ff047b82 */ /* 0x002e620000000a00 */
[----:B------:R-:W0:Y:S02]  /*3960*/  LDCU UR4, c[0x0][0x398] ;  /* 0x00007300ff0477ac */ /* 0x000e240008000800 */
[----:B0-234-:R-:W-:-:S05]  /*3970*/  VIADD R3, R3, UR4 ;  /* 0x0000000403037c36 */ /* 0x01dfca0008000000 */
[----:B-1----:R-:W-:Y:S01]  /*3980*/  STG.E desc[UR6][R4.64], R3 ;  /* 0x0000000304007986 */ /* 0x002fe2000c101906 */
[----:B------:R-:W-:Y:S05]  /*3990*/  EXIT ;  /* 0x000000000000794d */ /* 0x000fea0003800000 */
.L_x_465:
        /* <DEDUP_REMOVED lines=14> */
.L_x_895:


//--------------------- .text._ZN3cub18CUB_300001_SM_10006detail6reduce18DeviceReduceKernelINS2_10policy_hubIiyN4cuda3std3__44plusIiEEE10Policy1000EPiyS9_iNS7_10__identityEEEvT0_PT3_T1_NS0_13GridEvenShareISH_EET2_T4_ --------------------------
	.section	.text._ZN3cub18CUB_300001_SM_10006detail6reduce18DeviceReduceKernelINS2_10policy_hubIiyN4cuda3std3__44plusIiEEE10Policy1000EPiyS9_iNS7_10__identityEEEvT0_PT3_T1_NS0_13GridEvenShareISH_EET2_T4_,"ax",@progbits
	.align	128
        .global         _ZN3cub18CUB_300001_SM_10006detail6reduce18DeviceReduceKernelINS2_10policy_hubIiyN4cuda3std3__44plusIiEEE10Policy1000EPiyS9_iNS7_10__identityEEEvT0_PT3_T1_NS0_13GridEvenShareISH_EET2_T4_
        .type           _ZN3cub18CUB_300001_SM_10006detail6reduce18DeviceReduceKernelINS2_10policy_hubIiyN4cuda3std3__44plusIiEEE10Policy1000EPiyS9_iNS7_10__identityEEEvT0_PT3_T1_NS0_13GridEvenShareISH_EET2_T4_,@function
        .size           _ZN3cub18CUB_300001_SM_10006detail6reduce18DeviceReduceKernelINS2_10policy_hubIiyN4cuda3std3__44plusIiEEE10Policy1000EPiyS9_iNS7_10__identityEEEvT0_PT3_T1_NS0_13GridEvenShareISH_EET2_T4_,(.L_x_896 - _ZN3cub18CUB_300001_SM_10006detail6reduce18DeviceReduceKernelINS2_10policy_hubIiyN4cuda3std3__44plusIiEEE10Policy1000EPiyS9_iNS7_10__identityEEEvT0_PT3_T1_NS0_13GridEvenShareISH_EET2_T4_)
        .other          _ZN3cub18CUB_300001_SM_10006detail6reduce18DeviceReduceKernelINS2_10policy_hubIiyN4cuda3std3__44plusIiEEE10Policy1000EPiyS9_iNS7_10__identityEEEvT0_PT3_T1_NS0_13GridEvenShareISH_EET2_T4_,@"STO_CUDA_ENTRY STV_DEFAULT"
_ZN3cub18CUB_300001_SM_10006detail6reduce18DeviceReduceKernelINS2_10policy_hubIiyN4cuda3std3__44plusIiEEE10Policy1000EPiyS9_iNS7_10__identityEEEvT0_PT3_T1_NS0_13GridEvenShareISH_EET2_T4_:
.text._ZN3cub18CUB_300001_SM_10006detail6reduce18DeviceReduceKernelINS2_10policy_hubIiyN4cuda3std3__44plusIiEEE10Policy1000EPiyS9_iNS7_10__identityEEEvT0_PT3_T1_NS0_13GridEvenShareISH_EET2_T4_:
[----:B------:R-:W-:Y:S01]  /*0000*/  LDC R1, c[0x0][0x37c] ;  /* 0x0000df00ff017b82 */ /* 0x000fe20000000800 */
[----:B------:R-:W0:Y:S07]  /*0010*/  LDCU UR10, c[0x0][0x380] ;  /* 0x00007000ff0a77ac */ /* 0x000e2e0008000800 */
[----:B------:R-:W1:Y:S01]  /*0020*/  S2UR UR15, SR_CTAID.X ;  /* 0x00000000000f79c3 */ /* 0x000e620000002500 */
[----:B------:R-:W-:Y:S01]  /*0030*/  BSSY.RECONVERGENT B0, `(.L_x_466) ;  /* 0x00003fb000007945 */ /* 0x000fe20003800200 */
[----:B------:R-:W2:Y:S01]  /*0040*/  LDCU UR5, c[0x0][0x3c0] ;  /* 0x00007800ff0577ac */ /* 0x000ea20008000800 */
[----:B------:R-:W3:Y:S01]  /*0050*/  LDCU.64 UR12, c[0x0][0x358] ;  /* 0x00006b00ff0c77ac */ /* 0x000ee20008000a00 */
[----:B0-----:R-:W-:-:S02]  /*0060*/  ULOP3.LUT UP0, URZ, UR10, 0xf, URZ, 0xc0, !UPT ;  /* 0x0000000f0aff7892 */ /* 0x001fc4000f80c0ff */
[----:B--2---:R-:W-:Y:S02]  /*0070*/  USHF.L.U32 UR5, UR5, 0xc, URZ ;  /* 0x0000000c05057899 */ /* 0x004fe400080006ff */
[----:B-1----:R-:W-:Y:S02]  /*0080*/  USHF.L.U32 UR4, UR15, 0xc, URZ ;  /* 0x0000000c0f047899 */ /* 0x002fe400080006ff */
[----:B------:R-:W-:-:S03]  /*0090*/  USHF.R.S32.HI UR6, URZ, 0x1f, UR5 ;  /* 0x0000001fff067899 */ /* 0x000fc60008011405 */
[----:B---3--:R-:W-:Y:S09]  /*00a0*/  BRA.U UP0, `(.L_x_467) ;  /* 0x0000001d00b07547 */ /* 0x008ff2000b800000 */
[----:B------:R-:W0:Y:S02]  /*00b0*/  LDCU.64 UR8, c[0x0][0x3b8] ;  /* 0x00007700ff0877ac */ /* 0x000e240008000a00 */
[----:B0-----:R-:W-:Y:S02]  /*00c0*/  IMAD.U32 R2, RZ, RZ, UR8 ;  /* 0x00000008ff027e24 */ /* 0x001fe4000f8e00ff */
[----:B------:R-:W-:-:S03]  /*00d0*/  IMAD.U32 R3, RZ, RZ, UR9 ;  /* 0x00000009ff037e24 */ /* 0x000fc6000f8e00ff */
[----:B------:R-:W-:-:S04]  /*00e0*/  IADD3 R21, P1, PT, R2, -UR4, RZ ;  /* 0x8000000402157c10 */ /* 0x000fc8000ff3e0ff */
[----:B------:R-:W-:Y:S02]  /*00f0*/  ISETP.GT.U32.AND P0, PT, R21, 0xfff, PT ;  /* 0x00000fff1500780c */ /* 0x000fe40003f04070 */
[----:B------:R-:W-:-:S04]  /*0100*/  IADD3.X R20, PT, PT, R3, -0x1, RZ, P1, !PT ;  /* 0xffffffff03147810 */ /* 0x000fc80000ffe4ff */
[----:B------:R-:W-:-:S13]  /*0110*/  ISETP.GT.U32.AND.EX P0, PT, R20, RZ, PT, P0 ;  /* 0x000000ff1400720c */ /* 0x000fda0003f04100 */
[----:B------:R-:W-:Y:S05]  /*0120*/  @P0 BRA `(.L_x_468) ;  /* 0x0000000c00f80947 */ /* 0x000fea0003800000 */
[----:B------:R-:W0:Y:S01]  /*0130*/  S2R R9, SR_TID.X ;  /* 0x0000000000097919 */ /* 0x000e220000002100 */
[----:B------:R-:W-:Y:S01]  /*0140*/  VIADD R0, R2, -UR4 ;  /* 0x8000000402007c36 */ /* 0x000fe20008000000 */
[----:B------:R-:W1:Y:S01]  /*0150*/  LDCU UR6, c[0x0][0x384] ;  /* 0x00007080ff0677ac */ /* 0x000e620008000800 */
[----:B------:R-:W-:Y:S01]  /*0160*/  BSSY.RECONVERGENT B1, `(.L_x_469) ;  /* 0x000000a000017945 */ /* 0x000fe20003800200 */
[----:B------:R-:W-:Y:S02]  /*0170*/  IMAD.MOV.U32 R8, RZ, RZ, RZ ;  /* 0x000000ffff087224 */ /* 0x000fe400078e00ff */
[----:B0-----:R-:W-:Y:S01]  /*0180*/  ISETP.GE.AND P0, PT, R9, R0, PT ;  /* 0x000000000900720c */ /* 0x001fe20003f06270 */
[----:B------:R-:W-:-:S12]  /*0190*/  IMAD.MOV.U32 R11, RZ, RZ, R9 ;  /* 0x000000ffff0b7224 */ /* 0x000fd800078e0009 */
[----:B-1----:R-:W-:Y:S05]  /*01a0*/  @P0 BRA `(.L_x_470) ;  /* 0x0000000000140947 */ /* 0x002fea0003800000 */
[----:B------:R-:W0:Y:S01]  /*01b0*/  LDC.64 R4, c[0x0][0x380] ;  /* 0x0000e000ff047b82 */ /* 0x000e220000000a00 */
[----:B------:R-:W-:-:S04]  /*01c0*/  VIADD R3, R9, UR4 ;  /* 0x0000000409037c36 */ /* 0x000fc80008000000 */
[----:B0-----:R-:W-:-:S05]  /*01d0*/  IMAD.WIDE.U32 R4, R3, 0x4, R4 ;  /* 0x0000000403047825 */ /* 0x001fca00078e0004 */
[----:B------:R0:W5:Y:S01]  /*01e0*/  LDG.E.CONSTANT R8, desc[UR12][R4.64] ;  /* 0x0000000c04087981 */ /* 0x000162000c1e9900 */
[----:B------:R-:W-:-:S07]  /*01f0*/  VIADD R11, R9, 0x100 ;  /* 0x00000100090b7836 */ /* 0x000fce0000000000 */
.L_x_470:
[----:B------:R-:W-:Y:S05]  /*0200*/  BSYNC.RECONVERGENT B1 ;  /* 0x0000000000017941 */ /* 0x000fea0003800200 */
.L_x_469:
[----:B------:R-:W-:Y:S01]  /*0210*/  ISETP.GE.AND P0, PT, R11, R0, PT ;  /* 0x000000000b00720c */ /* 0x000fe20003f06270 */
[----:B------:R-:W-:-:S12]  /*0220*/  BSSY.RECONVERGENT B1, `(.L_x_471) ;  /* 0x000007e000017945 */ /* 0x000fd80003800200 */
[----:B------:R-:W-:Y:S05]  /*0230*/  @P0 BRA `(.L_x_472) ;  /* 0x0000000400f00947 */ /* 0x000fea0003800000 */
[----:B------:R-:W-:Y:S01]  /*0240*/  LOP3.LUT R3, RZ, R11, RZ, 0x33, !PT ;  /* 0x0000000bff037212 */ /* 0x000fe200078e33ff */
[----:B------:R-:W-:Y:S04]  /*0250*/  BSSY.RECONVERGENT B2, `(.L_x_473) ;  /* 0x0000019000027945 */ /* 0x000fe80003800200 */
[----:B------:R-:W-:-:S04]  /*0260*/  IMAD.IADD R2, R3, 0x1, R2 ;  /* 0x0000000103027824 */ /* 0x000fc800078e0202 */
[C---:B0-----:R-:W-:Y:S01]  /*0270*/  VIADD R4, R2.reuse, -UR4 ;  /* 0x8000000402047c36 */ /* 0x041fe20008000000 */
[----:B------:R-:W-:-:S04]  /*0280*/  LOP3.LUT R3, R2, 0x300, RZ, 0xc0, !PT ;  /* 0x0000030002037812 */ /* 0x000fc800078ec0ff */
[----:B------:R-:W-:Y:S02]  /*0290*/  ISETP.NE.AND P1, PT, R3, 0x300, PT ;  /* 0x000003000300780c */ /* 0x000fe40003f25270 */
[----:B------:R-:W-:-:S11]  /*02a0*/  ISETP.GE.U32.AND P0, PT, R4, 0x300, PT ;  /* 0x000003000400780c */ /* 0x000fd60003f06070 */
[----:B------:R-:W-:Y:S05]  /*02b0*/  @!P1 BRA `(.L_x_474) ;  /* 0x0000000000489947 */ /* 0x000fea0003800000 */
[----:B------:R-:W0:Y:S01]  /*02c0*/  LDCU UR5, c[0x0][0x384] ;  /* 0x00007080ff0577ac */ /* 0x000e220008000800 */
[----:B------:R-:W-:Y:S02]  /*02d0*/  IADD3 R6, P1, PT, R11, UR4, RZ ;  /* 0x000000040b067c10 */ /* 0x000fe4000ff3e0ff */
[----:B------:R-:W-:Y:S02]  /*02e0*/  LEA.HI R2, R2, 0x1, RZ, 0x18 ;  /* 0x0000000102027811 */ /* 0x000fe400078fc0ff */
[----:B------:R-:W-:Y:S01]  /*02f0*/  LEA R5, P2, R6, UR10, 0x2 ;  /* 0x0000000a06057c11 */ /* 0x000fe2000f8410ff */
[----:B------:R-:W-:Y:S01]  /*0300*/  IMAD.X R3, RZ, RZ, RZ, P1 ;  /* 0x000000ffff037224 */ /* 0x000fe200008e06ff */
[----:B------:R-:W-:-:S05]  /*0310*/  LOP3.LUT R2, R2, 0x3, RZ, 0xc0, !PT ;  /* 0x0000000302027812 */ /* 0x000fca00078ec0ff */
[----:B------:R-:W-:Y:S01]  /*0320*/  IMAD.MOV R4, RZ, RZ, -R2 ;  /* 0x000000ffff047224 */ /* 0x000fe200078e0a02 */
[----:B0-----:R-:W-:-:S07]  /*0330*/  LEA.HI.X R6, R6, UR5, R3, 0x2, P2 ;  /* 0x0000000506067c11 */ /* 0x001fce00090f1403 */
.L_x_475:
[----:B------:R-:W-:Y:S02]  /*0340*/  IMAD.MOV.U32 R3, RZ, RZ, R6 ;  /* 0x000000ffff037224 */ /* 0x000fe400078e0006 */
[----:B------:R-:W-:-:S05]  /*0350*/  IMAD.MOV.U32 R2, RZ, RZ, R5 ;  /* 0x000000ffff027224 */ /* 0x000fca00078e0005 */
[----:B------:R-:W2:Y:S01]  /*0360*/  LDG.E.CONSTANT R3, desc[UR12][R2.64] ;  /* 0x0000000c02037981 */ /* 0x000ea2000c1e9900 */
[----:B------:R-:W-:Y:S01]  /*0370*/  VIADD R4, R4, 0x1 ;  /* 0x0000000104047836 */ /* 0x000fe20000000000 */
[----:B------:R-:W-:Y:S01]  /*0380*/  IADD3 R5, P2, PT, R5, 0x400, RZ ;  /* 0x0000040005057810 */ /* 0x000fe20007f5e0ff */
[----:B------:R-:W-:-:S03]  /*0390*/  VIADD R11, R11, 0x100 ;  /* 0x000001000b0b7836 */ /* 0x000fc60000000000 */
[----:B------:R-:W-:Y:S01]  /*03a0*/  ISETP.NE.AND P1, PT, R4, RZ, PT ;  /* 0x000000ff0400720c */ /* 0x000fe20003f25270 */
[----:B------:R-:W-:Y:S02]  /*03b0*/  IMAD.X R6, RZ, RZ, R6, P2 ;  /* 0x000000ffff067224 */ /* 0x000fe400010e0606 */
[----:B--2--5:R-:W-:-:S10]  /*03c0*/  IMAD.IADD R8, R3, 0x1, R8 ;  /* 0x0000000103087824 */ /* 0x024fd400078e0208 */
[----:B------:R-:W-:Y:S05]  /*03d0*/  @P1 BRA `(.L_x_475) ;  /* 0xfffffffc00d81947 */ /* 0x000fea000383ffff */
.L_x_474:
[----:B------:R-:W-:Y:S05]  /*03e0*/  BSYNC.RECONVERGENT B2 ;  /* 0x0000000000027941 */ /* 0x000fea0003800200 */
.L_x_473:
        /* <DEDUP_REMOVED lines=8> */
.L_x_478:
[C---:B------:R-:W-:Y:S01]  /*0470*/  IADD3 R5, P1, PT, R11.reuse, UR4, RZ ;  /* 0x000000040b057c10 */ /* 0x040fe2000ff3e0ff */
[----:B------:R-:W-:-:S03]  /*0480*/  VIADD R2, R11, 0x400 ;  /* 0x000004000b027836 */ /* 0x000fc60000000000 */
[----:B------:R-:W-:Y:S02]  /*0490*/  LEA.HI.X.SX32 R12, R11, RZ, 0x1, P1 ;  /* 0x000000ff0b0c7211 */ /* 0x000fe400008f0eff */
[C---:B------:R-:W-:Y:S02]  /*04a0*/  LEA R16, P1, R5.reuse, UR10, 0x2 ;  /* 0x0000000a05107c11 */ /* 0x040fe4000f8210ff */
[C---:B------:R-:W-:Y:S02]  /*04b0*/  IADD3 R3, P2, PT, R2.reuse, UR4, RZ ;  /* 0x0000000402037c10 */ /* 0x040fe4000ff5e0ff */
[----:B------:R-:W-:Y:S02]  /*04c0*/  LEA.HI.X R17, R5, UR6, R12, 0x2, P1 ;  /* 0x0000000605117c11 */ /* 0x000fe400088f140c */
[----:B------:R-:W-:Y:S01]  /*04d0*/  LEA.HI.X.SX32 R4, R2, RZ, 0x1, P2 ;  /* 0x000000ff02047211 */ /* 0x000fe200010f0eff */
[----:B------:R-:W-:Y:S01]  /*04e0*/  VIADD R2, R11, 0x800 ;  /* 0x000008000b027836 */ /* 0x000fe20000000000 */
[C---:B------:R-:W-:Y:S01]  /*04f0*/  LEA R6, P2, R3.reuse, UR10, 0x2 ;  /* 0x0000000a03067c11 */ /* 0x040fe2000f8410ff */
[----:B------:R-:W2:Y:S03]  /*0500*/  LDG.E.CONSTANT R14, desc[UR12][R16.64] ;  /* 0x0000000c100e7981 */ /* 0x000ea6000c1e9900 */
[----:B------:R-:W-:Y:S01]  /*0510*/  LEA.HI.X R7, R3, UR6, R4, 0x2, P2 ;  /* 0x0000000603077c11 */ /* 0x000fe200090f1404 */
[----:B------:R-:W2:Y:S01]  /*0520*/  LDG.E.CONSTANT R15, desc[UR12][R16.64+0x400] ;  /* 0x0004000c100f7981 */ /* 0x000ea2000c1e9900 */
[----:B------:R-:W-:Y:S01]  /*0530*/  IADD3 R3, P1, PT, R2, UR4, RZ ;  /* 0x0000000402037c10 */ /* 0x000fe2000ff3e0ff */
[----:B------:R-:W-:-:S02]  /*0540*/  VIADD R4, R11, 0xc00 ;  /* 0x00000c000b047836 */ /* 0x000fc40000000000 */
[----:B------:R-:W3:Y:S01]  /*0550*/  LDG.E.CONSTANT R12, desc[UR12][R16.64+0x800] ;  /* 0x0008000c100c7981 */ /* 0x000ee2000c1e9900 */
[----:B------:R-:W-:-:S03]  /*0560*/  LEA.HI.X.SX32 R20, R2, RZ, 0x1, P1 ;  /* 0x000000ff02147211 */ /* 0x000fc600008f0eff */
[----:B------:R-:W3:Y:S01]  /*0570*/  LDG.E.CONSTANT R21, desc[UR12][R16.64+0xc00] ;  /* 0x000c000c10157981 */ /* 0x000ee2000c1e9900 */
[----:B------:R-:W-:-:S03]  /*0580*/  LEA R2, P1, R3, UR10, 0x2 ;  /* 0x0000000a03027c11 */ /* 0x000fc6000f8210ff */
[----:B------:R-:W4:Y:S01]  /*0590*/  LDG.E.CONSTANT R19, desc[UR12][R6.64] ;  /* 0x0000000c06137981 */ /* 0x000f22000c1e9900 */
[----:B------:R-:W-:-:S03]  /*05a0*/  IADD3 R5, P2, PT, R4, UR4, RZ ;  /* 0x0000000404057c10 */ /* 0x000fc6000ff5e0ff */
[----:B------:R-:W4:Y:S01]  /*05b0*/  LDG.E.CONSTANT R18, desc[UR12][R6.64+0x400] ;  /* 0x0004000c06127981 */ /* 0x000f22000c1e9900 */
[----:B------:R-:W-:-:S03]  /*05c0*/  LEA.HI.X R3, R3, UR6, R20, 0x2, P1 ;  /* 0x0000000603037c11 */ /* 0x000fc600088f1414 */
[----:B------:R-:W4:Y:S01]  /*05d0*/  LDG.E.CONSTANT R13, desc[UR12][R6.64+0x800] ;  /* 0x0008000c060d7981 */ /* 0x000f22000c1e9900 */
[----:B------:R-:W-:-:S03]  /*05e0*/  LEA.HI.X.SX32 R24, R4, RZ, 0x1, P2 ;  /* 0x000000ff04187211 */ /* 0x000fc600010f0eff */
[----:B------:R-:W4:Y:S01]  /*05f0*/  LDG.E.CONSTANT R20, desc[UR12][R6.64+0xc00] ;  /* 0x000c000c06147981 */ /* 0x000f22000c1e9900 */
[----:B------:R-:W-:-:S03]  /*0600*/  LEA R4, P1, R5, UR10, 0x2 ;  /* 0x0000000a05047c11 */ /* 0x000fc6000f8210ff */
[----:B------:R-:W4:Y:S01]  /*0610*/  LDG.E.CONSTANT R22, desc[UR12][R2.64] ;  /* 0x0000000c02167981 */ /* 0x000f22000c1e9900 */
[----:B------:R-:W-:-:S03]  /*0620*/  LEA.HI.X R5, R5, UR6, R24, 0x2, P1 ;  /* 0x0000000605057c11 */ /* 0x000fc600088f1418 */
        /* <DEDUP_REMOVED lines=18> */
.L_x_477:
[----:B------:R-:W-:Y:S05]  /*0750*/  BSYNC.RECONVERGENT B2 ;  /* 0x0000000000027941 */ /* 0x000fea0003800200 */
.L_x_476:
[----:B------:R-:W-:Y:S01]  /*0760*/  IMAD.IADD R2, R0, 0x1, -R11 ;  /* 0x0000000100027824 */ /* 0x000fe200078e0a0b */
[----:B------:R-:W-:Y:S04]  /*0770*/  BSSY.RECONVERGENT B2, `(.L_x_479) ;  /* 0x000001b000027945 */ /* 0x000fe80003800200 */
[----:B------:R-:W-:-:S13]  /*0780*/  ISETP.GT.AND P1, PT, R2, 0x400, PT ;  /* 0x000004000200780c */ /* 0x000fda0003f24270 */
[----:B------:R-:W-:Y:S05]  /*0790*/  @!P1 BRA `(.L_x_480) ;  /* 0x0000000000609947 */ /* 0x000fea0003800000 */
[----:B------:R-:W0:Y:S01]  /*07a0*/  LDCU UR5, c[0x0][0x384] ;  /* 0x00007080ff0577ac */ /* 0x000e220008000800 */
[C---:B------:R-:W-:Y:S01]  /*07b0*/  IADD3 R6, P0, PT, R11.reuse, UR4, RZ ;  /* 0x000000040b067c10 */ /* 0x040fe2000ff1e0ff */
[----:B------:R-:W-:-:S03]  /*07c0*/  VIADD R2, R11, 0x400 ;  /* 0x000004000b027836 */ /* 0x000fc60000000000 */
[----:B------:R-:W-:Y:S02]  /*07d0*/  LEA.HI.X.SX32 R5, R11, RZ, 0x1, P0 ;  /* 0x000000ff0b057211 */ /* 0x000fe400000f0eff */
[----:B------:R-:W-:Y:S02]  /*07e0*/  LEA R4, P1, R6, UR10, 0x2 ;  /* 0x0000000a06047c11 */ /* 0x000fe4000f8210ff */
[----:B------:R-:W-:-:S04]  /*07f0*/  IADD3 R3, P0, PT, R2, UR4, RZ ;  /* 0x0000000402037c10 */ /* 0x000fc8000ff1e0ff */
[----:B------:R-:W-:Y:S02]  /*0800*/  LEA.HI.X.SX32 R10, R2, RZ, 0x1, P0 ;  /* 0x000000ff020a7211 */ /* 0x000fe400000f0eff */
[C---:B------:R-:W-:Y:S02]  /*0810*/  LEA R2, P0, R3.reuse, UR10, 0x2 ;  /* 0x0000000a03027c11 */ /* 0x040fe4000f8010ff */
[----:B0-----:R-:W-:Y:S02]  /*0820*/  LEA.HI.X R5, R6, UR5, R5, 0x2, P1 ;  /* 0x0000000506057c11 */ /* 0x001fe400088f1405 */
[----:B------:R-:W-:-:S03]  /*0830*/  LEA.HI.X R3, R3, UR5, R10, 0x2, P0 ;  /* 0x0000000503037c11 */ /* 0x000fc600080f140a */
[----:B------:R-:W2:Y:S04]  /*0840*/  LDG.E.CONSTANT R7, desc[UR12][R4.64] ;  /* 0x0000000c04077981 */ /* 0x000ea8000c1e9900 */
        /* <DEDUP_REMOVED lines=13> */
.L_x_480:
[----:B------:R-:W-:Y:S05]  /*0920*/  BSYNC.RECONVERGENT B2 ;  /* 0x0000000000027941 */ /* 0x000fea0003800200 */
.L_x_479:
[----:B------:R-:W-:-:S13]  /*0930*/  ISETP.LT.OR P0, PT, R11, R0, P0 ;  /* 0x000000000b00720c */ /* 0x000fda0000701670 */
[----:B------:R-:W-:Y:S05]  /*0940*/  @!P0 BRA `(.L_x_472) ;  /* 0x00000000002c8947 */ /* 0x000fea0003800000 */
[----:B------:R-:W0:Y:S01]  /*0950*/  LDCU UR5, c[0x0][0x384] ;  /* 0x00007080ff0577ac */ /* 0x000e220008000800 */
[----:B------:R-:W-:-:S04]  /*0960*/  IADD3 R3, P0, PT, R11, UR4, RZ ;  /* 0x000000040b037c10 */ /* 0x000fc8000ff1e0ff */
[----:B------:R-:W-:Y:S02]  /*0970*/  LEA.HI.X.SX32 R4, R11, RZ, 0x1, P0 ;  /* 0x000000ff0b047211 */ /* 0x000fe400000f0eff */
[----:B------:R-:W-:-:S04]  /*0980*/  LEA R2, P0, R3, UR10, 0x2 ;  /* 0x0000000a03027c11 */ /* 0x000fc8000f8010ff */
[----:B0-----:R-:W-:-:S05]  /*0990*/  LEA.HI.X R3, R3, UR5, R4, 0x2, P0 ;  /* 0x0000000503037c11 */ /* 0x001fca00080f1404 */
[----:B------:R-:W2:Y:S04]  /*09a0*/  LDG.E.CONSTANT R5, desc[UR12][R2.64] ;  /* 0x0000000c02057981 */ /* 0x000ea8000c1e9900 */
[----:B------:R-:W2:Y:S04]  /*09b0*/  LDG.E.CONSTANT R4, desc[UR12][R2.64+0x400] ;  /* 0x0004000c02047981 */ /* 0x000ea8000c1e9900 */
[----:B------:R-:W3:Y:S04]  /*09c0*/  LDG.E.CONSTANT R7, desc[UR12][R2.64+0x800] ;  /* 0x0008000c02077981 */ /* 0x000ee8000c1e9900 */
[----:B------:R-:W3:Y:S01]  /*09d0*/  LDG.E.CONSTANT R6, desc[UR12][R2.64+0xc00] ;  /* 0x000c000c02067981 */ /* 0x000ee2000c1e9900 */
[----:B--2--5:R-:W-:-:S04]  /*09e0*/  IADD3 R4, PT, PT, R4, R5, R8 ;  /* 0x0000000504047210 */ /* 0x024fc80007ffe008 */
[----:B---3--:R-:W-:-:S07]  /*09f0*/  IADD3 R8, PT, PT, R6, R7, R4 ;  /* 0x0000000706087210 */ /* 0x008fce0007ffe004 */
.L_x_472:
[----:B------:R-:W-:Y:S05]  /*0a00*/  BSYNC.RECONVERGENT B1 ;  /* 0x0000000000017941 */ /* 0x000fea0003800200 */
.L_x_471:
[----:B------:R-:W-:-:S13]  /*0a10*/  ISETP.GE.AND P0, PT, R0, 0x100, PT ;  /* 0x000001000000780c */ /* 0x000fda0003f06270 */
[----:B------:R-:W-:Y:S05]  /*0a20*/  @!P0 BRA `(.L_x_481) ;  /* 0x0000000000ac8947 */ /* 0x000fea0003800000 */
[----:B------:R-:W1:Y:S01]  /*0a30*/  S2R R6, SR_LANEID ;  /* 0x0000000000067919 */ /* 0x000e620000000000 */
[----:B-----5:R-:W2:Y:S01]  /*0a40*/  SHFL.DOWN PT, R0, R8, 0x1, 0x1f ;  /* 0x08201f0008007f89 */ /* 0x020ea200000e0000 */
[C---:B-1----:R-:W-:Y:S02]  /*0a50*/  ISETP.GT.AND P0, PT, R6.reuse, 0x1e, PT ;  /* 0x0000001e0600780c */ /* 0x042fe40003f04270 */
[----:B------:R-:W-:Y:S02]  /*0a60*/  ISETP.NE.AND P1, PT, R6, RZ, PT ;  /* 0x000000ff0600720c */ /* 0x000fe40003f25270 */
[----:B--2---:R-:W-:Y:S02]  /*0a70*/  SEL R3, R0, RZ, !P0 ;  /* 0x000000ff00037207 */ /* 0x004fe40004000000 */
[----:B------:R-:W-:-:S03]  /*0a80*/  ISETP.GT.AND P0, PT, R6, 0x1d, PT ;  /* 0x0000001d0600780c */ /* 0x000fc60003f04270 */
[----:B------:R-:W-:-:S05]  /*0a90*/  IMAD.IADD R3, R3, 0x1, R8 ;  /* 0x0000000103037824 */ /* 0x000fca00078e0208 */
[----:B------:R-:W1:Y:S01]  /*0aa0*/  SHFL.DOWN PT, R0, R3, 0x2, 0x1f ;  /* 0x08401f0003007f89 */ /* 0x000e6200000e0000 */
[----:B0-----:R-:W-:Y:S01]  /*0ab0*/  @!P1 MOV R4, 0x400 ;  /* 0x0000040000049802 */ /* 0x001fe20000000f00 */
[----:B------:R-:W0:Y:S01]  /*0ac0*/  @!P1 S2R R7, SR_CgaCtaId ;  /* 0x0000000000079919 */ /* 0x000e220000008800 */
[----:B-1----:R-:W-:Y:S02]  /*0ad0*/  SEL R0, R0, RZ, !P0 ;  /* 0x000000ff00007207 */ /* 0x002fe40004000000 */
[----:B------:R-:W-:-:S03]  /*0ae0*/  ISETP.GT.AND P0, PT, R6, 0x1b, PT ;  /* 0x0000001b0600780c */ /* 0x000fc60003f04270 */
[----:B------:R-:W-:-:S05]  /*0af0*/  IMAD.IADD R0, R3, 0x1, R0 ;  /* 0x0000000103007824 */ /* 0x000fca00078e0200 */
[----:B------:R-:W1:Y:S01]  /*0b00*/  SHFL.DOWN PT, R2, R0, 0x4, 0x1f ;  /* 0x08801f0000027f89 */ /* 0x000e6200000e0000 */
[----:B0-----:R-:W-:Y:S02]  /*0b10*/  @!P1 LEA R7, R7, R4, 0x18 ;  /* 0x0000000407079211 */ /* 0x001fe400078ec0ff */
[----:B-1----:R-:W-:Y:S02]  /*0b20*/  SEL R5, R2, RZ, !P0 ;  /* 0x000000ff02057207 */ /* 0x002fe40004000000 */
        /* <DEDUP_REMOVED lines=19> */
[----:B0-----:R-:W-:Y:S04]  /*0c60*/  LDS R0, [UR4+0xc] ;  /* 0x00000c04ff007984 */ /* 0x001fe80008000800 */
[----:B------:R-:W0:Y:S04]  /*0c70*/  LDS.128 R4, [UR4+0x10] ;  /* 0x00001004ff047984 */ /* 0x000e280008000c00 */
[----:B------:R-:W1:Y:S01]  /*0c80*/  LDS.64 R8, [UR4+0x20] ;  /* 0x00002004ff087984 */ /* 0x000e620008000a00 */
[----:B0-----:R-:W-:-:S04]  /*0c90*/  IADD3 R0, PT, PT, R4, R0, R3 ;  /* 0x0000000004007210 */ /* 0x001fc80007ffe003 */
[----:B------:R-:W-:-:S04]  /*0ca0*/  IADD3 R0, PT, PT, R6, R0, R5 ;  /* 0x0000000006007210 */ /* 0x000fc80007ffe005 */
[----:B-1----:R-:W-:-:S05]  /*0cb0*/  IADD3 R0, PT, PT, R8, R0, R7 ;  /* 0x0000000008007210 */ /* 0x002fca0007ffe007 */
[----:B------:R-:W-:Y:S01]  /*0cc0*/  IMAD.IADD R3, R0, 0x1, R9 ;  /* 0x0000000100037824 */ /* 0x000fe200078e0209 */
[----:B------:R-:W-:Y:S06]  /*0cd0*/  BRA `(.L_x_482) ;  /* 0x0000003000c07947 */ /* 0x000fec0003800000 */
.L_x_481:
[----:B------:R-:W-:Y:S01]  /*0ce0*/  LOP3.LUT R2, R9, 0x3e0, RZ, 0xc0, !PT ;  /* 0x000003e009027812 */ /* 0x000fe200078ec0ff */
[----:B------:R-:W1:Y:S03]  /*0cf0*/  S2R R10, SR_LANEID ;  /* 0x00000000000a7919 */ /* 0x000e660000000000 */
[----:B0-----:R-:W-:Y:S01]  /*0d00*/  LOP3.LUT R5, RZ, R2, RZ, 0x33, !PT ;  /* 0x00000002ff057212 */ /* 0x001fe200078e33ff */
[----:B------:R-:W-:-:S04]  /*0d10*/  VIADD R3, R2, 0x20 ;  /* 0x0000002002037836 */ /* 0x000fc80000000000 */
[----:B------:R-:W-:Y:S01]  /*0d20*/  IMAD.IADD R5, R0, 0x1, R5 ;  /* 0x0000000100057824 */ /* 0x000fe200078e0205 */
[----:B------:R-:W-:-:S04]  /*0d30*/  ISETP.GT.AND P0, PT, R3, R0, PT ;  /* 0x000000000300720c */ /* 0x000fc80003f04270 */
[----:B------:R-:W-:-:S05]  /*0d40*/  SEL R5, R5, 0x1f, P0 ;  /* 0x0000001f05057807 */ /* 0x000fca0000000000 */
[----:B-----5:R-:W0:Y:S01]  /*0d50*/  SHFL.DOWN PT, R2, R8, 0x1, R5 ;  /* 0x0820000008027989 */ /* 0x020e2200000e0005 */
[CC--:B-1----:R-:W-:Y:S01]  /*0d60*/  ISETP.GE.AND P0, PT, R10.reuse, R5.reuse, PT ;  /* 0x000000050a00720c */ /* 0x0c2fe20003f06270 */
[C---:B------:R-:W-:Y:S01]  /*0d70*/  VIADD R4, R10.reuse, 0x2 ;  /* 0x000000020a047836 */ /* 0x040fe20000000000 */
[C---:B------:R-:W-:Y:S01]  /*0d80*/  ISETP.NE.AND P1, PT, R10.reuse, RZ, PT ;  /* 0x000000ff0a00720c */ /* 0x040fe20003f25270 */
[----:B------:R-:W-:Y:S01]  /*0d90*/  VIADD R6, R10, 0x4 ;  /* 0x000000040a067836 */ /* 0x000fe20000000000 */
[----:B0-----:R-:W-:Y:S02]  /*0da0*/  SEL R3, R2, RZ, !P0 ;  /* 0x000000ff02037207 */ /* 0x001fe40004000000 */
[----:B------:R-:W-:-:S03]  /*0db0*/  ISETP.GT.AND P0, PT, R4, R5, PT ;  /* 0x000000050400720c */ /* 0x000fc60003f04270 */
[----:B------:R-:W-:-:S06]  /*0dc0*/  IMAD.IADD R2, R3, 0x1, R8 ;  /* 0x0000000103027824 */ /* 0x000fcc00078e0208 */
[----:B------:R-:W0:Y:S01]  /*0dd0*/  @!P1 S2R R11, SR_CgaCtaId ;  /* 0x00000000000b9919 */ /* 0x000e220000008800 */
[----:B------:R-:W-:Y:S02]  /*0de0*/  @!P1 MOV R8, 0x400 ;  /* 0x0000040000089802 */ /* 0x000fe40000000f00 */
[----:B------:R-:W-:Y:S01]  /*0df0*/  @!P1 SHF.R.U32.HI R7, RZ, 0x3, R9 ;  /* 0x00000003ff079819 */ /* 0x000fe20000011609 */
[----:B------:R-:W1:Y:S03]  /*0e00*/  SHFL.DOWN PT, R3, R2, 0x2, R5 ;  /* 0x0840000002037989 */ /* 0x000e6600000e0005 */
[----:B------:R-:W-:Y:S02]  /*0e10*/  @!P1 LOP3.LUT R7, R7, 0x7c, RZ, 0xc0, !PT ;  /* 0x0000007c07079812 */ /* 0x000fe400078ec0ff */
[----:B-1----:R-:W-:Y:S02]  /*0e20*/  SEL R3, R3, RZ, !P0 ;  /* 0x000000ff03037207 */ /* 0x002fe40004000000 */
[----:B------:R-:W-:-:S02]  /*0e30*/  ISETP.GT.AND P0, PT, R6, R5, PT ;  /* 0x000000050600720c */ /* 0x000fc40003f04270 */
[----:B0-----:R-:W-:Y:S01]  /*0e40*/  @!P1 LEA R8, R11, R8, 0x18 ;  /* 0x000000080b089211 */ /* 0x001fe200078ec0ff */
[----:B------:R-:W-:Y:S02]  /*0e50*/  IMAD.IADD R4, R2, 0x1, R3 ;  /* 0x0000000102047824 */ /* 0x000fe400078e0203 */
[----:B------:R-:W-:Y:S02]  /*0e60*/  VIADD R2, R10, 0x8 ;  /* 0x000000080a027836 */ /* 0x000fe40000000000 */
[----:B------:R-:W-:Y:S01]  /*0e70*/  @!P1 IMAD.IADD R8, R7, 0x1, R8 ;  /* 0x0000000107089824 */ /* 0x000fe200078e0208 */
[----:B------:R-:W0:Y:S02]  /*0e80*/  SHFL.DOWN PT, R3, R4, 0x4, R5 ;  /* 0x0880000004037989 */ /* 0x000e2400000e0005 */
        /* <DEDUP_REMOVED lines=21> */
[----:B------:R-:W0:Y:S04]  /*0fe0*/  LDS.128 R4, [UR4+0x10] ;  /* 0x00001004ff047984 */ /* 0x000e280008000c00 */
[----:B------:R-:W1:Y:S04]  /*0ff0*/  LDS R2, [UR4+0xc] ;  /* 0x00000c04ff027984 */ /* 0x000e680008000800 */
[----:B----4-:R-:W2:Y:S01]  /*1000*/  LDS.64 R8, [UR4+0x20] ;  /* 0x00002004ff087984 */ /* 0x010ea20008000a00 */
        /* <DEDUP_REMOVED lines=16> */
.L_x_468:
[----:B------:R-:W0:Y:S01]  /*1110*/  S2R R0, SR_TID.X ;  /* 0x0000000000007919 */ /* 0x000e220000002100 */
[----:B------:R-:W1:Y:S01]  /*1120*/  LDC.64 R22, c[0x0][0x380] ;  /* 0x0000e000ff167b82 */ /* 0x000e620000000a00 */
[----:B0-----:R-:W-:-:S04]  /*1130*/  IMAD.SHL.U32 R4, R0, 0x4, RZ ;  /* 0x0000000400047824 */ /* 0x001fc800078e00ff */
[----:B------:R-:W-:-:S04]  /*1140*/  VIADD R5, R4, UR4 ;  /* 0x0000000404057c36 */ /* 0x000fc80008000000 */
[----:B-1----:R-:W-:-:S05]  /*1150*/  IMAD.WIDE.U32 R22, R5, 0x4, R22 ;  /* 0x0000000405167825 */ /* 0x002fca00078e0016 */
[----:B------:R-:W2:Y:S04]  /*1160*/  LDG.E.128.CONSTANT R4, desc[UR12][R22.64] ;  /* 0x0000000c16047981 */ /* 0x000ea8000c1e9d00 */
[----:B------:R-:W3:Y:S04]  /*1170*/  LDG.E.128.CONSTANT R8, desc[UR12][R22.64+0x1000] ;  /* 0x0010000c16087981 */ /* 0x000ee8000c1e9d00 */
[----:B------:R-:W4:Y:S04]  /*1180*/  LDG.E.128.CONSTANT R12, desc[UR12][R22.64+0x2000] ;  /* 0x0020000c160c7981 */ /* 0x000f28000c1e9d00 */
[----:B------:R-:W5:Y:S01]  /*1190*/  LDG.E.128.CONSTANT R16, desc[UR12][R22.64+0x3000] ;  /* 0x0030000c16107981 */ /* 0x000f62000c1e9d00 */
[----:B------:R-:W-:-:S04]  /*11a0*/  ISETP.GE.U32.AND P0, PT, R21, UR5, PT ;  /* 0x0000000515007c0c */ /* 0x000fc8000bf06070 */
[----:B------:R-:W-:Y:S02]  /*11b0*/  ISETP.GE.U32.AND.EX P0, PT, R20, UR6, PT, P0 ;  /* 0x0000000614007c0c */ /* 0x000fe4000bf06100 */
        /* <DEDUP_REMOVED lines=9> */
[----:B------:R-:W-:Y:S01]  /*1250*/  UIADD3 UR7, UP0, UPT, UR5, UR4, URZ ;  /* 0x0000000405077290 */ /* 0x000fe2000ff1e0ff */
[----:B------:R-:W-:Y:S01]  /*1260*/  IADD3 R26, P2, PT, R2, -0x1000, RZ ;  /* 0xfffff000021a7810 */ /* 0x000fe20007f5e0ff */
[----:B------:R-:W0:Y:S03]  /*1270*/  LDCU UR11, c[0x0][0x384] ;  /* 0x00007080ff0b77ac */ /* 0x000e260008000800 */
[----:B------:R-:W-:Y:S01]  /*1280*/  IADD3.X R22, PT, PT, R3, -0x1, RZ, P2, !PT ;  /* 0xffffffff03167810 */ /* 0x000fe200017fe4ff */
[----:B------:R-:W-:Y:S01]  /*1290*/  UIADD3.X UR6, UPT, UPT, URZ, UR6, URZ, UP0, !UPT ;  /* 0x00000006ff067290 */ /* 0x000fe200087fe4ff */
[----:B------:R-:W-:Y:S01]  /*12a0*/  ISETP.LT.U32.AND P0, PT, R26, UR7, PT ;  /* 0x000000071a007c0c */ /* 0x000fe2000bf01070 */
[----:B------:R-:W-:Y:S01]  /*12b0*/  UMOV UR4, URZ ;  /* 0x000000ff00047c82 */ /* 0x000fe20008000000 */
[----:B------:R-:W-:Y:S01]  /*12c0*/  IADD3 R23, P1, PT, R0, UR7, RZ ;  /* 0x0000000700177c10 */ /* 0x000fe2000ff3e0ff */
[----:B------:R-:W-:-:S02]  /*12d0*/  UMOV UR8, UR7 ;  /* 0x0000000700087c82 */ /* 0x000fc40008000000 */
[----:B------:R-:W-:Y:S01]  /*12e0*/  IMAD.U32 R5, RZ, RZ, UR6 ;  /* 0x00000006ff057e24 */ /* 0x000fe2000f8e00ff */
[----:B------:R-:W-:Y:S01]  /*12f0*/  LEA R20, P2, R23, UR10, 0x2 ;  /* 0x0000000a17147c11 */ /* 0x000fe2000f8410ff */
[----:B------:R-:W-:Y:S01]  /*1300*/  IMAD.X R4, RZ, RZ, UR6, P1 ;  /* 0x00000006ff047e24 */ /* 0x000fe200088e06ff */
[----:B------:R-:W-:Y:S02]  /*1310*/  UMOV UR9, UR6 ;  /* 0x0000000600097c82 */ /* 0x000fe40008000000 */
[----:B------:R-:W-:Y:S02]  /*1320*/  ISETP.GT.U32.AND.EX P0, PT, R5, R22, PT, P0 ;  /* 0x000000160500720c */ /* 0x000fe40003f04100 */
[----:B0-----:R-:W-:-:S11]  /*1330*/  LEA.HI.X R23, R23, UR11, R4, 0x2, P2 ;  /* 0x0000000b17177c11 */ /* 0x001fd600090f1404 */
[----:B------:R-:W-:Y:S05]  /*1340*/  @P0 BRA `(.L_x_484) ;  /* 0x00000000009c0947 */ /* 0x000fea0003800000 */
[----:B------:R-:W0:Y:S01]  /*1350*/  LDC.64 R2, c[0x0][0x3b8] ;  /* 0x0000ee00ff027b82 */ /* 0x000e220000000a00 */
[----:B------:R-:W1:Y:S01]  /*1360*/  LDCU.64 UR10, c[0x0][0x380] ;  /* 0x00007000ff0a77ac */ /* 0x000e620008000a00 */
[----:B------:R-:W-:Y:S01]  /*1370*/  NOP ;  /* 0x0000000000007918 */ /* 0x000fe20000000000 */
.L_x_485:
[----:B------:R-:W-:-:S05]  /*1380*/  IMAD.SHL.U32 R4, R0, 0x4, RZ ;  /* 0x0000000400047824 */ /* 0x000fca00078e00ff */
[----:B------:R-:W-:-:S05]  /*1390*/  IADD3 R4, P0, PT, R4, UR7, RZ ;  /* 0x0000000704047c10 */ /* 0x000fca000ff1e0ff */
[----:B------:R-:W-:Y:S01]  /*13a0*/  IMAD.X R5, RZ, RZ, UR6, P0 ;  /* 0x00000006ff057e24 */ /* 0x000fe200080e06ff */
[----:B-1----:R-:W-:-:S04]  /*13b0*/  LEA R24, P0, R4, UR10, 0x2 ;  /* 0x0000000a04187c11 */ /* 0x002fc8000f8010ff */
[----:B------:R-:W-:-:S05]  /*13c0*/  LEA.HI.X R25, R4, UR11, R5, 0x2, P0 ;  /* 0x0000000b04197c11 */ /* 0x000fca00080f1405 */
[----:B------:R-:W2:Y:S04]  /*13d0*/  LDG.E.128.CONSTANT R16, desc[UR12][R24.64] ;  /* 0x0000000c18107981 */ /* 0x000ea8000c1e9d00 */
[----:B------:R-:W3:Y:S04]  /*13e0*/  LDG.E.128.CONSTANT R4, desc[UR12][R24.64+0x1000] ;  /* 0x0010000c18047981 */ /* 0x000ee8000c1e9d00 */
[----:B------:R-:W4:Y:S04]  /*13f0*/  LDG.E.128.CONSTANT R8, desc[UR12][R24.64+0x2000] ;  /* 0x0020000c18087981 */ /* 0x000f28000c1e9d00 */
[----:B------:R-:W5:Y:S01]  /*1400*/  LDG.E.128.CONSTANT R12, desc[UR12][R24.64+0x3000] ;  /* 0x0030000c180c7981 */ /* 0x000f62000c1e9d00 */
[----:B------:R-:W-:-:S02]  /*1410*/  USHF.R.S32.HI UR14, URZ, 0x1f, UR5 ;  /* 0x0000001fff0e7899 */ /* 0x000fc40008011405 */
[----:B------:R-:W-:Y:S02]  /*1420*/  UIADD3 UR8, UP0, UPT, UR5, UR8, URZ ;  /* 0x0000000805087290 */ /* 0x000fe4000ff1e0ff */
[----:B------:R-:W-:Y:S02]  /*1430*/  USHF.L.U64.HI UR16, UR5, 0x2, UR14 ;  /* 0x0000000205107899 */ /* 0x000fe4000801020e */
[----:B------:R-:W-:Y:S01]  /*1440*/  UIADD3.X UR9, UPT, UPT, UR14, UR9, URZ, UP0, !UPT ;  /* 0x000000090e097290 */ /* 0x000fe200087fe4ff */
[----:B--2---:R-:W-:-:S04]  /*1450*/  IADD3 R17, PT, PT, R17, R16, R21 ;  /* 0x0000001011117210 */ /* 0x004fc80007ffe015 */
[----:B------:R-:W-:-:S04]  /*1460*/  IADD3 R17, PT, PT, R19, R18, R17 ;  /* 0x0000001213117210 */ /* 0x000fc80007ffe011 */
[----:B---3--:R-:W-:Y:S01]  /*1470*/  IADD3 R17, PT, PT, R5, R4, R17 ;  /* 0x0000000405117210 */ /* 0x008fe20007ffe011 */
[----:B------:R-:W-:Y:S01]  /*1480*/  IMAD.U32 R5, RZ, RZ, UR5 ;  /* 0x00000005ff057e24 */ /* 0x000fe2000f8e00ff */
[----:B0-----:R-:W-:Y:S02]  /*1490*/  IADD3 R4, P1, PT, R2, -UR7, RZ ;  /* 0x8000000702047c10 */ /* 0x001fe4000ff3e0ff */
[----:B------:R-:W-:Y:S02]  /*14a0*/  IADD3 R17, PT, PT, R7, R6, R17 ;  /* 0x0000000607117210 */ /* 0x000fe40007ffe011 */
[----:B------:R-:W-:Y:S02]  /*14b0*/  ISETP.GE.U32.AND P0, PT, R4, UR5, PT ;  /* 0x0000000504007c0c */ /* 0x000fe4000bf06070 */
[----:B------:R-:W-:Y:S02]  /*14c0*/  IADD3.X R4, PT, PT, R3, ~UR6, RZ, P1, !PT ;  /* 0x8000000603047c10 */ /* 0x000fe40008ffe4ff */
[----:B----4-:R-:W-:-:S02]  /*14d0*/  IADD3 R17, PT, PT, R9, R8, R17 ;  /* 0x0000000809117210 */ /* 0x010fc40007ffe011 */
[----:B------:R-:W-:Y:S02]  /*14e0*/  ISETP.GE.U32.AND.EX P0, PT, R4, UR14, PT, P0 ;  /* 0x0000000e04007c0c */ /* 0x000fe4000bf06100 */
[----:B------:R-:W-:Y:S02]  /*14f0*/  IADD3 R17, PT, PT, R11, R10, R17 ;  /* 0x0000000a0b117210 */ /* 0x000fe40007ffe011 */
[----:B------:R-:W-:Y:S02]  /*1500*/  LEA R20, P1, R5, R20, 0x2 ;  /* 0x0000001405147211 */ /* 0x000fe400078210ff */
[----:B-----5:R-:W-:Y:S02]  /*1510*/  IADD3 R17, PT, PT, R13, R12, R17 ;  /* 0x0000000c0d117210 */ /* 0x020fe40007ffe011 */
[----:B------:R-:W-:Y:S02]  /*1520*/  IADD3.X R23, PT, PT, R23, UR16, RZ, P1, !PT ;  /* 0x0000001017177c10 */ /* 0x000fe40008ffe4ff */
[----:B------:R-:W-:-:S03]  /*1530*/  IADD3 R21, PT, PT, R15, R14, R17 ;  /* 0x0000000e0f157210 */ /* 0x000fc60007ffe011 */
[----:B------:R-:W-:Y:S05]  /*1540*/  @!P0 BRA `(.L_x_483) ;  /* 0x0000000400dc8947 */ /* 0x000fea0003800000 */
[----:B------:R-:W-:Y:S02]  /*1550*/  UIADD3 UR7, UP0, UPT, UR5, UR7, URZ ;  /* 0x0000000705077290 */ /* 0x000fe4000ff1e0ff */
[----:B------:R-:W-:Y:S02]  /*1560*/  UIADD3 UR4, UPT, UPT, UR4, 0x1, URZ ;  /* 0x0000000104047890 */ /* 0x000fe4000fffe0ff */
[----:B------:R-:W-:Y:S02]  /*1570*/  UIADD3.X UR6, UPT, UPT, UR14, UR6, URZ, UP0, !UPT ;  /* 0x000000060e067290 */ /* 0x000fe400087fe4ff */
[----:B------:R-:W-:-:S04]  /*1580*/  ISETP.LT.U32.AND P0, PT, R26, UR7, PT ;  /* 0x000000071a007c0c */ /* 0x000fc8000bf01070 */
[----:B------:R-:W-:-:S05]  /*1590*/  IMAD.U32 R5, RZ, RZ, UR6 ;  /* 0x00000006ff057e24 */ /* 0x000fca000f8e00ff */
[----:B------:R-:W-:-:S13]  /*15a0*/  ISETP.GT.U32.AND.EX P0, PT, R5, R22, PT, P0 ;  /* 0x000000160500720c */ /* 0x000fda0003f04100 */
[----:B------:R-:W-:Y:S05]  /*15b0*/  @!P0 BRA `(.L_x_485) ;  /* 0xfffffffc00708947 */ /* 0x000fea000383ffff */
.L_x_484:
[----:B------:R-:W-:Y:S01]  /*15c0*/  IMAD.U32 R4, RZ, RZ, UR6 ;  /* 0x00000006ff047e24 */ /* 0x000fe2000f8e00ff */
[----:B------:R-:W-:-:S04]  /*15d0*/  ISETP.LE.U32.AND P0, PT, R2, UR7, PT ;  /* 0x0000000702007c0c */ /* 0x000fc8000bf03070 */
[----:B------:R-:W-:-:S13]  /*15e0*/  ISETP.GE.U32.AND.EX P0, PT, R4, R3, PT, P0 ;  /* 0x000000030400720c */ /* 0x000fda0003f06100 */
[----:B------:R-:W-:Y:S05]  /*15f0*/  @P0 BRA `(.L_x_483) ;  /* 0x0000000400b00947 */ /* 0x000fea0003800000 */
[----:B------:R-:W-:Y:S01]  /*1600*/  VIADD R5, R2, -UR7 ;  /* 0x8000000702057c36 */ /* 0x000fe20008000000 */
[----:B------:R-:W-:Y:S04]  /*1610*/  BSSY.RECONVERGENT B1, `(.L_x_483) ;  /* 0x000006a000017945 */ /* 0x000fe80003800200 */
[----:B------:R-:W-:-:S13]  /*1620*/  ISETP.GE.AND P0, PT, R0, R5, PT ;  /* 0x000000050000720c */ /* 0x000fda0003f06270 */
[----:B------:R-:W-:Y:S05]  /*1630*/  @P0 BRA `(.L_x_486) ;  /* 0x00000004009c0947 */ /* 0x000fea0003800000 */
[----:B------:R-:W0:Y:S01]  /*1640*/  LDC R7, c[0x0][0x3c0] ;  /* 0x0000f000ff077b82 */ /* 0x000e220000000800 */
[----:B------:R-:W-:Y:S01]  /*1650*/  LOP3.LUT R3, RZ, R0, RZ, 0x33, !PT ;  /* 0x00000000ff037212 */ /* 0x000fe200078e33ff */
[----:B------:R-:W-:Y:S01]  /*1660*/  USHF.L.U32 UR6, UR15, 0xc, URZ ;  /* 0x0000000c0f067899 */ /* 0x000fe200080006ff */
[----:B------:R-:W-:Y:S03]  /*1670*/  BSSY.RECONVERGENT B2, `(.L_x_487) ;  /* 0x0000019000027945 */ /* 0x000fe60003800200 */
[----:B------:R-:W-:Y:S02]  /*1680*/  IMAD.IADD R3, R3, 0x1, R2 ;  /* 0x0000000103037824 */ /* 0x000fe400078e0202 */
[----:B------:R-:W-:-:S03]  /*1690*/  IMAD.U32 R2, RZ, RZ, UR6 ;  /* 0x00000006ff027e24 */ /* 0x000fc6000f8e00ff */
[C---:B------:R-:W-:Y:S02]  /*16a0*/  LOP3.LUT R4, R3.reuse, 0x300, RZ, 0xc0, !PT ;  /* 0x0000030003047812 */ /* 0x040fe400078ec0ff */
[C---:B------:R-:W-:Y:S02]  /*16b0*/  IADD3 R2, PT, PT, R3.reuse, -UR5, -R2 ;  /* 0x8000000503027c10 */ /* 0x040fe4000fffe802 */
[----:B------:R-:W-:Y:S01]  /*16c0*/  ISETP.NE.AND P0, PT, R4, 0x300, PT ;  /* 0x000003000400780c */ /* 0x000fe20003f05270 */
[----:B------:R-:W-:Y:S01]  /*16d0*/  IMAD.MOV.U32 R4, RZ, RZ, R0 ;  /* 0x000000ffff047224 */ /* 0x000fe200078e0000 */
[----:B------:R-:W-:Y:S01]  /*16e0*/  LEA.HI R3, R3, 0x1, RZ, 0x18 ;  /* 0x0000000103037811 */ /* 0x000fe200078fc0ff */
[----:B0-----:R-:W-:-:S04]  /*16f0*/  IMAD R7, R7, UR4, RZ ;  /* 0x0000000407077c24 */ /* 0x001fc8000f8e02ff */
[----:B------:R-:W-:-:S05]  /*1700*/  IMAD R2, R7, -0x1000, R2 ;  /* 0xfffff00007027824 */ /* 0x000fca00078e0202 */
[----:B------:R-:W-:Y:S01]  /*1710*/  ISETP.GE.U32.AND P1, PT, R2, 0x300, PT ;  /* 0x000003000200780c */ /* 0x000fe20003f26070 */
[----:B------:R-:W-:-:S12]  /*1720*/  @!P0 BRA `(.L_x_488) ;  /* 0x0000000000348947 */ /* 0x000fd80003800000 */
[----:B------:R-:W-:Y:S01]  /*1730*/  LOP3.LUT R3, R3, 0x3, RZ, 0xc0, !PT ;  /* 0x0000000303037812 */ /* 0x000fe200078ec0ff */
[----:B------:R-:W-:-:S04]  /*1740*/  IMAD.MOV.U32 R4, RZ, RZ, R0 ;  /* 0x000000ffff047224 */ /* 0x000fc800078e0000 */
[----:B------:R-:W-:-:S07]  /*1750*/  IMAD.MOV R6, RZ, RZ, -R3 ;  /* 0x000000ffff067224 */ /* 0x000fce00078e0a03 */
.L_x_489:
        /* <DEDUP_REMOVED lines=8> */
[----:B--2---:R-:W-:-:S10]  /*17e0*/  IMAD.IADD R21, R2, 0x1, R21 ;  /* 0x0000000102157824 */ /* 0x004fd400078e0215 */
[----:B------:R-:W-:Y:S05]  /*17f0*/  @P0 BRA `(.L_x_489) ;  /* 0xfffffffc00d80947 */ /* 0x000fea000383ffff */
.L_x_488:
[----:B------:R-:W-:Y:S05]  /*1800*/  BSYNC.RECONVERGENT B2 ;  /* 0x0000000000027941 */ /* 0x000fea0003800200 */
.L_x_487:
[----:B------:R-:W-:Y:S05]  /*1810*/  @!P1 BRA `(.L_x_486) ;  /* 0x0000000400249947 */ /* 0x000fea0003800000 */
[----:B------:R-:W-:Y:S01]  /*1820*/  IMAD.IADD R7, R5, 0x1, -R4 ;  /* 0x0000000105077824 */ /* 0x000fe200078e0a04 */
[----:B------:R-:W-:Y:S01]  /*1830*/  IADD3 R3, P0, PT, R4, UR8, RZ ;  /* 0x0000000804037c10 */ /* 0x000fe2000ff1e0ff */
[----:B------:R-:W-:Y:S03]  /*1840*/  BSSY.RECONVERGENT B2, `(.L_x_490) ;  /* 0x0000027000027945 */ /* 0x000fe60003800200 */
[----:B------:R-:W-:Y:S01]  /*1850*/  ISETP.GT.AND P1, PT, R7, 0xc00, PT ;  /* 0x00000c000700780c */ /* 0x000fe20003f24270 */
[----:B------:R-:W-:Y:S01]  /*1860*/  IMAD.X R6, RZ, RZ, UR9, P0 ;  /* 0x00000009ff067e24 */ /* 0x000fe200080e06ff */
[----:B------:R-:W-:-:S04]  /*1870*/  LEA R2, P0, R3, UR10, 0x2 ;  /* 0x0000000a03027c11 */ /* 0x000fc8000f8010ff */
[----:B------:R-:W-:Y:S02]  /*1880*/  LEA.HI.X R3, R3, UR11, R6, 0x2, P0 ;  /* 0x0000000b03037c11 */ /* 0x000fe400080f1406 */
[----:B------:R-:W-:-:S05]  /*1890*/  PLOP3.LUT P0, PT, PT, PT, PT, 0x80, 0x8 ;  /* 0x000000000008781c */ /* 0x000fca0003f0f070 */
[----:B------:R-:W-:Y:S08]  /*18a0*/  @!P1 BRA `(.L_x_491) ;  /* 0x0000000000809947 */ /* 0x000ff00003800000 */
[----:B------:R-:W-:Y:S01]  /*18b0*/  PLOP3.LUT P0, PT, PT, PT, PT, 0x8, 0x80 ;  /* 0x000000000080781c */ /* 0x000fe20003f0e170 */
[----:B------:R-:W-:-:S12]  /*18c0*/  VIADD R7, R5, 0xfffff400 ;  /* 0xfffff40005077836 */ /* 0x000fd80000000000 */
.L_x_492:
        /* <DEDUP_REMOVED lines=15> */
[----:B------:R0:W5:Y:S01]  /*19c0*/  LDG.E.CONSTANT R6, desc[UR12][R2.64+0x3c00] ;  /* 0x003c000c02067981 */ /* 0x000162000c1e9900 */
[----:B------:R-:W-:-:S05]  /*19d0*/  VIADD R4, R4, 0x1000 ;  /* 0x0000100004047836 */ /* 0x000fca0000000000 */
[----:B------:R-:W-:Y:S02]  /*19e0*/  ISETP.GE.AND P1, PT, R4, R7, PT ;  /* 0x000000070400720c */ /* 0x000fe40003f26270 */
[----:B--2---:R-:W-:Y:S02]  /*19f0*/  IADD3 R10, PT, PT, R12, R10, R21 ;  /* 0x0000000a0c0a7210 */ /* 0x004fe40007ffe015 */
[----:B------:R-:W-:-:S05]  /*1a00*/  IADD3 R12, P2, PT, R2, 0x4000, RZ ;  /* 0x00004000020c7810 */ /* 0x000fca0007f5e0ff */
[----:B0-----:R-:W-:Y:S01]  /*1a10*/  IMAD.X R3, RZ, RZ, R3, P2 ;  /* 0x000000ffff037224 */ /* 0x001fe200010e0603 */
[----:B---3--:R-:W-:Y:S01]  /*1a20*/  IADD3 R10, PT, PT, R14, R13, R10 ;  /* 0x0000000d0e0a7210 */ /* 0x008fe20007ffe00a */
[----:B------:R-:W-:-:S03]  /*1a30*/  IMAD.MOV.U32 R2, RZ, RZ, R12 ;  /* 0x000000ffff027224 */ /* 0x000fc600078e000c */
[----:B----4-:R-:W-:-:S04]  /*1a40*/  IADD3 R10, PT, PT, R16, R15, R10 ;  /* 0x0000000f100a7210 */ /* 0x010fc80007ffe00a */
[----:B-----5:R-:W-:-:S04]  /*1a50*/  IADD3 R10, PT, PT, R18, R17, R10 ;  /* 0x00000011120a7210 */ /* 0x020fc80007ffe00a */
[----:B------:R-:W-:-:S04]  /*1a60*/  IADD3 R10, PT, PT, R20, R19, R10 ;  /* 0x00000013140a7210 */ /* 0x000fc80007ffe00a */
[----:B------:R-:W-:-:S04]  /*1a70*/  IADD3 R10, PT, PT, R22, R23, R10 ;  /* 0x00000017160a7210 */ /* 0x000fc80007ffe00a */
[----:B------:R-:W-:-:S04]  /*1a80*/  IADD3 R8, PT, PT, R8, R11, R10 ;  /* 0x0000000b08087210 */ /* 0x000fc80007ffe00a */
[----:B------:R-:W-:Y:S01]  /*1a90*/  IADD3 R21, PT, PT, R6, R9, R8 ;  /* 0x0000000906157210 */ /* 0x000fe20007ffe008 */
[----:B------:R-:W-:Y:S06]  /*1aa0*/  @!P1 BRA `(.L_x_492) ;  /* 0xfffffffc00889947 */ /* 0x000fec000383ffff */
.L_x_491:
[----:B------:R-:W-:Y:S05]  /*1ab0*/  BSYNC.RECONVERGENT B2 ;  /* 0x0000000000027941 */ /* 0x000fea0003800200 */
.L_x_490:
[----:B------:R-:W-:Y:S01]  /*1ac0*/  IMAD.IADD R6, R5, 0x1, -R4 ;  /* 0x0000000105067824 */ /* 0x000fe200078e0a04 */
[----:B------:R-:W-:Y:S04]  /*1ad0*/  BSSY.RECONVERGENT B2, `(.L_x_493) ;  /* 0x0000015000027945 */ /* 0x000fe80003800200 */
[----:B------:R-:W-:-:S13]  /*1ae0*/  ISETP.GT.AND P1, PT, R6, 0x400, PT ;  /* 0x000004000600780c */ /* 0x000fda0003f24270 */
[----:B------:R-:W-:Y:S05]  /*1af0*/  @!P1 BRA `(.L_x_494) ;  /* 0x0000000000489947 */ /* 0x000fea0003800000 */
[----:B------:R-:W2:Y:S04]  /*1b00*/  LDG.E.CONSTANT R6, desc[UR12][R2.64] ;  /* 0x0000000c02067981 */ /* 0x000ea8000c1e9900 */
[----:B------:R-:W2:Y:S04]  /*1b10*/  LDG.E.CONSTANT R7, desc[UR12][R2.64+0x400] ;  /* 0x0004000c02077981 */ /* 0x000ea8000c1e9900 */
[----:B------:R-:W3:Y:S04]  /*1b20*/  LDG.E.CONSTANT R9, desc[UR12][R2.64+0x800] ;  /* 0x0008000c02097981 */ /* 0x000ee8000c1e9900 */
[----:B------:R-:W3:Y:S04]  /*1b30*/  LDG.E.CONSTANT R8, desc[UR12][R2.64+0xc00] ;  /* 0x000c000c02087981 */ /* 0x000ee8000c1e9900 */
[----:B------:R-:W4:Y:S04]  /*1b40*/  LDG.E.CONSTANT R11, desc[UR12][R2.64+0x1000] ;  /* 0x0010000c020b7981 */ /* 0x000f28000c1e9900 */
[----:B------:R-:W4:Y:S04]  /*1b50*/  LDG.E.CONSTANT R10, desc[UR12][R2.64+0x1400] ;  /* 0x0014000c020a7981 */ /* 0x000f28000c1e9900 */
[----:B------:R-:W5:Y:S04]  /*1b60*/  LDG.E.CONSTANT R13, desc[UR12][R2.64+0x1800] ;  /* 0x0018000c020d7981 */ /* 0x000f68000c1e9900 */
[----:B------:R0:W5:Y:S01]  /*1b70*/  LDG.E.CONSTANT R12, desc[UR12][R2.64+0x1c00] ;  /* 0x001c000c020c7981 */ /* 0x000162000c1e9900 */
[----:B------:R-:W-:Y:S01]  /*1b80*/  PLOP3.LUT P0, PT, PT, PT, PT, 0x8, 0x80 ;  /* 0x000000000080781c */ /* 0x000fe20003f0e170 */
[----:B------:R-:W-:Y:S01]  /*1b90*/  VIADD R4, R4, 0x800 ;  /* 0x0000080004047836 */ /* 0x000fe20000000000 */
[----:B--2---:R-:W-:-:S02]  /*1ba0*/  IADD3 R6, PT, PT, R7, R6, R21 ;  /* 0x0000000607067210 */ /* 0x004fc40007ffe015 */
[----:B------:R-:W-:-:S05]  /*1bb0*/  IADD3 R7, P1, PT, R2, 0x2000, RZ ;  /* 0x0000200002077810 */ /* 0x000fca0007f3e0ff */
[----:B0-----:R-:W-:Y:S01]  /*1bc0*/  IMAD.MOV.U32 R2, RZ, RZ, R7 ;  /* 0x000000ffff027224 */ /* 0x001fe200078e0007 */
[----:B---3--:R-:W-:Y:S01]  /*1bd0*/  IADD3 R6, PT, PT, R8, R9, R6 ;  /* 0x0000000908067210 */ /* 0x008fe20007ffe006 */
[----:B------:R-:W-:-:S04]  /*1be0*/  IMAD.X R8, RZ, RZ, R3, P1 ;  /* 0x000000ffff087224 */ /* 0x000fc800008e0603 */
[----:B------:R-:W-:Y:S01]  /*1bf0*/  IMAD.MOV.U32 R3, RZ, RZ, R8 ;  /* 0x000000ffff037224 */ /* 0x000fe200078e0008 */
[----:B----4-:R-:W-:-:S04]  /*1c00*/  IADD3 R6, PT, PT, R10, R11, R6 ;  /* 0x0000000b0a067210 */ /* 0x010fc80007ffe006 */
[----:B-----5:R-:W-:-:S07]  /*1c10*/  IADD3 R21, PT, PT, R12, R13, R6 ;  /* 0x0000000d0c157210 */ /* 0x020fce0007ffe006 */
.L_x_494:
[----:B------:R-:W-:Y:S05]  /*1c20*/  BSYNC.RECONVERGENT B2 ;  /* 0x0000000000027941 */ /* 0x000fea0003800200 */
.L_x_493:
[----:B------:R-:W-:-:S13]  /*1c30*/  ISETP.LT.OR P0, PT, R4, R5, P0 ;  /* 0x000000050400720c */ /* 0x000fda0000701670 */
[----:B------:R-:W-:Y:S05]  /*1c40*/  @!P0 BRA `(.L_x_486) ;  /* 0x0000000000188947 */ /* 0x000fea0003800000 */
[----:B------:R-:W2:Y:S04]  /*1c50*/  LDG.E.CONSTANT R4, desc[UR12][R2.64] ;  /* 0x0000000c02047981 */ /* 0x000ea8000c1e9900 */
[----:B------:R-:W2:Y:S04]  /*1c60*/  LDG.E.CONSTANT R5, desc[UR12][R2.64+0x400] ;  /* 0x0004000c02057981 */ /* 0x000ea8000c1e9900 */
[----:B------:R-:W3:Y:S04]  /*1c70*/  LDG.E.CONSTANT R7, desc[UR12][R2.64+0x800] ;  /* 0x0008000c02077981 */ /* 0x000ee8000c1e9900 */
[----:B------:R-:W3:Y:S01]  /*1c80*/  LDG.E.CONSTANT R6, desc[UR12][R2.64+0xc00] ;  /* 0x000c000c02067981 */ /* 0x000ee2000c1e9900 */
[----:B--2---:R-:W-:-:S04]  /*1c90*/  IADD3 R4, PT, PT, R5, R4, R21 ;  /* 0x0000000405047210 */ /* 0x004fc80007ffe015 */
[----:B---3--:R-:W-:-:S07]  /*1ca0*/  IADD3 R21, PT, PT, R6, R7, R4 ;  /* 0x0000000706157210 */ /* 0x008fce0007ffe004 */
.L_x_486:
[----:B------:R-:W-:Y:S05]  /*1cb0*/  BSYNC.RECONVERGENT B1 ;  /* 0x0000000000017941 */ /* 0x000fea0003800200 */
.L_x_483:
        /* <DEDUP_REMOVED lines=43> */
.L_x_467:
[----:B------:R-:W0:Y:S01]  /*1f70*/  LDCU.64 UR8, c[0x0][0x3b8] ;  /* 0x00007700ff0877ac */ /* 0x000e220008000a00 */
[----:B------:R-:W-:Y:S01]  /*1f80*/  USHF.L.U32 UR6, UR15, 0xc, URZ ;  /* 0x0000000c0f067899 */ /* 0x000fe200080006ff */
        /* <DEDUP_REMOVED lines=20> */
.L_x_497:
[----:B------:R-:W-:Y:S05]  /*20d0*/  BSYNC.RECONVERGENT B1 ;  /* 0x0000000000017941 */ /* 0x000fea0003800200 */
.L_x_496:
        /* <DEDUP_REMOVED lines=19> */
.L_x_502:
        /* <DEDUP_REMOVED lines=10> */
.L_x_501:
[----:B------:R-:W-:Y:S05]  /*22b0*/  BSYNC.RECONVERGENT B2 ;  /* 0x0000000000027941 */ /* 0x000fea0003800200 */
.L_x_500:
        /* <DEDUP_REMOVED lines=8> */
.L_x_505:
        /* <DEDUP_REMOVED lines=46> */
.L_x_504:
[----:B------:R-:W-:Y:S05]  /*2620*/  BSYNC.RECONVERGENT B2 ;  /* 0x0000000000027941 */ /* 0x000fea0003800200 */
.L_x_503:
        /* <DEDUP_REMOVED lines=28> */
.L_x_507:
[----:B------:R-:W-:Y:S05]  /*27f0*/  BSYNC.RECONVERGENT B2 ;  /* 0x0000000000027941 */ /* 0x000fea0003800200 */
.L_x_506:
        /* <DEDUP_REMOVED lines=13> */
.L_x_499:
[----:B------:R-:W-:Y:S05]  /*28d0*/  BSYNC.RECONVERGENT B1 ;  /* 0x0000000000017941 */ /* 0x000fea0003800200 */
.L_x_498:
        /* <DEDUP_REMOVED lines=37> */
[----:B--2---:R-:W-:Y:S04]  /*2b30*/  LDS R0, [UR4+0xc] ;  /* 0x00000c04ff007984 */ /* 0x004fe80008000800 */
[----:B------:R-:W0:Y:S04]  /*2b40*/  LDS.128 R4, [UR4+0x10] ;  /* 0x00001004ff047984 */ /* 0x000e280008000c00 */
[----:B------:R-:W1:Y:S01]  /*2b50*/  LDS.64 R8, [UR4+0x20] ;  /* 0x00002004ff087984 */ /* 0x000e620008000a00 */
[----:B0-----:R-:W-:-:S04]  /*2b60*/  IADD3 R0, PT, PT, R4, R0, R3 ;  /* 0x0000000004007210 */ /* 0x001fc80007ffe003 */
[----:B------:R-:W-:-:S04]  /*2b70*/  IADD3 R0, PT, PT, R6, R0, R5 ;  /* 0x0000000006007210 */ /* 0x000fc80007ffe005 */
[----:B-1----:R-:W-:-:S05]  /*2b80*/  IADD3 R0, PT, PT, R8, R0, R7 ;  /* 0x0000000008007210 */ /* 0x002fca0007ffe007 */
[----:B------:R-:W-:Y:S01]  /*2b90*/  IMAD.IADD R3, R0, 0x1, R9 ;  /* 0x0000000100037824 */ /* 0x000fe200078e0209 */
[----:B------:R-:W-:Y:S06]  /*2ba0*/  BRA `(.L_x_482) ;  /* 0x00000014000c7947 */ /* 0x000fec0003800000 */
.L_x_508:
        /* <DEDUP_REMOVED lines=16> */
[C---:B------:R-:W-:Y:S02]  /*2cb0*/  VIADD R8, R6.reuse, 0x8 ;  /* 0x0000000806087836 */ /* 0x040fe40000000000 */
[----:B------:R-:W-:Y:S01]  /*2cc0*/  VIADD R6, R6, 0x10 ;  /* 0x0000001006067836 */ /* 0x000fe20000000000 */
[----:B------:R-:W1:Y:S02]  /*2cd0*/  SHFL.DOWN PT, R2, R3, 0x2, R7 ;  /* 0x0840000003027989 */ /* 0x000e6400000e0007 */
[----:B-1----:R-:W-:Y:S02]  /*2ce0*/  SEL R2, R2, RZ, !P0 ;  /* 0x000000ff02027207 */ /* 0x002fe40004000000 */
[----:B------:R-:W-:-:S03]  /*2cf0*/  ISETP.GT.AND P0, PT, R10, R7, PT ;  /* 0x000000070a00720c */ /* 0x000fc60003f04270 */
[----:B------:R-:W-:Y:S01]  /*2d00*/  IMAD.IADD R2, R3, 0x1, R2 ;  /* 0x0000000103027824 */ /* 0x000fe200078e0202 */
[----:B------:R-:W-:-:S04]  /*2d10*/  @!P1 SHF.R.U32.HI R3, RZ, 0x3, R9 ;  /* 0x00000003ff039819 */ /* 0x000fc80000011609 */
[----:B------:R-:W1:Y:S02]  /*2d20*/  SHFL.DOWN PT, R4, R2, 0x4, R7 ;  /* 0x0880000002047989 */ /* 0x000e6400000e0007 */
[----:B-1----:R-:W-:Y:S02]  /*2d30*/  SEL R5, R4, RZ, !P0 ;  /* 0x000000ff04057207 */ /* 0x002fe40004000000 */
[----:B------:R-:W-:Y:S02]  /*2d40*/  ISETP.GT.AND P0, PT, R8, R7, PT ;  /* 0x000000070800720c */ /* 0x000fe40003f04270 */
[----:B------:R-:W-:Y:S01]  /*2d50*/  @!P1 MOV R8, 0x400 ;  /* 0x0000040000089802 */ /* 0x000fe20000000f00 */
[----:B------:R-:W-:-:S03]  /*2d60*/  IMAD.IADD R5, R2, 0x1, R5 ;  /* 0x0000000102057824 */ /* 0x000fc600078e0205 */
[----:B0-----:R-:W-:Y:S02]  /*2d70*/  @!P1 LEA R8, R11, R8, 0x18 ;  /* 0x000000080b089211 */ /* 0x001fe400078ec0ff */
[----:B------:R-:W0:Y:S02]  /*2d80*/  SHFL.DOWN PT, R4, R5, 0x8, R7 ;  /* 0x0900000005047989 */ /* 0x000e2400000e0007 */
[----:B0-----:R-:W-:Y:S02]  /*2d90*/  SEL R4, R4, RZ, !P0 ;  /* 0x000000ff04047207 */ /* 0x001fe40004000000 */
[----:B------:R-:W-:-:S03]  /*2da0*/  ISETP.GT.AND P0, PT, R6, R7, PT ;  /* 0x000000070600720c */ /* 0x000fc60003f04270 */
[----:B------:R-:W-:Y:S01]  /*2db0*/  IMAD.IADD R4, R5, 0x1, R4 ;  /* 0x0000000105047824 */ /* 0x000fe200078e0204 */
[----:B------:R-:W-:-:S04]  /*2dc0*/  @!P1 LOP3.LUT R5, R3, 0x7c, RZ, 0xc0, !PT ;  /* 0x0000007c03059812 */ /* 0x000fc800078ec0ff */
[----:B------:R-:W0:Y:S01]  /*2dd0*/  SHFL.DOWN PT, R2, R4, 0x10, R7 ;  /* 0x0a00000004027989 */ /* 0x000e2200000e0007 */
[----:B------:R-:W-:Y:S01]  /*2de0*/  @!P1 IMAD.IADD R8, R5, 0x1, R8 ;  /* 0x0000000105089824 */ /* 0x000fe200078e0208 */
        /* <DEDUP_REMOVED lines=13> */
[----:B------:R-:W2:Y:S04]  /*2ec0*/  LDS R2, [UR4+0xc] ;  /* 0x00000c04ff027984 */ /* 0x000ea80008000800 */
[----:B-1----:R-:W1:Y:S01]  /*2ed0*/  LDS.64 R8, [UR4+0x20] ;  /* 0x00002004ff087984 */ /* 0x002e620008000a00 */
[----:B0-----:R-:W-:Y:S02]  /*2ee0*/  SEL R4, R4, RZ, P2 ;  /* 0x000000ff04047207 */ /* 0x001fe40001000000 */
[----:B------:R-:W-:-:S02]  /*2ef0*/  ISETP.GT.AND P2, PT, R0, 0x60, PT ;  /* 0x000000600000780c */ /* 0x000fc40003f44270 */
[----:B--2---:R-:W-:Y:S02]  /*2f00*/  SEL R2, R2, RZ, P1 ;  /* 0x000000ff02027207 */ /* 0x004fe40000800000 */
        /* <DEDUP_REMOVED lines=8> */
[----:B-1----:R-:W-:Y:S02]  /*2f90*/  SEL R8, R8, RZ, P2 ;  /* 0x000000ff08087207 */ /* 0x002fe40001000000 */
[----:B------:R-:W-:Y:S02]  /*2fa0*/  SEL R9, R9, RZ, P3 ;  /* 0x000000ff09097207 */ /* 0x000fe40001800000 */
[----:B------:R-:W-:-:S05]  /*2fb0*/  IADD3 R2, PT, PT, R8, R2, R7 ;  /* 0x0000000208027210 */ /* 0x000fca0007ffe007 */
[----:B------:R-:W-:Y:S01]  /*2fc0*/  IMAD.IADD R3, R2, 0x1, R9 ;  /* 0x0000000102037824 */ /* 0x000fe200078e0209 */
[----:B------:R-:W-:Y:S06]  /*2fd0*/  BRA `(.L_x_482) ;  /* 0x0000001000007947 */ /* 0x000fec0003800000 */
.L_x_495:
[----:B------:R-:W0:Y:S01]  /*2fe0*/  S2R R0, SR_TID.X ;  /* 0x0000000000007919 */ /* 0x000e220000002100 */
[----:B------:R-:W1:Y:S01]  /*2ff0*/  LDC.64 R4, c[0x0][0x380] ;  /* 0x0000e000ff047b82 */ /* 0x000e620000000a00 */
[----:B0-----:R-:W-:-:S04]  /*3000*/  VIADD R7, R0, UR6 ;  /* 0x0000000600077c36 */ /* 0x001fc80008000000 */
[----:B-1----:R-:W-:-:S05]  /*3010*/  IMAD.WIDE.U32 R4, R7, 0x4, R4 ;  /* 0x0000000407047825 */ /* 0x002fca00078e0004 */
        /* <DEDUP_REMOVED lines=16> */
[----:B------:R-:W-:-:S02]  /*3120*/  USHF.R.S32.HI UR7, URZ, 0x1f, UR5 ;  /* 0x0000001fff077899 */ /* 0x000fc40008011405 */
[----:B------:R-:W-:-:S04]  /*3130*/  ISETP.GE.U32.AND P0, PT, R22, UR5, PT ;  /* 0x0000000516007c0c */ /* 0x000fc8000bf06070 */
[----:B------:R-:W-:Y:S02]  /*3140*/  ISETP.GE.U32.AND.EX P0, PT, R21, UR7, PT, P0 ;  /* 0x0000000715007c0c */ /* 0x000fe4000bf06100 */
[----:B--2---:R-:W-:-:S04]  /*3150*/  IADD3 R6, PT, PT, R7, R6, R23 ;  /* 0x0000000607067210 */ /* 0x004fc80007ffe017 */
[----:B---3--:R-:W-:-:S04]  /*3160*/  IADD3 R6, PT, PT, R9, R8, R6 ;  /* 0x0000000809067210 */ /* 0x008fc80007ffe006 */
[----:B----4-:R-:W-:-:S04]  /*3170*/  IADD3 R6, PT, PT, R11, R10, R6 ;  /* 0x0000000a0b067210 */ /* 0x010fc80007ffe006 */
[----:B-----5:R-:W-:-:S04]  /*3180*/  IADD3 R6, PT, PT, R13, R12, R6 ;  /* 0x0000000c0d067210 */ /* 0x020fc80007ffe006 */
[----:B------:R-:W-:-:S04]  /*3190*/  IADD3 R6, PT, PT, R15, R14, R6 ;  /* 0x0000000e0f067210 */ /* 0x000fc80007ffe006 */
[----:B------:R-:W-:-:S04]  /*31a0*/  IADD3 R6, PT, PT, R17, R16, R6 ;  /* 0x0000001011067210 */ /* 0x000fc80007ffe006 */
        /* <DEDUP_REMOVED lines=22> */
.L_x_511:
[----:B------:R-:W2:Y:S02]  /*3310*/  S2R R7, SR_TID.X ;  /* 0x0000000000077919 */ /* 0x000ea40000002100 */
[----:B--2---:R-:W-:-:S05]  /*3320*/  IADD3 R7, P0, PT, R7, UR6, RZ ;  /* 0x0000000607077c10 */ /* 0x004fca000ff1e0ff */
[----:B------:R-:W-:Y:S01]  /*3330*/  IMAD.X R8, RZ, RZ, UR7, P0 ;  /* 0x00000007ff087e24 */ /* 0x000fe200080e06ff */
[----:B-1----:R-:W-:-:S04]  /*3340*/  LEA R6, P0, R7, UR10, 0x2 ;  /* 0x0000000a07067c11 */ /* 0x002fc8000f8010ff */
[----:B------:R-:W-:-:S05]  /*3350*/  LEA.HI.X R7, R7, UR11, R8, 0x2, P0 ;  /* 0x0000000b07077c11 */ /* 0x000fca00080f1408 */
        /* <DEDUP_REMOVED lines=16> */
[----:B------:R-:W-:-:S02]  /*3460*/  USHF.R.S32.HI UR14, URZ, 0x1f, UR5 ;  /* 0x0000001fff0e7899 */ /* 0x000fc40008011405 */
[----:B------:R-:W-:-:S04]  /*3470*/  UIADD3 UR8, UP0, UPT, UR5, UR8, URZ ;  /* 0x0000000805087290 */ /* 0x000fc8000ff1e0ff */
[----:B------:R-:W-:Y:S01]  /*3480*/  UIADD3.X UR9, UPT, UPT, UR14, UR9, URZ, UP0, !UPT ;  /* 0x000000090e097290 */ /* 0x000fe200087fe4ff */
[----:B-1----:R-:W-:Y:S01]  /*3490*/  IMAD.U32 R6, RZ, RZ, UR5 ;  /* 0x00000005ff067e24 */ /* 0x002fe2000f8e00ff */
[----:B--2---:R-:W-:Y:S02]  /*34a0*/  IADD3 R17, PT, PT, R18, R17, R4 ;  /* 0x0000001112117210 */ /* 0x004fe40007ffe004 */
[----:B0-----:R-:W-:-:S04]  /*34b0*/  IADD3 R4, P1, PT, R2, -UR6, RZ ;  /* 0x8000000602047c10 */ /* 0x001fc8000ff3e0ff */
[----:B------:R-:W-:Y:S02]  /*34c0*/  ISETP.GE.U32.AND P0, PT, R4, UR5, PT ;  /* 0x0000000504007c0c */ /* 0x000fe4000bf06070 */
[----:B---3--:R-:W-:Y:S01]  /*34d0*/  IADD3 R17, PT, PT, R20, R19, R17 ;  /* 0x0000001314117210 */ /* 0x008fe20007ffe011 */
[----:B------:R-:W-:Y:S01]  /*34e0*/  IMAD.U32 R19, RZ, RZ, UR5 ;  /* 0x00000005ff137e24 */ /* 0x000fe2000f8e00ff */
[----:B------:R-:W-:-:S04]  /*34f0*/  IADD3.X R4, PT, PT, R3, ~UR7, RZ, P1, !PT ;  /* 0x8000000703047c10 */ /* 0x000fc80008ffe4ff */
[----:B------:R-:W-:Y:S01]  /*3500*/  ISETP.GE.U32.AND.EX P0, PT, R4, UR14, PT, P0 ;  /* 0x0000000e04007c0c */ /* 0x000fe2000bf06100 */
[----:B------:R-:W-:Y:S01]  /*3510*/  IMAD.U32 R4, RZ, RZ, UR14 ;  /* 0x0000000eff047e24 */ /* 0x000fe2000f8e00ff */
[----:B----4-:R-:W-:Y:S02]  /*3520*/  IADD3 R17, PT, PT, R22, R21, R17 ;  /* 0x0000001516117210 */ /* 0x010fe40007ffe011 */
[----:B------:R-:W-:-:S04]  /*3530*/  LEA R0, P1, R19, R0, 0x2 ;  /* 0x0000000013007211 */ /* 0x000fc800078210ff */
[----:B------:R-:W-:Y:S02]  /*3540*/  LEA.HI.X R5, R6, R5, R4, 0x2, P1 ;  /* 0x0000000506057211 */ /* 0x000fe400008f1404 */
[----:B-----5:R-:W-:-:S04]  /*3550*/  IADD3 R17, PT, PT, R24, R23, R17 ;  /* 0x0000001718117210 */ /* 0x020fc80007ffe011 */
[----:B------:R-:W-:-:S04]  /*3560*/  IADD3 R8, PT, PT, R11, R8, R17 ;  /* 0x000000080b087210 */ /* 0x000fc80007ffe011 */
[----:B------:R-:W-:-:S04]  /*3570*/  IADD3 R8, PT, PT, R13, R16, R8 ;  /* 0x000000100d087210 */ /* 0x000fc80007ffe008 */
[----:B------:R-:W-:-:S04]  /*3580*/  IADD3 R8, PT, PT, R9, R14, R8 ;  /* 0x0000000e09087210 */ /* 0x000fc80007ffe008 */
[----:B------:R-:W-:Y:S01]  /*3590*/  IADD3 R4, PT, PT, R15, R12, R8 ;  /* 0x0000000c0f047210 */ /* 0x000fe20007ffe008 */
[----:B------:R-:W-:Y:S06]  /*35a0*/  @!P0 BRA `(.L_x_509) ;  /* 0x0000000400e08947 */ /* 0x000fec0003800000 */
[----:B------:R-:W-:Y:S02]  /*35b0*/  UIADD3 UR6, UP0, UPT, UR5, UR6, URZ ;  /* 0x0000000605067290 */ /* 0x000fe4000ff1e0ff */
[----:B------:R-:W-:Y:S02]  /*35c0*/  UIADD3 UR4, UPT, UPT, UR4, 0x1, URZ ;  /* 0x0000000104047890 */ /* 0x000fe4000fffe0ff */
[----:B------:R-:W-:Y:S02]  /*35d0*/  UIADD3.X UR7, UPT, UPT, UR14, UR7, URZ, UP0, !UPT ;  /* 0x000000070e077290 */ /* 0x000fe400087fe4ff */
[----:B------:R-:W-:-:S04]  /*35e0*/  ISETP.LT.U32.AND P0, PT, R25, UR6, PT ;  /* 0x0000000619007c0c */ /* 0x000fc8000bf01070 */
[----:B------:R-:W-:-:S05]  /*35f0*/  IMAD.U32 R7, RZ, RZ, UR7 ;  /* 0x00000007ff077e24 */ /* 0x000fca000f8e00ff */
[----:B------:R-:W-:-:S13]  /*3600*/  ISETP.GT.U32.AND.EX P0, PT, R7, R10, PT, P0 ;  /* 0x0000000a0700720c */ /* 0x000fda0003f04100 */
[----:B------:R-:W-:Y:S05]  /*3610*/  @!P0 BRA `(.L_x_511) ;  /* 0xfffffffc003c8947 */ /* 0x000fea000383ffff */
.L_x_510:
[----:B------:R-:W-:Y:S01]  /*3620*/  IMAD.U32 R6, RZ, RZ, UR7 ;  /* 0x00000007ff067e24 */ /* 0x000fe2000f8e00ff */
[----:B------:R-:W-:-:S04]  /*3630*/  ISETP.LE.U32.AND P0, PT, R2, UR6, PT ;  /* 0x0000000602007c0c */ /* 0x000fc8000bf03070 */
[----:B------:R-:W-:-:S13]  /*3640*/  ISETP.GE.U32.AND.EX P0, PT, R6, R3, PT, P0 ;  /* 0x000000030600720c */ /* 0x000fda0003f06100 */
[----:B------:R-:W-:Y:S05]  /*3650*/  @P0 BRA `(.L_x_509) ;  /* 0x0000000400b40947 */ /* 0x000fea0003800000 */
[----:B------:R-:W0:Y:S01]  /*3660*/  S2R R9, SR_TID.X ;  /* 0x0000000000097919 */ /* 0x000e220000002100 */
[----:B------:R-:W-:Y:S01]  /*3670*/  VIADD R6, R2, -UR6 ;  /* 0x8000000602067c36 */ /* 0x000fe20008000000 */
[----:B------:R-:W-:Y:S04]  /*3680*/  BSSY.RECONVERGENT B1, `(.L_x_509) ;  /* 0x000006a000017945 */ /* 0x000fe80003800200 */
[----:B0-----:R-:W-:-:S13]  /*3690*/  ISETP.GE.AND P0, PT, R9, R6, PT ;  /* 0x000000060900720c */ /* 0x001fda0003f06270 */
[----:B------:R-:W-:Y:S05]  /*36a0*/  @P0 BRA `(.L_x_512) ;  /* 0x00000004009c0947 */ /* 0x000fea0003800000 */
[----:B------:R-:W0:Y:S01]  /*36b0*/  LDC R8, c[0x0][0x3c0] ;  /* 0x0000f000ff087b82 */ /* 0x000e220000000800 */
[----:B------:R-:W-:Y:S01]  /*36c0*/  USHF.L.U32 UR6, UR15, 0xc, URZ ;  /* 0x0000000c0f067899 */ /* 0x000fe200080006ff */
[----:B------:R-:W-:Y:S01]  /*36d0*/  LOP3.LUT R3, RZ, R9, RZ, 0x33, !PT ;  /* 0x00000009ff037212 */ /* 0x000fe200078e33ff */
[----:B------:R-:W-:Y:S04]  /*36e0*/  BSSY.RECONVERGENT B2, `(.L_x_513) ;  /* 0x0000019000027945 */ /* 0x000fe80003800200 */
[----:B------:R-:W-:Y:S02]  /*36f0*/  IMAD.IADD R3, R3, 0x1, R2 ;  /* 0x0000000103037824 */ /* 0x000fe400078e0202 */
[----:B------:R-:W-:-:S05]  /*3700*/  IMAD.U32 R2, RZ, RZ, UR6 ;  /* 0x00000006ff027e24 */ /* 0x000fca000f8e00ff */
[C---:B------:R-:W-:Y:S01]  /*3710*/  IADD3 R7, PT, PT, R3.reuse, -UR5, -R2 ;  /* 0x8000000503077c10 */ /* 0x040fe2000fffe802 */
[----:B0-----:R-:W-:Y:S01]  /*3720*/  IMAD R2, R8, UR4, RZ ;  /* 0x0000000408027c24 */ /* 0x001fe2000f8e02ff */
[C---:B------:R-:W-:Y:S02]  /*3730*/  LOP3.LUT R8, R3.reuse, 0x300, RZ, 0xc0, !PT ;  /* 0x0000030003087812 */ /* 0x040fe400078ec0ff */
[----:B------:R-:W-:Y:S01]  /*3740*/  LEA.HI R3, R3, 0x1, RZ, 0x18 ;  /* 0x0000000103037811 */ /* 0x000fe200078fc0ff */
[----:B------:R-:W-:Y:S01]  /*3750*/  IMAD R2, R2, -0x1000, R7 ;  /* 0xfffff00002027824 */ /* 0x000fe200078e0207 */
[----:B------:R-:W-:Y:S01]  /*3760*/  ISETP.NE.AND P0, PT, R8, 0x300, PT ;  /* 0x000003000800780c */ /* 0x000fe20003f05270 */
[----:B------:R-:W-:-:S03]  /*3770*/  IMAD.MOV.U32 R7, RZ, RZ, R9 ;  /* 0x000000ffff077224 */ /* 0x000fc600078e0009 */
[----:B------:R-:W-:-:S09]  /*3780*/  ISETP.GE.U32.AND P1, PT, R2, 0x300, PT ;  /* 0x000003000200780c */ /* 0x000fd20003f26070 */
[----:B------:R-:W-:Y:S05]  /*3790*/  @!P0 BRA `(.L_x_514) ;  /* 0x0000000000348947 */ /* 0x000fea0003800000 */
[----:B------:R-:W-:Y:S01]  /*37a0*/  LOP3.LUT R3, R3, 0x3, RZ, 0xc0, !PT ;  /* 0x0000000303037812 */ /* 0x000fe200078ec0ff */
[----:B------:R-:W-:-:S04]  /*37b0*/  IMAD.MOV.U32 R7, RZ, RZ, R9 ;  /* 0x000000ffff077224 */ /* 0x000fc800078e0009 */
[----:B------:R-:W-:-:S07]  /*37c0*/  IMAD.MOV R8, RZ, RZ, -R3 ;  /* 0x000000ffff087224 */ /* 0x000fce00078e0a03 */
.L_x_515:
        /* <DEDUP_REMOVED lines=10> */
.L_x_514:
[----:B------:R-:W-:Y:S05]  /*3870*/  BSYNC.RECONVERGENT B2 ;  /* 0x0000000000027941 */ /* 0x000fea0003800200 */
.L_x_513:
        /* <DEDUP_REMOVED lines=12> */
.L_x_518:
        /* <DEDUP_REMOVED lines=30> */
.L_x_517:
[----:B------:R-:W-:Y:S05]  /*3b20*/  BSYNC.RECONVERGENT B2 ;  /* 0x0000000000027941 */ /* 0x000fea0003800200 */
.L_x_516:
        /* <DEDUP_REMOVED lines=22> */
.L_x_520:
[----:B------:R-:W-:Y:S05]  /*3c90*/  BSYNC.RECONVERGENT B2 ;  /* 0x0000000000027941 */ /* 0x000fea0003800200 */
.L_x_519:
        /* <DEDUP_REMOVED lines=8> */
.L_x_512:
[----:B------:R-:W-:Y:S05]  /*3d20*/  BSYNC.RECONVERGENT B1 ;  /* 0x0000000000017941 */ /* 0x000fea0003800200 */
.L_x_509:
[----:B------:R-:W0:Y:S01]  /*3d30*/  S2R R8, SR_LANEID ;  /* 0x0000000000087919 */ /* 0x000e220000000000 */
[----:B------:R-:W1:Y:S01]  /*3d40*/  SHFL.DOWN PT, R0, R4, 0x1, 0x1f ;  /* 0x08201f0004007f89 */ /* 0x000e6200000e0000 */
[----:B------:R-:W2:Y:S01]  /*3d50*/  S2R R6, SR_TID.X ;  /* 0x0000000000067919 */ /* 0x000ea20000002100 */
        /* <DEDUP_REMOVED lines=10> */
[----:B------:R-:W-:Y:S01]  /*3e00*/  IMAD.IADD R0, R3, 0x1, R0 ;  /* 0x0000000103007824 */ /* 0x000fe200078e0200 */
[----:B--2---:R-:W-:-:S04]  /*3e10*/  @!P1 SHF.R.U32.HI R3, RZ, 0x3, R6 ;  /* 0x00000003ff039819 */ /* 0x004fc80000011606 */
[----:B------:R-:W0:Y:S01]  /*3e20*/  SHFL.DOWN PT, R2, R0, 0x4, 0x1f ;  /* 0x08801f0000027f89 */ /* 0x000e2200000e0000 */
[----:B-1----:R-:W-:Y:S02]  /*3e30*/  @!P1 LEA R7, R7, R4, 0x18 ;  /* 0x0000000407079211 */ /* 0x002fe400078ec0ff */
[----:B------:R-:W-:-:S05]  /*3e40*/  @!P1 LOP3.LUT R4, R3, 0x7c, RZ, 0xc0, !PT ;  /* 0x0000007c03049812 */ /* 0x000fca00078ec0ff */
[----:B------:R-:W-:Y:S01]  /*3e50*/  @!P1 IMAD.IADD R4, R4, 0x1, R7 ;  /* 0x0000000104049824 */ /* 0x000fe200078e0207 */
[----:B0-----:R-:W-:Y:S02]  /*3e60*/  SEL R5, R2, RZ, !P0 ;  /* 0x000000ff02057207 */ /* 0x001fe40004000000 */
[----:B------:R-:W-:-:S03]  /*3e70*/  ISETP.GT.AND P0, PT, R8, 0x17, PT ;  /* 0x000000170800780c */ /* 0x000fc60003f04270 */
[----:B------:R-:W-:-:S05]  /*3e80*/  IMAD.IADD R5, R0, 0x1, R5 ;  /* 0x0000000100057824 */ /* 0x000fca00078e0205 */
[----:B------:R-:W0:Y:S02]  /*3e90*/  SHFL.DOWN PT, R2, R5, 0x8, 0x1f ;  /* 0x09001f0005027f89 */ /* 0x000e2400000e0000 */
        /* <DEDUP_REMOVED lines=14> */
[----:B0-----:R-:W0:Y:S04]  /*3f80*/  LDS.128 R4, [UR4+0x10] ;  /* 0x00001004ff047984 */ /* 0x001e280008000c00 */
[----:B------:R-:W1:Y:S01]  /*3f90*/  LDS.64 R8, [UR4+0x20] ;  /* 0x00002004ff087984 */ /* 0x000e620008000a00 */
[----:B0-----:R-:W-:-:S04]  /*3fa0*/  IADD3 R0, PT, PT, R4, R0, R3 ;  /* 0x0000000004007210 */ /* 0x001fc80007ffe003 */
[----:B------:R-:W-:-:S04]  /*3fb0*/  IADD3 R0, PT, PT, R6, R0, R5 ;  /* 0x0000000006007210 */ /* 0x000fc80007ffe005 */
[----:B-1----:R-:W-:-:S05]  /*3fc0*/  IADD3 R0, PT, PT, R8, R0, R7 ;  /* 0x0000000008007210 */ /* 0x002fca0007ffe007 */
[----:B------:R-:W-:-:S07]  /*3fd0*/  IMAD.IADD R3, R0, 0x1, R9 ;  /* 0x0000000100037824 */ /* 0x000fce00078e0209 */
.L_x_482:
[----:B------:R-:W-:Y:S05]  /*3fe0*/  BSYNC.RECONVERGENT B0 ;  /* 0x0000000000007941 */ /* 0x000fea0003800200 */
.L_x_466:
[----:B------:R-:W-:Y:S05]  /*3ff0*/  @P0 EXIT ;  /* 0x000000000000094d */ /* 0x000fea0003800000 */
[----:B------:R-:W5:Y:S02]  /*4000*/  LDCU.64 UR4, c[0x0][0x388] ;  /* 0x00007100ff0477ac */ /* 0x000f640008000a00 */
[----:B-----5:R-:W-:-:S06]  /*4010*/  UIMAD.WIDE.U32 UR4, UR15, 0x4, UR4 ;  /* 0x000000040f0478a5 */ /* 0x020fcc000f8e0004 */
[----:B0-----:R-:W-:Y:S02]  /*4020*/  IMAD.U32 R4, RZ, RZ, UR4 ;  /* 0x00000004ff047e24 */ /* 0x001fe4000f8e00ff */
[----:B------:R-:W-:-:S05]  /*4030*/  IMAD.U32 R5, RZ, RZ, UR5 ;  /* 0x00000005ff057e24 */ /* 0x000fca000f8e00ff */
[----:B------:R-:W-:Y:S01]  /*4040*/  STG.E desc[UR12][R4.64], R3 ;  /* 0x0000000304007986 */ /* 0x000fe2000c10190c */
[----:B------:R-:W-:Y:S05]  /*4050*/  EXIT ;  /* 0x000000000000794d */ /* 0x000fea0003800000 */
.L_x_521:
        /* <DEDUP_REMOVED lines=10> */
.L_x_896:


//--------------------- .text._ZN3cub18CUB_300001_SM_10006detail6reduce28DeviceReduceSingleTileKernelINS2_10policy_hubIiyN4cuda3std3__44plusIiEEE10Policy1000EPiSC_yS9_iiNS7_10__identityEEEvT0_T1_T2_T3_T4_T6_ --------------------------
	.section	.text._ZN3cub18CUB_300001_SM_10006detail6reduce28DeviceReduceSingleTileKernelINS2_10policy_hubIiyN4cuda3std3__44plusIiEEE10Policy1000EPiSC_yS9_iiNS7_10__identityEEEvT0_T1_T2_T3_T4_T6_,"ax",@progbits
	.align	128
        .global         _ZN3cub18CUB_300001_SM_10006detail6reduce28DeviceReduceSingleTileKernelINS2_10policy_hubIiyN4cuda3std3__44plusIiEEE10Policy1000EPiSC_yS9_iiNS7_10__identityEEEvT0_T1_T2_T3_T4_T6_
        .type           _ZN3cub18CUB_300001_SM_10006detail6reduce28DeviceReduceSingleTileKernelINS2_10policy_hubIiyN4cuda3std3__44plusIiEEE10Policy1000EPiSC_yS9_iiNS7_10__identityEEEvT0_T1_T2_T3_T4_T6_,@function
        .size           _ZN3cub18CUB_300001_SM_10006detail6reduce28DeviceReduceSingleTileKernelINS2_10policy_hubIiyN4cuda3std3__44plusIiEEE10Policy1000EPiSC_yS9_iiNS7_10__identityEEEvT0_T1_T2_T3_T4_T6_,(.L_x_897 - _ZN3cub18CUB_300001_SM_10006detail6reduce28DeviceReduceSingleTileKernelINS2_10policy_hubIiyN4cuda3std3__44plusIiEEE10Policy1000EPiSC_yS9_iiNS7_10__identityEEEvT0_T1_T2_T3_T4_T6_)
        .other          _ZN3cub18CUB_300001_SM_10006detail6reduce28DeviceReduceSingleTileKernelINS2_10policy_hubIiyN4cuda3std3__44plusIiEEE10Policy1000EPiSC_yS9_iiNS7_10__identityEEEvT0_T1_T2_T3_T4_T6_,@"STO_CUDA_ENTRY STV_DEFAULT"
_ZN3cub18CUB_300001_SM_10006detail6reduce28DeviceReduceSingleTileKernelINS2_10policy_hubIiyN4cuda3std3__44plusIiEEE10Policy1000EPiSC_yS9_iiNS7_10__identityEEEvT0_T1_T2_T3_T4_T6_:
.text._ZN3cub18CUB_300001_SM_10006detail6reduce28DeviceReduceSingleTileKernelINS2_10policy_hubIiyN4cuda3std3__44plusIiEEE10Policy1000EPiSC_yS9_iiNS7_10__identityEEEvT0_T1_T2_T3_T4_T6_:
[----:B------:R-:W-:Y:S01]  /*0000*/  LDC R1, c[0x0][0x37c] ;  /* 0x0000df00ff017b82 */ /* 0x000fe20000000800 */
[----:B------:R-:W0:Y:S01]  /*0010*/  LDCU.64 UR4, c[0x0][0x390] ;  /* 0x00007200ff0477ac */ /* 0x000e220008000a00 */
[----:B------:R-:W1:Y:S01]  /*0020*/  LDCU.64 UR6, c[0x0][0x358] ;  /* 0x00006b00ff0677ac */ /* 0x000e620008000a00 */
[----:B0-----:R-:W-:Y:S02]  /*0030*/  IMAD.U32 R0, RZ, RZ, UR4 ;  /* 0x00000004ff007e24 */ /* 0x001fe4000f8e00ff */
[----:B------:R-:W-:-:S03]  /*0040*/  IMAD.U32 R3, RZ, RZ, UR5 ;  /* 0x00000005ff037e24 */ /* 0x000fc6000f8e00ff */
[----:B------:R-:W-:-:S04]  /*0050*/  ISETP.NE.U32.AND P0, PT, R0, RZ, PT ;  /* 0x000000ff0000720c */ /* 0x000fc80003f05070 */
[----:B------:R-:W-:-:S13]  /*0060*/  ISETP.NE.AND.EX P0, PT, R3, RZ, PT, P0 ;  /* 0x000000ff0300720c */ /* 0x000fda0003f05300 */
        /* <DEDUP_REMOVED lines=8> */
.L_x_522:
[----:B------:R-:W0:Y:S01]  /*00f0*/  LDCU UR4, c[0x0][0x380] ;  /* 0x00007000ff0477ac */ /* 0x000e220008000800 */
[----:B------:R-:W-:Y:S01]  /*0100*/  BSSY.RECONVERGENT B0, `(.L_x_523) ;  /* 0x0000390000007945 */ /* 0x000fe20003800200 */
[----:B0-----:R-:W-:-:S09]  /*0110*/  ULOP3.LUT UP0, URZ, UR4, 0xf, URZ, 0xc0, !UPT ;  /* 0x0000000f04ff7892 */ /* 0x001fd2000f80c0ff */
[----:B------:R-:W-:Y:S05]  /*0120*/  BRA.U UP0, `(.L_x_524) ;  /* 0x0000001900f07547 */ /* 0x000fea000b800000 */
[----:B------:R-:W-:-:S04]  /*0130*/  ISETP.GT.U32.AND P0, PT, R0, 0xfff, PT ;  /* 0x00000fff0000780c */ /* 0x000fc80003f04070 */
[----:B------:R-:W-:-:S13]  /*0140*/  ISETP.GT.U32.AND.EX P0, PT, R3, RZ, PT, P0 ;  /* 0x000000ff0300720c */ /* 0x000fda0003f04100 */
[----:B------:R-:W-:Y:S05]  /*0150*/  @P0 BRA `(.L_x_525) ;  /* 0x0000000c00ac0947 */ /* 0x000fea0003800000 */
[----:B------:R-:W0:Y:S01]  /*0160*/  S2R R11, SR_TID.X ;  /* 0x00000000000b7919 */ /* 0x000e220000002100 */
[----:B------:R-:W-:Y:S01]  /*0170*/  BSSY.RECONVERGENT B1, `(.L_x_526) ;  /* 0x0000009000017945 */ /* 0x000fe20003800200 */
[----:B------:R-:W-:Y:S01]  /*0180*/  IMAD.MOV.U32 R2, RZ, RZ, RZ ;  /* 0x000000ffff027224 */ /* 0x000fe200078e00ff */
[----:B0-----:R-:W-:Y:S01]  /*0190*/  ISETP.GE.U32.AND P0, PT, R11, R0, PT ;  /* 0x000000000b00720c */ /* 0x001fe20003f06070 */
[----:B------:R-:W-:-:S12]  /*01a0*/  IMAD.MOV.U32 R13, RZ, RZ, R11 ;  /* 0x000000ffff0d7224 */ /* 0x000fd800078e000b */
[----:B------:R-:W-:Y:S05]  /*01b0*/  @P0 BRA `(.L_x_527) ;  /* 0x0000000000100947 */ /* 0x000fea0003800000 */
[----:B------:R-:W0:Y:S02]  /*01c0*/  LDC.64 R4, c[0x0][0x380] ;  /* 0x0000e000ff047b82 */ /* 0x000e240000000a00 */
[----:B0-----:R-:W-:-:S05]  /*01d0*/  IMAD.WIDE.U32 R4, R11, 0x4, R4 ;  /* 0x000000040b047825 */ /* 0x001fca00078e0004 */
[----:B------:R0:W5:Y:S01]  /*01e0*/  LDG.E.CONSTANT R2, desc[UR6][R4.64] ;  /* 0x0000000604027981 */ /* 0x000162000c1e9900 */
[----:B------:R-:W-:-:S07]  /*01f0*/  VIADD R13, R11, 0x100 ;  /* 0x000001000b0d7836 */ /* 0x000fce0000000000 */
.L_x_527:
[----:B------:R-:W-:Y:S05]  /*0200*/  BSYNC.RECONVERGENT B1 ;  /* 0x0000000000017941 */ /* 0x000fea0003800200 */
.L_x_526:
[----:B------:R-:W-:Y:S01]  /*0210*/  ISETP.GE.U32.AND P0, PT, R13, R0, PT ;  /* 0x000000000d00720c */ /* 0x000fe20003f06070 */
        /* <DEDUP_REMOVED lines=15> */
.L_x_532:
        /* <DEDUP_REMOVED lines=9> */
.L_x_531:
[----:B------:R-:W-:Y:S05]  /*03a0*/  BSYNC.RECONVERGENT B2 ;  /* 0x0000000000027941 */ /* 0x000fea0003800200 */
.L_x_530:
        /* <DEDUP_REMOVED lines=8> */
.L_x_535:
[----:B------:R-:W0:Y:S01]  /*0430*/  LDC.64 R8, c[0x0][0x380] ;  /* 0x0000e000ff087b82 */ /* 0x000e220000000a00 */
[C---:B------:R-:W-:Y:S02]  /*0440*/  VIADD R7, R13.reuse, 0x400 ;  /* 0x000004000d077836 */ /* 0x040fe40000000000 */
        /* <DEDUP_REMOVED lines=10> */
[----:B------:R-:W4:Y:S04]  /*04f0*/  LDG.E.CONSTANT R17, desc[UR6][R6.64+0x400] ;  /* 0x0004000606117981 */ /* 0x000f28000c1e9900 */
        /* <DEDUP_REMOVED lines=22> */
.L_x_534:
[----:B------:R-:W-:Y:S05]  /*0660*/  BSYNC.RECONVERGENT B2 ;  /* 0x0000000000027941 */ /* 0x000fea0003800200 */
.L_x_533:
        /* <DEDUP_REMOVED lines=22> */
.L_x_537:
[----:B------:R-:W-:Y:S05]  /*07d0*/  BSYNC.RECONVERGENT B2 ;  /* 0x0000000000027941 */ /* 0x000fea0003800200 */
.L_x_536:
        /* <DEDUP_REMOVED lines=10> */
.L_x_529:
[----:B------:R-:W-:Y:S05]  /*0880*/  BSYNC.RECONVERGENT B1 ;  /* 0x0000000000017941 */ /* 0x000fea0003800200 */
.L_x_528:
[----:B------:R-:W-:-:S04]  /*0890*/  ISETP.GE.U32.AND P0, PT, R0, 0x100, PT ;  /* 0x000001000000780c */ /* 0x000fc80003f06070 */
[----:B------:R-:W-:-:S13]  /*08a0*/  ISETP.GE.U32.AND.EX P0, PT, R3, RZ, PT, P0 ;  /* 0x000000ff0300720c */ /* 0x000fda0003f06100 */
[----:B------:R-:W-:Y:S05]  /*08b0*/  @!P0 BRA `(.L_x_538) ;  /* 0x0000000000ac8947 */ /* 0x000fea0003800000 */
[----:B------:R-:W1:Y:S01]  /*08c0*/  S2R R6, SR_LANEID ;  /* 0x0000000000067919 */ /* 0x000e620000000000 */
[----:B------:R-:W-:Y:S01]  /*08d0*/  ISETP.NE.AND P4, PT, R11, RZ, PT ;  /* 0x000000ff0b00720c */ /* 0x000fe20003f85270 */
[----:B-----5:R-:W2:Y:S01]  /*08e0*/  SHFL.DOWN PT, R0, R2, 0x1, 0x1f ;  /* 0x08201f0002007f89 */ /* 0x020ea200000e0000 */
[C---:B-1----:R-:W-:Y:S02]  /*08f0*/  ISETP.GT.AND P0, PT, R6.reuse, 0x1e, PT ;  /* 0x0000001e0600780c */ /* 0x042fe40003f04270 */
[----:B------:R-:W-:Y:S02]  /*0900*/  ISETP.NE.AND P1, PT, R6, RZ, PT ;  /* 0x000000ff0600720c */ /* 0x000fe40003f25270 */
[----:B--2---:R-:W-:Y:S02]  /*0910*/  SEL R3, R0, RZ, !P0 ;  /* 0x000000ff00037207 */ /* 0x004fe40004000000 */
[----:B------:R-:W-:-:S03]  /*0920*/  ISETP.GT.AND P0, PT, R6, 0x1d, PT ;  /* 0x0000001d0600780c */ /* 0x000fc60003f04270 */
[----:B------:R-:W-:-:S05]  /*0930*/  IMAD.IADD R3, R3, 0x1, R2 ;  /* 0x0000000103037824 */ /* 0x000fca00078e0202 */
[----:B------:R-:W1:Y:S01]  /*0940*/  SHFL.DOWN PT, R0, R3, 0x2, 0x1f ;  /* 0x08401f0003007f89 */ /* 0x000e6200000e0000 */
[----:B------:R-:W2:Y:S01]  /*0950*/  @!P1 S2R R7, SR_CgaCtaId ;  /* 0x0000000000079919 */ /* 0x000ea20000008800 */
[----:B-1----:R-:W-:Y:S02]  /*0960*/  SEL R0, R0, RZ, !P0 ;  /* 0x000000ff00007207 */ /* 0x002fe40004000000 */
[----:B------:R-:W-:-:S03]  /*0970*/  ISETP.GT.AND P0, PT, R6, 0x1b, PT ;  /* 0x0000001b0600780c */ /* 0x000fc60003f04270 */
[----:B------:R-:W-:-:S05]  /*0980*/  IMAD.IADD R0, R3, 0x1, R0 ;  /* 0x0000000103007824 */ /* 0x000fca00078e0200 */
[----:B0-----:R-:W0:Y:S02]  /*0990*/  SHFL.DOWN PT, R4, R0, 0x4, 0x1f ;  /* 0x08801f0000047f89 */ /* 0x001e2400000e0000 */
[----:B0-----:R-:W-:Y:S02]  /*09a0*/  SEL R5, R4, RZ, !P0 ;  /* 0x000000ff04057207 */ /* 0x001fe40004000000 */
[----:B------:R-:W-:Y:S02]  /*09b0*/  ISETP.GT.AND P0, PT, R6, 0x17, PT ;  /* 0x000000170600780c */ /* 0x000fe40003f04270 */
[----:B------:R-:W-:Y:S01]  /*09c0*/  @!P1 MOV R4, 0x400 ;  /* 0x0000040000049802 */ /* 0x000fe20000000f00 */
[----:B------:R-:W-:Y:S01]  /*09d0*/  IMAD.IADD R5, R0, 0x1, R5 ;  /* 0x0000000100057824 */ /* 0x000fe200078e0205 */
[----:B------:R-:W-:Y:S02]  /*09e0*/  @!P1 SHF.R.U32.HI R0, RZ, 0x3, R11 ;  /* 0x00000003ff009819 */ /* 0x000fe4000001160b */
[----:B--2---:R-:W-:-:S02]  /*09f0*/  @!P1 LEA R7, R7, R4, 0x18 ;  /* 0x0000000407079211 */ /* 0x004fc400078ec0ff */
[----:B------:R-:W0:Y:S01]  /*0a00*/  SHFL.DOWN PT, R2, R5, 0x8, 0x1f ;  /* 0x09001f0005027f89 */ /* 0x000e2200000e0000 */
[----:B------:R-:W-:-:S05]  /*0a10*/  @!P1 LOP3.LUT R0, R0, 0x7c, RZ, 0xc0, !PT ;  /* 0x0000007c00009812 */ /* 0x000fca00078ec0ff */
[----:B------:R-:W-:Y:S01]  /*0a20*/  @!P1 IMAD.IADD R0, R0, 0x1, R7 ;  /* 0x0000000100009824 */ /* 0x000fe200078e0207 */
[----:B0-----:R-:W-:Y:S02]  /*0a30*/  SEL R2, R2, RZ, !P0 ;  /* 0x000000ff02027207 */ /* 0x001fe40004000000 */
[----:B------:R-:W-:-:S03]  /*0a40*/  ISETP.GT.AND P0, PT, R6, 0xf, PT ;  /* 0x0000000f0600780c */ /* 0x000fc60003f04270 */
[----:B------:R-:W-:-:S05]  /*0a50*/  IMAD.IADD R2, R5, 0x1, R2 ;  /* 0x0000000105027824 */ /* 0x000fca00078e0202 */
[----:B------:R-:W0:Y:S02]  /*0a60*/  SHFL.DOWN PT, R3, R2, 0x10, 0x1f ;  /* 0x0a001f0002037f89 */ /* 0x000e2400000e0000 */
[----:B0-----:R-:W-:-:S05]  /*0a70*/  SEL R3, R3, RZ, !P0 ;  /* 0x000000ff03037207 */ /* 0x001fca0004000000 */
        /* <DEDUP_REMOVED lines=15> */
.L_x_538:
[C---:B0-----:R-:W-:Y:S01]  /*0b70*/  LOP3.LUT R4, R11.reuse, 0x3e0, RZ, 0xc0, !PT ;  /* 0x000003e00b047812 */ /* 0x041fe200078ec0ff */
[----:B------:R-:W0:Y:S01]  /*0b80*/  S2R R10, SR_LANEID ;  /* 0x00000000000a7919 */ /* 0x000e220000000000 */
[----:B------:R-:W-:Y:S02]  /*0b90*/  ISETP.NE.AND P4, PT, R11, RZ, PT ;  /* 0x000000ff0b00720c */ /* 0x000fe40003f85270 */
[----:B------:R-:W-:Y:S01]  /*0ba0*/  LOP3.LUT R7, RZ, R4, RZ, 0x33, !PT ;  /* 0x00000004ff077212 */ /* 0x000fe200078e33ff */
[----:B------:R-:W-:-:S04]  /*0bb0*/  VIADD R5, R4, 0x20 ;  /* 0x0000002004057836 */ /* 0x000fc80000000000 */
[----:B------:R-:W-:Y:S01]  /*0bc0*/  IMAD.IADD R7, R7, 0x1, R0 ;  /* 0x0000000107077824 */ /* 0x000fe200078e0200 */
[----:B------:R-:W-:-:S04]  /*0bd0*/  ISETP.GT.U32.AND P0, PT, R5, R0, PT ;  /* 0x000000000500720c */ /* 0x000fc80003f04070 */
        /* <DEDUP_REMOVED lines=30> */
[----:B0-----:R-:W-:-:S05]  /*0dc0*/  SEL R5, R5, RZ, !P0 ;  /* 0x000000ff05057207 */ /* 0x001fca0004000000 */
[----:B------:R-:W-:-:S05]  /*0dd0*/  IMAD.IADD R5, R4, 0x1, R5 ;  /* 0x0000000104057824 */ /* 0x000fca00078e0205 */
[----:B------:R4:W-:Y:S01]  /*0de0*/  @!P1 STS [R8+0x8], R5 ;  /* 0x0000080508009388 */ /* 0x0009e20000000800 */
[----:B------:R-:W-:Y:S06]  /*0df0*/  BAR.SYNC.DEFER_BLOCKING 0x0 ;  /* 0x0000000000007b1d */ /* 0x000fec0000010000 */
[----:B------:R-:W-:Y:S05]  /*0e00*/  @P4 BRA `(.L_x_539) ;  /* 0x0000002800fc4947 */ /* 0x000fea0003800000 */
[----:B------:R-:W0:Y:S01]  /*0e10*/  S2UR UR5, SR_CgaCtaId ;  /* 0x00000000000579c3 */ /* 0x000e220000008800 */
[----:B------:R-:W-:Y:S01]  /*0e20*/  UMOV UR4, 0x400 ;  /* 0x0000040000047882 */ /* 0x000fe20000000000 */
[C---:B------:R-:W-:Y:S02]  /*0e30*/  ISETP.GT.U32.AND P0, PT, R0.reuse, 0x40, PT ;  /* 0x000000400000780c */ /* 0x040fe40003f04070 */
[C---:B------:R-:W-:Y:S02]  /*0e40*/  ISETP.GT.U32.AND P6, PT, R0.reuse, 0x20, PT ;  /* 0x000000200000780c */ /* 0x040fe40003fc4070 */
[C---:B------:R-:W-:Y:S02]  /*0e50*/  ISETP.GT.U32.AND P5, PT, R0.reuse, 0x60, PT ;  /* 0x000000600000780c */ /* 0x040fe40003fa4070 */
[----:B------:R-:W-:Y:S02]  /*0e60*/  ISETP.GT.U32.AND P2, PT, R0, 0x80, PT ;  /* 0x000000800000780c */ /* 0x000fe40003f44070 */
[----:B------:R-:W-:-:S02]  /*0e70*/  ISETP.GT.U32.AND.EX P0, PT, R3, RZ, PT, P0 ;  /* 0x000000ff0300720c */ /* 0x000fc40003f04100 */
[C---:B------:R-:W-:Y:S02]  /*0e80*/  ISETP.GT.U32.AND.EX P6, PT, R3.reuse, RZ, PT, P6 ;  /* 0x000000ff0300720c */ /* 0x040fe40003fc4160 */
[C---:B------:R-:W-:Y:S02]  /*0e90*/  ISETP.GT.U32.AND P3, PT, R0.reuse, 0xa0, PT ;  /* 0x000000a00000780c */ /* 0x040fe40003f64070 */
[----:B------:R-:W-:Y:S02]  /*0ea0*/  ISETP.GT.U32.AND P1, PT, R0, 0xc0, PT ;  /* 0x000000c00000780c */ /* 0x000fe40003f24070 */
[C---:B------:R-:W-:Y:S02]  /*0eb0*/  ISETP.GT.U32.AND.EX P5, PT, R3.reuse, RZ, PT, P5 ;  /* 0x000000ff0300720c */ /* 0x040fe40003fa4150 */
[C---:B------:R-:W-:Y:S02]  /*0ec0*/  ISETP.GT.U32.AND.EX P2, PT, R3.reuse, RZ, PT, P2 ;  /* 0x000000ff0300720c */ /* 0x040fe40003f44120 */
[C---:B------:R-:W-:Y:S01]  /*0ed0*/  ISETP.GT.U32.AND.EX P3, PT, R3.reuse, RZ, PT, P3 ;  /* 0x000000ff0300720c */ /* 0x040fe20003f64130 */
[----:B0-----:R-:W-:Y:S01]  /*0ee0*/  ULEA UR4, UR5, UR4, 0x18 ;  /* 0x0000000405047291 */ /* 0x001fe2000f8ec0ff */
[----:B------:R-:W-:-:S08]  /*0ef0*/  ISETP.GT.U32.AND.EX P1, PT, R3, RZ, PT, P1 ;  /* 0x000000ff0300720c */ /* 0x000fd00003f24110 */
[----:B----4-:R-:W0:Y:S04]  /*0f00*/  LDS.128 R8, [UR4+0x10] ;  /* 0x00001004ff087984 */ /* 0x010e280008000c00 */
[----:B------:R-:W1:Y:S04]  /*0f10*/  LDS R2, [UR4+0xc] ;  /* 0x00000c04ff027984 */ /* 0x000e680008000800 */
[----:B------:R-:W2:Y:S01]  /*0f20*/  LDS.64 R6, [UR4+0x20] ;  /* 0x00002004ff067984 */ /* 0x000ea20008000a00 */
[----:B0-----:R-:W-:Y:S02]  /*0f30*/  SEL R8, R8, RZ, P0 ;  /* 0x000000ff08087207 */ /* 0x001fe40000000000 */
[----:B------:R-:W-:-:S02]  /*0f40*/  ISETP.GT.U32.AND P0, PT, R0, 0xe0, PT ;  /* 0x000000e00000780c */ /* 0x000fc40003f04070 */
[----:B-1----:R-:W-:Y:S02]  /*0f50*/  SEL R2, R2, RZ, P6 ;  /* 0x000000ff02027207 */ /* 0x002fe40003000000 */
[----:B------:R-:W-:Y:S02]  /*0f60*/  SEL R9, R9, RZ, P5 ;  /* 0x000000ff09097207 */ /* 0x000fe40002800000 */
[----:B------:R-:W-:Y:S02]  /*0f70*/  IADD3 R2, PT, PT, R8, R2, R5 ;  /* 0x0000000208027210 */ /* 0x000fe40007ffe005 */
[----:B------:R-:W-:Y:S02]  /*0f80*/  SEL R10, R10, RZ, P2 ;  /* 0x000000ff0a0a7207 */ /* 0x000fe40001000000 */
[----:B------:R-:W-:Y:S02]  /*0f90*/  ISETP.GT.U32.AND.EX P0, PT, R3, RZ, PT, P0 ;  /* 0x000000ff0300720c */ /* 0x000fe40003f04100 */
[----:B------:R-:W-:-:S02]  /*0fa0*/  SEL R11, R11, RZ, P3 ;  /* 0x000000ff0b0b7207 */ /* 0x000fc40001800000 */
[----:B------:R-:W-:Y:S02]  /*0fb0*/  IADD3 R2, PT, PT, R10, R2, R9 ;  /* 0x000000020a027210 */ /* 0x000fe40007ffe009 */
[----:B--2---:R-:W-:Y:S02]  /*0fc0*/  SEL R6, R6, RZ, P1 ;  /* 0x000000ff06067207 */ /* 0x004fe40000800000 */
[----:B------:R-:W-:Y:S02]  /*0fd0*/  SEL R7, R7, RZ, P0 ;  /* 0x000000ff07077207 */ /* 0x000fe40000000000 */
[----:B------:R-:W-:-:S05]  /*0fe0*/  IADD3 R2, PT, PT, R6, R2, R11 ;  /* 0x0000000206027210 */ /* 0x000fca0007ffe00b */
[----:B------:R-:W-:Y:S01]  /*0ff0*/  IMAD.IADD R5, R2, 0x1, R7 ;  /* 0x0000000102057824 */ /* 0x000fe200078e0207 */
[----:B------:R-:W-:Y:S06]  /*1000*/  BRA `(.L_x_539) ;  /* 0x00000028007c7947 */ /* 0x000fec0003800000 */
.L_x_525:
        /* <DEDUP_REMOVED lines=8> */
[----:B------:R-:W-:-:S02]  /*1090*/  IMAD.MOV.U32 R29, RZ, RZ, 0x1000 ;  /* 0x00001000ff1d7424 */ /* 0x000fc400078e00ff */
[----:B------:R-:W-:Y:S01]  /*10a0*/  IMAD.MOV.U32 R26, RZ, RZ, RZ ;  /* 0x000000ffff1a7224 */ /* 0x000fe200078e00ff */
[----:B--2---:R-:W-:Y:S02]  /*10b0*/  IADD3 R5, PT, PT, R6, R5, R4 ;  /* 0x0000000506057210 */ /* 0x004fe40007ffe004 */
[----:B------:R-:W-:Y:S02]  /*10c0*/  IADD3 R4, P1, PT, R0, -0x1000, RZ ;  /* 0xfffff00000047810 */ /* 0x000fe40007f3e0ff */
[----:B---3--:R-:W-:Y:S02]  /*10d0*/  IADD3 R5, PT, PT, R8, R7, R5 ;  /* 0x0000000708057210 */ /* 0x008fe40007ffe005 */
[----:B------:R-:W-:Y:S02]  /*10e0*/  ISETP.GE.U32.AND P0, PT, R4, 0x1000, PT ;  /* 0x000010000400780c */ /* 0x000fe40003f06070 */
[----:B------:R-:W-:-:S04]  /*10f0*/  IADD3 R5, PT, PT, R10, R9, R5 ;  /* 0x000000090a057210 */ /* 0x000fc80007ffe005 */
[----:B----4-:R-:W-:-:S04]  /*1100*/  IADD3 R5, PT, PT, R12, R11, R5 ;  /* 0x0000000b0c057210 */ /* 0x010fc80007ffe005 */
[----:B------:R-:W-:Y:S02]  /*1110*/  IADD3 R13, PT, PT, R14, R13, R5 ;  /* 0x0000000d0e0d7210 */ /* 0x000fe40007ffe005 */
[----:B------:R-:W-:Y:S02]  /*1120*/  IADD3.X R5, PT, PT, R3, -0x1, RZ, P1, !PT ;  /* 0xffffffff03057810 */ /* 0x000fe40000ffe4ff */
[----:B-----5:R-:W-:Y:S02]  /*1130*/  IADD3 R13, PT, PT, R16, R15, R13 ;  /* 0x0000000f100d7210 */ /* 0x020fe40007ffe00d */
[----:B------:R-:W-:Y:S02]  /*1140*/  ISETP.GE.U32.AND.EX P0, PT, R5, RZ, PT, P0 ;  /* 0x000000ff0500720c */ /* 0x000fe40003f06100 */
[----:B------:R-:W-:-:S05]  /*1150*/  IADD3 R13, PT, PT, R18, R17, R13 ;  /* 0x00000011120d7210 */ /* 0x000fca0007ffe00d */
[----:B------:R-:W-:-:S06]  /*1160*/  IMAD.IADD R27, R19, 0x1, R13 ;  /* 0x00000001131b7824 */ /* 0x000fcc00078e020d */
[----:B------:R-:W-:Y:S05]  /*1170*/  @!P0 BRA `(.L_x_540) ;  /* 0x0000000000748947 */ /* 0x000fea0003800000 */
[----:B------:R-:W0:Y:S01]  /*1180*/  LDC.64 R6, c[0x0][0x390] ;  /* 0x0000e400ff067b82 */ /* 0x000e220000000a00 */
[----:B------:R-:W-:Y:S02]  /*1190*/  IMAD.MOV.U32 R29, RZ, RZ, 0x1000 ;  /* 0x00001000ff1d7424 */ /* 0x000fe400078e00ff */
[----:B------:R-:W-:-:S07]  /*11a0*/  IMAD.MOV.U32 R26, RZ, RZ, RZ ;  /* 0x000000ffff1a7224 */ /* 0x000fce00078e00ff */
.L_x_542:
[----:B------:R-:W-:-:S04]  /*11b0*/  LEA R12, P0, R29, R24, 0x2 ;  /* 0x000000181d0c7211 */ /* 0x000fc800078010ff */
[----:B------:R-:W-:-:S05]  /*11c0*/  LEA.HI.X R13, R29, R25, R26, 0x2, P0 ;  /* 0x000000191d0d7211 */ /* 0x000fca00000f141a */
[----:B------:R-:W2:Y:S04]  /*11d0*/  LDG.E.128.CONSTANT R20, desc[UR6][R12.64] ;  /* 0x000000060c147981 */ /* 0x000ea8000c1e9d00 */
[----:B------:R-:W3:Y:S04]  /*11e0*/  LDG.E.128.CONSTANT R16, desc[UR6][R12.64+0x1000] ;  /* 0x001000060c107981 */ /* 0x000ee8000c1e9d00 */
[----:B------:R-:W4:Y:S04]  /*11f0*/  LDG.E.128.CONSTANT R8, desc[UR6][R12.64+0x2000] ;  /* 0x002000060c087981 */ /* 0x000f28000c1e9d00 */
[----:B------:R-:W5:Y:S01]  /*1200*/  LDG.E.128.CONSTANT R12, desc[UR6][R12.64+0x3000] ;  /* 0x003000060c0c7981 */ /* 0x000f62000c1e9d00 */
[----:B0-----:R-:W-:-:S02]  /*1210*/  IMAD.MOV.U32 R0, RZ, RZ, R6 ;  /* 0x000000ffff007224 */ /* 0x001fc400078e0006 */
[----:B------:R-:W-:Y:S01]  /*1220*/  IMAD.MOV.U32 R3, RZ, RZ, R7 ;  /* 0x000000ffff037224 */ /* 0x000fe200078e0007 */
[----:B--2---:R-:W-:-:S04]  /*1230*/  IADD3 R21, PT, PT, R21, R20, R27 ;  /* 0x0000001415157210 */ /* 0x004fc80007ffe01b */
[----:B------:R-:W-:-:S04]  /*1240*/  IADD3 R21, PT, PT, R23, R22, R21 ;  /* 0x0000001617157210 */ /* 0x000fc80007ffe015 */
[----:B---3--:R-:W-:Y:S02]  /*1250*/  IADD3 R21, PT, PT, R17, R16, R21 ;  /* 0x0000001011157210 */ /* 0x008fe40007ffe015 */
[----:B------:R-:W-:Y:S02]  /*1260*/  IADD3 R16, P1, PT, -R29, R0, RZ ;  /* 0x000000001d107210 */ /* 0x000fe40007f3e1ff */
[----:B------:R-:W-:Y:S02]  /*1270*/  IADD3 R21, PT, PT, R19, R18, R21 ;  /* 0x0000001213157210 */ /* 0x000fe40007ffe015 */
[----:B------:R-:W-:Y:S02]  /*1280*/  ISETP.GE.U32.AND P0, PT, R16, 0x1000, PT ;  /* 0x000010001000780c */ /* 0x000fe40003f06070 */
[----:B----4-:R-:W-:Y:S01]  /*1290*/  IADD3 R21, PT, PT, R9, R8, R21 ;  /* 0x0000000809157210 */ /* 0x010fe20007ffe015 */
[----:B------:R-:W-:-:S03]  /*12a0*/  IMAD.X R8, R3, 0x1, ~R26, P1 ;  /* 0x0000000103087824 */ /* 0x000fc600008e0e1a */
[----:B------:R-:W-:Y:S02]  /*12b0*/  IADD3 R21, PT, PT, R11, R10, R21 ;  /* 0x0000000a0b157210 */ /* 0x000fe40007ffe015 */
[----:B------:R-:W-:Y:S02]  /*12c0*/  ISETP.GE.U32.AND.EX P0, PT, R8, RZ, PT, P0 ;  /* 0x000000ff0800720c */ /* 0x000fe40003f06100 */
[----:B-----5:R-:W-:-:S04]  /*12d0*/  IADD3 R21, PT, PT, R13, R12, R21 ;  /* 0x0000000c0d157210 */ /* 0x020fc80007ffe015 */
[----:B------:R-:W-:-:S07]  /*12e0*/  IADD3 R27, PT, PT, R15, R14, R21 ;  /* 0x0000000e0f1b7210 */ /* 0x000fce0007ffe015 */
[----:B------:R-:W-:Y:S05]  /*12f0*/  @!P0 BRA `(.L_x_541) ;  /* 0x0000000400d08947 */ /* 0x000fea0003800000 */
[----:B------:R-:W-:-:S05]  /*1300*/  IADD3 R29, P0, PT, R29, 0x1000, RZ ;  /* 0x000010001d1d7810 */ /* 0x000fca0007f1e0ff */
[----:B------:R-:W-:Y:S01]  /*1310*/  IMAD.X R26, RZ, RZ, R26, P0 ;  /* 0x000000ffff1a7224 */ /* 0x000fe200000e061a */
[----:B------:R-:W-:-:S04]  /*1320*/  ISETP.GT.U32.AND P0, PT, R29, R4, PT ;  /* 0x000000041d00720c */ /* 0x000fc80003f04070 */
[----:B------:R-:W-:-:S13]  /*1330*/  ISETP.GT.U32.AND.EX P0, PT, R26, R5, PT, P0 ;  /* 0x000000051a00720c */ /* 0x000fda0003f04100 */
[----:B------:R-:W-:Y:S05]  /*1340*/  @!P0 BRA `(.L_x_542) ;  /* 0xfffffffc00988947 */ /* 0x000fea000383ffff */
.L_x_540:
[----:B------:R-:W-:-:S04]  /*1350*/  ISETP.GE.U32.AND P0, PT, R29, R0, PT ;  /* 0x000000001d00720c */ /* 0x000fc80003f06070 */
[----:B------:R-:W-:-:S13]  /*1360*/  ISETP.GE.U32.AND.EX P0, PT, R26, R3, PT, P0 ;  /* 0x000000031a00720c */ /* 0x000fda0003f06100 */
[----:B------:R-:W-:Y:S05]  /*1370*/  @P0 BRA `(.L_x_541) ;  /* 0x0000000400b00947 */ /* 0x000fea0003800000 */
[----:B------:R-:W-:Y:S01]  /*1380*/  IMAD.IADD R3, R0, 0x1, -R29 ;  /* 0x0000000100037824 */ /* 0x000fe200078e0a1d */
[----:B------:R-:W-:Y:S04]  /*1390*/  BSSY.RECONVERGENT B1, `(.L_x_541) ;  /* 0x000006a000017945 */ /* 0x000fe80003800200 */
[----:B------:R-:W-:-:S13]  /*13a0*/  ISETP.GE.AND P0, PT, R2, R3, PT ;  /* 0x000000030200720c */ /* 0x000fda0003f06270 */
[----:B------:R-:W-:Y:S05]  /*13b0*/  @P0 BRA `(.L_x_543) ;  /* 0x00000004009c0947 */ /* 0x000fea0003800000 */
[----:B------:R-:W-:Y:S01]  /*13c0*/  LOP3.LUT R4, RZ, R2, RZ, 0x33, !PT ;  /* 0x00000002ff047212 */ /* 0x000fe200078e33ff */
[----:B------:R-:W-:Y:S03]  /*13d0*/  BSSY.RECONVERGENT B2, `(.L_x_544) ;  /* 0x000001a000027945 */ /* 0x000fe60003800200 */
[----:B------:R-:W-:-:S04]  /*13e0*/  IADD3 R4, PT, PT, -R29, R0, R4 ;  /* 0x000000001d047210 */ /* 0x000fc80007ffe104 */
[C---:B------:R-:W-:Y:S02]  /*13f0*/  LOP3.LUT R0, R4.reuse, 0x300, RZ, 0xc0, !PT ;  /* 0x0000030004007812 */ /* 0x040fe400078ec0ff */
[----:B------:R-:W-:Y:S02]  /*1400*/  ISETP.GE.U32.AND P1, PT, R4, 0x300, PT ;  /* 0x000003000400780c */ /* 0x000fe40003f26070 */
[----:B------:R-:W-:Y:S01]  /*1410*/  ISETP.NE.AND P0, PT, R0, 0x300, PT ;  /* 0x000003000000780c */ /* 0x000fe20003f05270 */
[----:B------:R-:W-:-:S12]  /*1420*/  IMAD.MOV.U32 R0, RZ, RZ, R2 ;  /* 0x000000ffff007224 */ /* 0x000fd800078e0002 */
[----:B------:R-:W-:Y:S05]  /*1430*/  @!P0 BRA `(.L_x_545) ;  /* 0x00000000004c8947 */ /* 0x000fea0003800000 */
[----:B------:R-:W0:Y:S01]  /*1440*/  LDCU.64 UR4, c[0x0][0x380] ;  /* 0x00007000ff0477ac */ /* 0x000e220008000a00 */
[----:B------:R-:W-:Y:S02]  /*1450*/  IADD3 R8, P0, PT, R2, R29, RZ ;  /* 0x0000001d02087210 */ /* 0x000fe40007f1e0ff */
[----:B------:R-:W-:-:S03]  /*1460*/  LEA.HI R0, R4, 0x1, RZ, 0x18 ;  /* 0x0000000104007811 */ /* 0x000fc600078fc0ff */
[----:B------:R-:W-:Y:S01]  /*1470*/  IMAD.X R5, RZ, RZ, R26, P0 ;  /* 0x000000ffff057224 */ /* 0x000fe200000e061a */
[----:B------:R-:W-:Y:S01]  /*1480*/  LOP3.LUT R4, R0, 0x3, RZ, 0xc0, !PT ;  /* 0x0000000300047812 */ /* 0x000fe200078ec0ff */
[----:B------:R-:W-:-:S04]  /*1490*/  IMAD.MOV.U32 R0, RZ, RZ, R2 ;  /* 0x000000ffff007224 */ /* 0x000fc800078e0002 */
[----:B------:R-:W-:Y:S01]  /*14a0*/  IMAD.MOV R6, RZ, RZ, -R4 ;  /* 0x000000ffff067224 */ /* 0x000fe200078e0a04 */
[----:B0-----:R-:W-:-:S04]  /*14b0*/  LEA R7, P2, R8, UR4, 0x2 ;  /* 0x0000000408077c11 */ /* 0x001fc8000f8410ff */
[----:B------:R-:W-:-:S09]  /*14c0*/  LEA.HI.X R8, R8, UR5, R5, 0x2, P2 ;  /* 0x0000000508087c11 */ /* 0x000fd200090f1405 */
.L_x_546:
        /* <DEDUP_REMOVED lines=10> */
.L_x_545:
[----:B------:R-:W-:Y:S05]  /*1570*/  BSYNC.RECONVERGENT B2 ;  /* 0x0000000000027941 */ /* 0x000fea0003800200 */
.L_x_544:
[----:B------:R-:W-:Y:S05]  /*1580*/  @!P1 BRA `(.L_x_543) ;  /* 0x0000000400289947 */ /* 0x000fea0003800000 */
[----:B------:R-:W0:Y:S01]  /*1590*/  LDCU.64 UR4, c[0x0][0x380] ;  /* 0x00007000ff0477ac */ /* 0x000e220008000a00 */
[----:B------:R-:W-:Y:S01]  /*15a0*/  IMAD.IADD R5, R3, 0x1, -R0 ;  /* 0x0000000103057824 */ /* 0x000fe200078e0a00 */
[----:B------:R-:W-:Y:S01]  /*15b0*/  IADD3 R29, P0, PT, R0, R29, RZ ;  /* 0x0000001d001d7210 */ /* 0x000fe20007f1e0ff */
[----:B------:R-:W-:Y:S03]  /*15c0*/  BSSY.RECONVERGENT B2, `(.L_x_547) ;  /* 0x0000027000027945 */ /* 0x000fe60003800200 */
[----:B------:R-:W-:Y:S01]  /*15d0*/  ISETP.GT.AND P1, PT, R5, 0xc00, PT ;  /* 0x00000c000500780c */ /* 0x000fe20003f24270 */
[----:B------:R-:W-:Y:S01]  /*15e0*/  IMAD.X R26, RZ, RZ, R26, P0 ;  /* 0x000000ffff1a7224 */ /* 0x000fe200000e061a */
[----:B0-----:R-:W-:-:S04]  /*15f0*/  LEA R4, P0, R29, UR4, 0x2 ;  /* 0x000000041d047c11 */ /* 0x001fc8000f8010ff */
[----:B------:R-:W-:Y:S02]  /*1600*/  LEA.HI.X R5, R29, UR5, R26, 0x2, P0 ;  /* 0x000000051d057c11 */ /* 0x000fe400080f141a */
[----:B------:R-:W-:-:S05]  /*1610*/  PLOP3.LUT P0, PT, PT, PT, PT, 0x80, 0x8 ;  /* 0x000000000008781c */ /* 0x000fca0003f0f070 */
[----:B------:R-:W-:Y:S08]  /*1620*/  @!P1 BRA `(.L_x_548) ;  /* 0x0000000000809947 */ /* 0x000ff00003800000 */
[----:B------:R-:W-:Y:S01]  /*1630*/  PLOP3.LUT P0, PT, PT, PT, PT, 0x8, 0x80 ;  /* 0x000000000080781c */ /* 0x000fe20003f0e170 */
[----:B------:R-:W-:-:S12]  /*1640*/  VIADD R7, R3, 0xfffff400 ;  /* 0xfffff40003077836 */ /* 0x000fd80000000000 */
.L_x_549:
        /* <DEDUP_REMOVED lines=30> */
.L_x_548:
[----:B------:R-:W-:Y:S05]  /*1830*/  BSYNC.RECONVERGENT B2 ;  /* 0x0000000000027941 */ /* 0x000fea0003800200 */
.L_x_547:
        /* <DEDUP_REMOVED lines=22> */
.L_x_551:
[----:B------:R-:W-:Y:S05]  /*19a0*/  BSYNC.RECONVERGENT B2 ;  /* 0x0000000000027941 */ /* 0x000fea0003800200 */
.L_x_550:
        /* <DEDUP_REMOVED lines=8> */
.L_x_543:
[----:B------:R-:W-:Y:S05]  /*1a30*/  BSYNC.RECONVERGENT B1 ;  /* 0x0000000000017941 */ /* 0x000fea0003800200 */
.L_x_541:
[----:B------:R-:W0:Y:S01]  /*1a40*/  S2R R8, SR_LANEID ;  /* 0x0000000000087919 */ /* 0x000e220000000000 */
[----:B------:R-:W-:Y:S01]  /*1a50*/  ISETP.NE.AND P4, PT, R2, RZ, PT ;  /* 0x000000ff0200720c */ /* 0x000fe20003f85270 */
        /* <DEDUP_REMOVED lines=39> */
[----:B---3--:R-:W-:Y:S01]  /*1cd0*/  IMAD.IADD R5, R0, 0x1, R3 ;  /* 0x0000000100057824 */ /* 0x008fe200078e0203 */
[----:B------:R-:W-:Y:S06]  /*1ce0*/  BRA `(.L_x_539) ;  /* 0x0000001c00447947 */ /* 0x000fec0003800000 */
.L_x_524:
        /* <DEDUP_REMOVED lines=13> */
.L_x_554:
[----:B------:R-:W-:Y:S05]  /*1dc0*/  BSYNC.RECONVERGENT B1 ;  /* 0x0000000000017941 */ /* 0x000fea0003800200 */
.L_x_553:
        /* <DEDUP_REMOVED lines=16> */
.L_x_559:
        /* <DEDUP_REMOVED lines=9> */
.L_x_558:
[----:B------:R-:W-:Y:S05]  /*1f60*/  BSYNC.RECONVERGENT B2 ;  /* 0x0000000000027941 */ /* 0x000fea0003800200 */
.L_x_557:
        /* <DEDUP_REMOVED lines=8> */
.L_x_562:
        /* <DEDUP_REMOVED lines=35> */
.L_x_561:
[----:B------:R-:W-:Y:S05]  /*2220*/  BSYNC.RECONVERGENT B2 ;  /* 0x0000000000027941 */ /* 0x000fea0003800200 */
.L_x_560:
        /* <DEDUP_REMOVED lines=22> */
.L_x_564:
[----:B------:R-:W-:Y:S05]  /*2390*/  BSYNC.RECONVERGENT B2 ;  /* 0x0000000000027941 */ /* 0x000fea0003800200 */
.L_x_563:
        /* <DEDUP_REMOVED lines=10> */
.L_x_556:
[----:B------:R-:W-:Y:S05]  /*2440*/  BSYNC.RECONVERGENT B1 ;  /* 0x0000000000017941 */ /* 0x000fea0003800200 */
.L_x_555:
        /* <DEDUP_REMOVED lines=46> */
.L_x_565:
        /* <DEDUP_REMOVED lines=57> */
[----:B------:R-:W0:Y:S04]  /*2ac0*/  LDS.128 R8, [UR4+0x10] ;  /* 0x00001004ff087984 */ /* 0x000e280008000c00 */
[----:B------:R-:W2:Y:S04]  /*2ad0*/  LDS R2, [UR4+0xc] ;  /* 0x00000c04ff027984 */ /* 0x000ea80008000800 */
[----:B-1----:R-:W1:Y:S01]  /*2ae0*/  LDS.64 R6, [UR4+0x20] ;  /* 0x00002004ff067984 */ /* 0x002e620008000a00 */
[----:B0-----:R-:W-:Y:S02]  /*2af0*/  SEL R8, R8, RZ, P3 ;  /* 0x000000ff08087207 */ /* 0x001fe40001800000 */
[----:B------:R-:W-:-:S02]  /*2b00*/  ISETP.GT.U32.AND P3, PT, R0, 0xe0, PT ;  /* 0x000000e00000780c */ /* 0x000fc40003f64070 */
[----:B--2---:R-:W-:Y:S02]  /*2b10*/  SEL R2, R2, RZ, P6 ;  /* 0x000000ff02027207 */ /* 0x004fe40003000000 */
[----:B------:R-:W-:Y:S02]  /*2b20*/  SEL R9, R9, RZ, P5 ;  /* 0x000000ff09097207 */ /* 0x000fe40002800000 */
[----:B------:R-:W-:Y:S02]  /*2b30*/  IADD3 R2, PT, PT, R8, R2, R5 ;  /* 0x0000000208027210 */ /* 0x000fe40007ffe005 */
[----:B------:R-:W-:Y:S02]  /*2b40*/  SEL R10, R10, RZ, P2 ;  /* 0x000000ff0a0a7207 */ /* 0x000fe40001000000 */
[----:B------:R-:W-:Y:S02]  /*2b50*/  ISETP.GT.U32.AND.EX P3, PT, R3, RZ, PT, P3 ;  /* 0x000000ff0300720c */ /* 0x000fe40003f64130 */
[----:B------:R-:W-:-:S02]  /*2b60*/  SEL R11, R11, RZ, P1 ;  /* 0x000000ff0b0b7207 */ /* 0x000fc40000800000 */
[----:B------:R-:W-:Y:S02]  /*2b70*/  IADD3 R2, PT, PT, R10, R2, R9 ;  /* 0x000000020a027210 */ /* 0x000fe40007ffe009 */
[----:B-1----:R-:W-:Y:S02]  /*2b80*/  SEL R6, R6, RZ, P0 ;  /* 0x000000ff06067207 */ /* 0x002fe40000000000 */
[----:B------:R-:W-:Y:S02]  /*2b90*/  SEL R7, R7, RZ, P3 ;  /* 0x000000ff07077207 */ /* 0x000fe40001800000 */
[----:B------:R-:W-:-:S05]  /*2ba0*/  IADD3 R2, PT, PT, R6, R2, R11 ;  /* 0x0000000206027210 */ /* 0x000fca0007ffe00b */
[----:B------:R-:W-:Y:S01]  /*2bb0*/  IMAD.IADD R5, R2, 0x1, R7 ;  /* 0x0000000102057824 */ /* 0x000fe200078e0207 */
[----:B------:R-:W-:Y:S06]  /*2bc0*/  BRA `(.L_x_539) ;  /* 0x0000000c008c7947 */ /* 0x000fec0003800000 */
.L_x_552:
        /* <DEDUP_REMOVED lines=21> */
[----:B------:R-:W-:-:S03]  /*2d20*/  IMAD.MOV.U32 R11, RZ, RZ, 0x1000 ;  /* 0x00001000ff0b7424 */ /* 0x000fc600078e00ff */
[----:B----4-:R-:W-:Y:S01]  /*2d30*/  IADD3 R2, PT, PT, R13, R10, R2 ;  /* 0x0000000a0d027210 */ /* 0x010fe20007ffe002 */
[----:B------:R-:W-:-:S03]  /*2d40*/  IMAD.MOV.U32 R10, RZ, RZ, RZ ;  /* 0x000000ffff0a7224 */ /* 0x000fc600078e00ff */
[----:B-----5:R-:W-:Y:S02]  /*2d50*/  IADD3 R2, PT, PT, R15, R12, R2 ;  /* 0x0000000c0f027210 */ /* 0x020fe40007ffe002 */
[----:B------:R-:W-:-:S04]  /*2d60*/  IADD3 R12, P1, PT, R0, -0x1000, RZ ;  /* 0xfffff000000c7810 */ /* 0x000fc80007f3e0ff */
[----:B------:R-:W-:Y:S02]  /*2d70*/  ISETP.GE.U32.AND P0, PT, R12, 0x1000, PT ;  /* 0x000010000c00780c */ /* 0x000fe40003f06070 */
[----:B------:R-:W-:Y:S02]  /*2d80*/  IADD3.X R13, PT, PT, R3, -0x1, RZ, P1, !PT ;  /* 0xffffffff030d7810 */ /* 0x000fe40000ffe4ff */
[----:B------:R-:W-:Y:S02]  /*2d90*/  IADD3 R2, PT, PT, R17, R14, R2 ;  /* 0x0000000e11027210 */ /* 0x000fe40007ffe002 */
[----:B------:R-:W-:Y:S02]  /*2da0*/  ISETP.GE.U32.AND.EX P0, PT, R13, RZ, PT, P0 ;  /* 0x000000ff0d00720c */ /* 0x000fe40003f06100 */
[----:B------:R-:W-:-:S04]  /*2db0*/  IADD3 R2, PT, PT, R19, R16, R2 ;  /* 0x0000001013027210 */ /* 0x000fc80007ffe002 */
[----:B------:R-:W-:-:S05]  /*2dc0*/  IADD3 R2, PT, PT, R21, R18, R2 ;  /* 0x0000001215027210 */ /* 0x000fca0007ffe002 */
[----:B------:R-:W-:Y:S02]  /*2dd0*/  IMAD.IADD R9, R9, 0x1, R2 ;  /* 0x0000000109097824 */ /* 0x000fe400078e0202 */
[----:B------:R-:W-:Y:S05]  /*2de0*/  @!P0 BRA `(.L_x_566) ;  /* 0x0000000000a08947 */ /* 0x000fea0003800000 */
[----:B------:R-:W0:Y:S01]  /*2df0*/  LDC.64 R2, c[0x0][0x390] ;  /* 0x0000e400ff027b82 */ /* 0x000e220000000a00 */
[----:B------:R-:W-:Y:S02]  /*2e00*/  IMAD.MOV.U32 R11, RZ, RZ, 0x1000 ;  /* 0x00001000ff0b7424 */ /* 0x000fe400078e00ff */
[----:B------:R-:W-:-:S07]  /*2e10*/  IMAD.MOV.U32 R10, RZ, RZ, RZ ;  /* 0x000000ffff0a7224 */ /* 0x000fce00078e00ff */
.L_x_568:
[----:B------:R-:W-:-:S04]  /*2e20*/  LEA R6, P0, R11, R4, 0x2 ;  /* 0x000000040b067211 */ /* 0x000fc800078010ff */
[----:B------:R-:W-:-:S05]  /*2e30*/  LEA.HI.X R7, R11, R5, R10, 0x2, P0 ;  /* 0x000000050b077211 */ /* 0x000fca00000f140a */
        /* <DEDUP_REMOVED lines=17> */
[----:B---3--:R-:W-:-:S04]  /*2f50*/  IADD3 R24, PT, PT, R28, R27, R24 ;  /* 0x0000001b1c187210 */ /* 0x008fc80007ffe018 */
[----:B----4-:R-:W-:Y:S01]  /*2f60*/  IADD3 R24, PT, PT, R0, R25, R24 ;  /* 0x0000001900187210 */ /* 0x010fe20007ffe018 */
[----:B0-----:R-:W-:-:S05]  /*2f70*/  IMAD.MOV.U32 R0, RZ, RZ, R2 ;  /* 0x000000ffff007224 */ /* 0x001fca00078e0002 */
[----:B------:R-:W-:Y:S02]  /*2f80*/  IADD3 R9, P1, PT, -R11, R0, RZ ;  /* 0x000000000b097210 */ /* 0x000fe40007f3e1ff */
[----:B-----5:R-:W-:Y:S02]  /*2f90*/  IADD3 R21, PT, PT, R22, R21, R24 ;  /* 0x0000001516157210 */ /* 0x020fe40007ffe018 */
[----:B------:R-:W-:Y:S01]  /*2fa0*/  ISETP.GE.U32.AND P0, PT, R9, 0x1000, PT ;  /* 0x000010000900780c */ /* 0x000fe20003f06070 */
[----:B------:R-:W-:-:S05]  /*2fb0*/  IMAD.X R9, R3, 0x1, ~R10, P1 ;  /* 0x0000000103097824 */ /* 0x000fca00008e0e0a */
[----:B------:R-:W-:Y:S02]  /*2fc0*/  ISETP.GE.U32.AND.EX P0, PT, R9, RZ, PT, P0 ;  /* 0x000000ff0900720c */ /* 0x000fe40003f06100 */
[----:B------:R-:W-:-:S04]  /*2fd0*/  IADD3 R14, PT, PT, R15, R14, R21 ;  /* 0x0000000e0f0e7210 */ /* 0x000fc80007ffe015 */
[----:B------:R-:W-:-:S04]  /*2fe0*/  IADD3 R14, PT, PT, R17, R16, R14 ;  /* 0x00000010110e7210 */ /* 0x000fc80007ffe00e */
[----:B------:R-:W-:-:S04]  /*2ff0*/  IADD3 R14, PT, PT, R19, R18, R14 ;  /* 0x00000012130e7210 */ /* 0x000fc80007ffe00e */
[----:B------:R-:W-:Y:S01]  /*3000*/  IADD3 R9, PT, PT, R23, R20, R14 ;  /* 0x0000001417097210 */ /* 0x000fe20007ffe00e */
[----:B------:R-:W-:Y:S06]  /*3010*/  @!P0 BRA `(.L_x_567) ;  /* 0x0000000400d08947 */ /* 0x000fec0003800000 */
[----:B------:R-:W-:-:S05]  /*3020*/  IADD3 R11, P0, PT, R11, 0x1000, RZ ;  /* 0x000010000b0b7810 */ /* 0x000fca0007f1e0ff */
[----:B------:R-:W-:Y:S01]  /*3030*/  IMAD.X R10, RZ, RZ, R10, P0 ;  /* 0x000000ffff0a7224 */ /* 0x000fe200000e060a */
[----:B------:R-:W-:-:S04]  /*3040*/  ISETP.GT.U32.AND P0, PT, R11, R12, PT ;  /* 0x0000000c0b00720c */ /* 0x000fc80003f04070 */
[----:B------:R-:W-:-:S13]  /*3050*/  ISETP.GT.U32.AND.EX P0, PT, R10, R13, PT, P0 ;  /* 0x0000000d0a00720c */ /* 0x000fda0003f04100 */
[----:B------:R-:W-:Y:S05]  /*3060*/  @!P0 BRA `(.L_x_568) ;  /* 0xfffffffc006c8947 */ /* 0x000fea000383ffff */
.L_x_566:
        /* <DEDUP_REMOVED lines=20> */
[----:B------:R-:W-:Y:S01]  /*31b0*/  IMAD.MOV.U32 R0, RZ, RZ, R8 ;  /* 0x000000ffff007224 */ /* 0x000fe200078e0008 */
[----:B0-----:R-:W-:-:S04]  /*31c0*/  LEA R6, P2, R7, UR4, 0x2 ;  /* 0x0000000407067c11 */ /* 0x001fc8000f8410ff */
[----:B------:R-:W-:Y:S01]  /*31d0*/  LEA.HI.X R7, R7, UR5, R4, 0x2, P2 ;  /* 0x0000000507077c11 */ /* 0x000fe200090f1404 */
[----:B------:R-:W-:-:S08]  /*31e0*/  IMAD.MOV R4, RZ, RZ, -R2 ;  /* 0x000000ffff047224 */ /* 0x000fd000078e0a02 */
.L_x_572:
        /* <DEDUP_REMOVED lines=10> */
.L_x_571:
[----:B------:R-:W-:Y:S05]  /*3290*/  BSYNC.RECONVERGENT B2 ;  /* 0x0000000000027941 */ /* 0x000fea0003800200 */
.L_x_570:
        /* <DEDUP_REMOVED lines=13> */
.L_x_575:
        /* <DEDUP_REMOVED lines=30> */
.L_x_574:
[----:B------:R-:W-:Y:S05]  /*3550*/  BSYNC.RECONVERGENT B2 ;  /* 0x0000000000027941 */ /* 0x000fea0003800200 */
.L_x_573:
        /* <DEDUP_REMOVED lines=22> */
.L_x_577:
[----:B------:R-:W-:Y:S05]  /*36c0*/  BSYNC.RECONVERGENT B2 ;  /* 0x0000000000027941 */ /* 0x000fea0003800200 */
.L_x_576:
        /* <DEDUP_REMOVED lines=8> */
.L_x_569:
[----:B------:R-:W-:Y:S05]  /*3750*/  BSYNC.RECONVERGENT B1 ;  /* 0x0000000000017941 */ /* 0x000fea0003800200 */
.L_x_567:
[----:B------:R-:W0:Y:S01]  /*3760*/  S2R R7, SR_LANEID ;  /* 0x0000000000077919 */ /* 0x000e220000000000 */
[----:B------:R-:W-:Y:S01]  /*3770*/  ISETP.NE.AND P4, PT, R8, RZ, PT ;  /* 0x000000ff0800720c */ /* 0x000fe20003f85270 */
[----:B------:R-:W1:Y:S01]  /*3780*/  SHFL.DOWN PT, R0, R9, 0x1, 0x1f ;  /* 0x08201f0009007f89 */ /* 0x000e6200000e0000 */
[C---:B0-----:R-:W-:Y:S02]  /*3790*/  ISETP.GT.AND P0, PT, R7.reuse, 0x1e, PT ;  /* 0x0000001e0700780c */ /* 0x041fe40003f04270 */
[C---:B------:R-:W-:Y:S02]  /*37a0*/  ISETP.NE.AND P1, PT, R7.reuse, RZ, PT ;  /* 0x000000ff0700720c */ /* 0x040fe40003f25270 */
[----:B-1----:R-:W-:Y:S02]  /*37b0*/  SEL R0, R0, RZ, !P0 ;  /* 0x000000ff00007207 */ /* 0x002fe40004000000 */
        /* <DEDUP_REMOVED lines=9> */
[----:B------:R-:W-:-:S03]  /*3850*/  ISETP.GT.AND P0, PT, R7, 0x17, PT ;  /* 0x000000170700780c */ /* 0x000fc60003f04270 */
[----:B------:R-:W-:Y:S01]  /*3860*/  IMAD.IADD R2, R3, 0x1, R2 ;  /* 0x0000000103027824 */ /* 0x000fe200078e0202 */
[----:B------:R-:W-:-:S04]  /*3870*/  @!P1 SHF.R.U32.HI R3, RZ, 0x3, R8 ;  /* 0x00000003ff039819 */ /* 0x000fc80000011608 */
[----:B------:R-:W0:Y:S01]  /*3880*/  SHFL.DOWN PT, R4, R2, 0x8, 0x1f ;  /* 0x09001f0002047f89 */ /* 0x000e2200000e0000 */
[----:B------:R-:W-:Y:S02]  /*3890*/  @!P1 LOP3.LUT R3, R3, 0x7c, RZ, 0xc0, !PT ;  /* 0x0000007c03039812 */ /* 0x000fe400078ec0ff */
[----:B0-----:R-:W-:Y:S02]  /*38a0*/  SEL R5, R4, RZ, !P0 ;  /* 0x000000ff04057207 */ /* 0x001fe40004000000 */
[----:B------:R-:W-:-:S03]  /*38b0*/  ISETP.GT.AND P0, PT, R7, 0xf, PT ;  /* 0x0000000f0700780c */ /* 0x000fc60003f04270 */
[----:B------:R-:W-:Y:S01]  /*38c0*/  IMAD.IADD R0, R2, 0x1, R5 ;  /* 0x0000000102007824 */ /* 0x000fe200078e0205 */
[----:B------:R-:W-:-:S04]  /*38d0*/  @!P1 MOV R5, 0x400 ;  /* 0x0000040000059802 */ /* 0x000fc80000000f00 */
[----:B------:R-:W0:Y:S01]  /*38e0*/  SHFL.DOWN PT, R4, R0, 0x10, 0x1f ;  /* 0x0a001f0000047f89 */ /* 0x000e2200000e0000 */
[----:B-1----:R-:W-:-:S05]  /*38f0*/  @!P1 LEA R6, R6, R5, 0x18 ;  /* 0x0000000506069211 */ /* 0x002fca00078ec0ff */
[----:B------:R-:W-:Y:S01]  /*3900*/  @!P1 IMAD.IADD R6, R3, 0x1, R6 ;  /* 0x0000000103069824 */ /* 0x000fe200078e0206 */
        /* <DEDUP_REMOVED lines=15> */
.L_x_539:
[----:B------:R-:W-:Y:S05]  /*3a00*/  BSYNC.RECONVERGENT B0 ;  /* 0x0000000000007941 */ /* 0x000fea0003800200 */
.L_x_523:
[----:B------:R-:W-:Y:S05]  /*3a10*/  @P4 EXIT ;  /* 0x000000000000494d */ /* 0x000fea0003800000 */
[----:B------:R-:W5:Y:S01]  /*3a20*/  LDC.64 R2, c[0x0][0x388] ;  /* 0x0000e200ff027b82 */ /* 0x000f620000000a00 */
[----:B------:R-:W0:Y:S02]  /*3a30*/  LDCU UR4, c[0x0][0x39c] ;  /* 0x00007380ff0477ac */ /* 0x000e240008000800 */
[----:B01234-:R-:W-:-:S05]  /*3a40*/  VIADD R5, R5, UR4 ;  /* 0x0000000405057c36 */ /* 0x01ffca0008000000 */
[----:B-----5:R-:W-:Y:S01]  /*3a50*/  STG.E desc[UR6][R2.64], R5 ;  /* 0x0000000502007986 */ /* 0x020fe2000c101906 */
[----:B------:R-:W-:Y:S05]  /*3a60*/  EXIT ;  /* 0x000000000000794d */ /* 0x000fea0003800000 */
.L_x_578:
        /* <DEDUP_REMOVED lines=9> */
.L_x_897:


//--------------------- .text._ZN3cub18CUB_300001_SM_10006detail6reduce28DeviceReduceSingleTileKernelINS2_10policy_hubIijN4cuda3std3__44plusIiEEE10Policy1000EPiSC_iS9_iiNS7_10__identityEEEvT0_T1_T2_T3_T4_T6_ --------------------------
	.section	.text._ZN3cub18CUB_300001_SM_10006detail6reduce28DeviceReduceSingleTileKernelINS2_10policy_hubIijN4cuda3std3__44plusIiEEE10Policy1000EPiSC_iS9_iiNS7_10__identityEEEvT0_T1_T2_T3_T4_T6_,"ax",@progbits
	.align	128
        .global         _ZN3cub18CUB_300001_SM_10006detail6reduce28DeviceReduceSingleTileKernelINS2_10policy_hubIijN4cuda3std3__44plusIiEEE10Policy1000EPiSC_iS9_iiNS7_10__identityEEEvT0_T1_T2_T3_T4_T6_
        .type           _ZN3cub18CUB_300001_SM_10006detail6reduce28DeviceReduceSingleTileKernelINS2_10policy_hubIijN4cuda3std3__44plusIiEEE10Policy1000EPiSC_iS9_iiNS7_10__identityEEEvT0_T1_T2_T3_T4_T6_,@function
        .size           _ZN3cub18CUB_300001_SM_10006detail6reduce28DeviceReduceSingleTileKernelINS2_10policy_hubIijN4cuda3std3__44plusIiEEE10Policy1000EPiSC_iS9_iiNS7_10__identityEEEvT0_T1_T2_T3_T4_T6_,(.L_x_898 - _ZN3cub18CUB_300001_SM_10006detail6reduce28DeviceReduceSingleTileKernelINS2_10policy_hubIijN4cuda3std3__44plusIiEEE10Policy1000EPiSC_iS9_iiNS7_10__identityEEEvT0_T1_T2_T3_T4_T6_)
        .other          _ZN3cub18CUB_300001_SM_10006detail6reduce28DeviceReduceSingleTileKernelINS2_10policy_hubIijN4cuda3std3__44plusIiEEE10Policy1000EPiSC_iS9_iiNS7_10__identityEEEvT0_T1_T2_T3_T4_T6_,@"STO_CUDA_ENTRY STV_DEFAULT"
_ZN3cub18CUB_300001_SM_10006detail6reduce28DeviceReduceSingleTileKernelINS2_10policy_hubIijN4cuda3std3__44plusIiEEE10Policy1000EPiSC_iS9_iiNS7_10__identityEEEvT0_T1_T2_T3_T4_T6_:
.text._ZN3cub18CUB_300001_SM_10006detail6reduce28DeviceReduceSingleTileKernelINS2_10policy_hubIijN4cuda3std3__44plusIiEEE10Policy1000EPiSC_iS9_iiNS7_10__identityEEEvT0_T1_T2_T3_T4_T6_:
        /* <DEDUP_REMOVED lines=13> */
.L_x_579:
        /* <DEDUP_REMOVED lines=16> */
.L_x_584:
[----:B------:R-:W-:Y:S05]  /*01d0*/  BSYNC.RECONVERGENT B1 ;  /* 0x0000000000017941 */ /* 0x000fea0003800200 */
.L_x_583:
        /* <DEDUP_REMOVED lines=16> */
.L_x_589:
        /* <DEDUP_REMOVED lines=9> */
.L_x_588:
[----:B------:R-:W-:Y:S05]  /*0370*/  BSYNC.RECONVERGENT B2 ;  /* 0x0000000000027941 */ /* 0x000fea0003800200 */
.L_x_587:
        /* <DEDUP_REMOVED lines=8> */
.L_x_592:
        /* <DEDUP_REMOVED lines=35> */
.L_x_591:
[----:B------:R-:W-:Y:S05]  /*0630*/  BSYNC.RECONVERGENT B2 ;  /* 0x0000000000027941 */ /* 0x000fea0003800200 */
.L_x_590:
        /* <DEDUP_REMOVED lines=22> */
.L_x_594:
[----:B------:R-:W-:Y:S05]  /*07a0*/  BSYNC.RECONVERGENT B2 ;  /* 0x0000000000027941 */ /* 0x000fea0003800200 */
.L_x_593:
        /* <DEDUP_REMOVED lines=10> */
.L_x_586:
[----:B------:R-:W-:Y:S05]  /*0850*/  BSYNC.RECONVERGENT B1 ;  /* 0x0000000000017941 */ /* 0x000fea0003800200 */
.L_x_585:
        /* <DEDUP_REMOVED lines=45> */
.L_x_595:
        /* <DEDUP_REMOVED lines=67> */
.L_x_582:
        /* <DEDUP_REMOVED lines=22> */
.L_x_599:
        /* <DEDUP_REMOVED lines=20> */
.L_x_597:
        /* <DEDUP_REMOVED lines=20> */
.L_x_603:
        /* <DEDUP_REMOVED lines=8> */
.L_x_602:
[----:B------:R-:W-:Y:S05]  /*13c0*/  BSYNC.RECONVERGENT B2 ;  /* 0x0000000000027941 */ /* 0x000fea0003800200 */
.L_x_601:
        /* <DEDUP_REMOVED lines=16> */
.L_x_606:
        /* <DEDUP_REMOVED lines=39> */
.L_x_605:
[----:B------:R-:W-:Y:S05]  /*1740*/  BSYNC.RECONVERGENT B2 ;  /* 0x0000000000027941 */ /* 0x000fea0003800200 */
.L_x_604:
        /* <DEDUP_REMOVED lines=27> */
.L_x_608:
[----:B------:R-:W-:Y:S05]  /*1900*/  BSYNC.RECONVERGENT B2 ;  /* 0x0000000000027941 */ /* 0x000fea0003800200 */
.L_x_607:
        /* <DEDUP_REMOVED lines=10> */
.L_x_600:
[----:B------:R-:W-:Y:S05]  /*19b0*/  BSYNC.RECONVERGENT B1 ;  /* 0x0000000000017941 */ /* 0x000fea0003800200 */
.L_x_598:
        /* <DEDUP_REMOVED lines=43> */
.L_x_581:
        /* <DEDUP_REMOVED lines=12> */
.L_x_611:
[----:B------:R-:W-:Y:S05]  /*1d30*/  BSYNC.RECONVERGENT B1 ;  /* 0x0000000000017941 */ /* 0x000fea0003800200 */
.L_x_610:
        /* <DEDUP_REMOVED lines=16> */
.L_x_616:
        /* <DEDUP_REMOVED lines=9> */
.L_x_615:
[----:B------:R-:W-:Y:S05]  /*1ed0*/  BSYNC.RECONVERGENT B2 ;  /* 0x0000000000027941 */ /* 0x000fea0003800200 */
.L_x_614:
        /* <DEDUP_REMOVED lines=8> */
.L_x_619:
        /* <DEDUP_REMOVED lines=35> */
.L_x_618:
[----:B------:R-:W-:Y:S05]  /*2190*/  BSYNC.RECONVERGENT B2 ;  /* 0x0000000000027941 */ /* 0x000fea0003800200 */
.L_x_617:
        /* <DEDUP_REMOVED lines=22> */
.L_x_621:
[----:B------:R-:W-:Y:S05]  /*2300*/  BSYNC.RECONVERGENT B2 ;  /* 0x0000000000027941 */ /* 0x000fea0003800200 */
.L_x_620:
        /* <DEDUP_REMOVED lines=10> */
.L_x_613:
[----:B------:R-:W-:Y:S05]  /*23b0*/  BSYNC.RECONVERGENT B1 ;  /* 0x0000000000017941 */ /* 0x000fea0003800200 */
.L_x_612:
        /* <DEDUP_REMOVED lines=45> */
.L_x_622:
        /* <DEDUP_REMOVED lines=67> */
.L_x_609:
        /* <DEDUP_REMOVED lines=33> */
.L_x_625:
        /* <DEDUP_REMOVED lines=32> */
.L_x_623:
        /* <DEDUP_REMOVED lines=20> */
.L_x_629:
        /* <DEDUP_REMOVED lines=8> */
.L_x_628:
[----:B------:R-:W-:Y:S05]  /*3090*/  BSYNC.RECONVERGENT B2 ;  /* 0x0000000000027941 */ /* 0x000fea0003800200 */
.L_x_627:
        /* <DEDUP_REMOVED lines=16> */
.L_x_632:
        /* <DEDUP_REMOVED lines=39> */
.L_x_631:
[----:B------:R-:W-:Y:S05]  /*3410*/  BSYNC.RECONVERGENT B2 ;  /* 0x0000000000027941 */ /* 0x000fea0003800200 */
.L_x_630:
        /* <DEDUP_REMOVED lines=27> */
.L_x_634:
[----:B------:R-:W-:Y:S05]  /*35d0*/  BSYNC.RECONVERGENT B2 ;  /* 0x0000000000027941 */ /* 0x000fea0003800200 */
.L_x_633:
        /* <DEDUP_REMOVED lines=10> */
.L_x_626:
[----:B------:R-:W-:Y:S05]  /*3680*/  BSYNC.RECONVERGENT B1 ;  /* 0x0000000000017941 */ /* 0x000fea0003800200 */
.L_x_624:
        /* <DEDUP_REMOVED lines=42> */
.L_x_596:
[----:B------:R-:W-:Y:S05]  /*3930*/  BSYNC.RECONVERGENT B0 ;  /* 0x0000000000007941 */ /* 0x000fea0003800200 */
.L_x_580:
[----:B------:R-:W-:Y:S05]  /*3940*/  @P0 EXIT ;  /* 0x000000000000094d */ /* 0x000fea0003800000 */
[----:B-1----:R-:W1:Y:S01]  /*3950*/  LDC.64 R4, c[0x0][0x388] ;  /* 0x0000e200ff047b82 */ /* 0x002e620000000a00 */
[----:B------:R-:W0:Y:S02]  /*3960*/  LDCU UR4, c[0x0][0x398] ;  /* 0x00007300ff0477ac */ /* 0x000e240008000800 */
[----:B0-234-:R-:W-:-:S05]  /*3970*/  VIADD R3, R3, UR4 ;  /* 0x0000000403037c36 */ /* 0x01dfca0008000000 */
[----:B-1----:R-:W-:Y:S01]  /*3980*/  STG.E desc[UR6][R4.64], R3 ;  /* 0x0000000304007986 */ /* 0x002fe2000c101906 */
[----:B------:R-:W-:Y:S05]  /*3990*/  EXIT ;  /* 0x000000000000794d */ /* 0x000fea0003800000 */
.L_x_635:
        /* <DEDUP_REMOVED lines=14> */
.L_x_898:


//--------------------- .text._ZN3cub18CUB_300001_SM_10006detail6reduce18DeviceReduceKernelINS2_10policy_hubIijN4cuda3std3__44plusIiEEE10Policy1000EPijS9_iNS7_10__identityEEEvT0_PT3_T1_NS0_13GridEvenShareISH_EET2_T4_ --------------------------
	.section	.text._ZN3cub18CUB_300001_SM_10006detail6reduce18DeviceReduceKernelINS2_10policy_hubIijN4cuda3std3__44plusIiEEE10Policy1000EPijS9_iNS7_10__identityEEEvT0_PT3_T1_NS0_13GridEvenShareISH_EET2_T4_,"ax",@progbits
	.align	128
        .global         _ZN3cub18CUB_300001_SM_10006detail6reduce18DeviceReduceKernelINS2_10policy_hubIijN4cuda3std3__44plusIiEEE10Policy1000EPijS9_iNS7_10__identityEEEvT0_PT3_T1_NS0_13GridEvenShareISH_EET2_T4_
        .type           _ZN3cub18CUB_300001_SM_10006detail6reduce18DeviceReduceKernelINS2_10policy_hubIijN4cuda3std3__44plusIiEEE10Policy1000EPijS9_iNS7_10__identityEEEvT0_PT3_T1_NS0_13GridEvenShareISH_EET2_T4_,@function
        .size           _ZN3cub18CUB_300001_SM_10006detail6reduce18DeviceReduceKernelINS2_10policy_hubIijN4cuda3std3__44plusIiEEE10Policy1000EPijS9_iNS7_10__identityEEEvT0_PT3_T1_NS0_13GridEvenShareISH_EET2_T4_,(.L_x_899 - _ZN3cub18CUB_300001_SM_10006detail6reduce18DeviceReduceKernelINS2_10policy_hubIijN4cuda3std3__44plusIiEEE10Policy1000EPijS9_iNS7_10__identityEEEvT0_PT3_T1_NS0_13GridEvenShareISH_EET2_T4_)
        .other          _ZN3cub18CUB_300001_SM_10006detail6reduce18DeviceReduceKernelINS2_10policy_hubIijN4cuda3std3__44plusIiEEE10Policy1000EPijS9_iNS7_10__identityEEEvT0_PT3_T1_NS0_13GridEvenShareISH_EET2_T4_,@"STO_CUDA_ENTRY STV_DEFAULT"
_ZN3cub18CUB_300001_SM_10006detail6reduce18DeviceReduceKernelINS2_10policy_hubIijN4cuda3std3__44plusIiEEE10Policy1000EPijS9_iNS7_10__identityEEEvT0_PT3_T1_NS0_13GridEvenShareISH_EET2_T4_:
.text._ZN3cub18CUB_300001_SM_10006detail6reduce18DeviceReduceKernelINS2_10policy_hubIijN4cuda3std3__44plusIiEEE10Policy1000EPijS9_iNS7_10__identityEEEvT0_PT3_T1_NS0_13GridEvenShareISH_EET2_T4_:
[----:B------:R-:W-:Y:S01]  /*0000*/  LDC R1, c[0x0][0x37c] ;  /* 0x0000df00ff017b82 */ /* 0x000fe20000000800 */
[----:B------:R-:W0:Y:S01]  /*0010*/  S2R R0, SR_CTAID.X ;  /* 0x0000000000007919 */ /* 0x000e220000002500 */
[----:B------:R-:W1:Y:S01]  /*0020*/  LDCU UR4, c[0x0][0x380] ;  /* 0x00007000ff0477ac */ /* 0x000e620008000800 */
[----:B------:R-:W-:Y:S01]  /*0030*/  BSSY.RECONVERGENT B0, `(.L_x_636) ;  /* 0x00002ac000007945 */ /* 0x000fe20003800200 */
[----:B------:R-:W2:Y:S01]  /*0040*/  LDCU UR5, c[0x0][0x3ac] ;  /* 0x00007580ff0577ac */ /* 0x000ea20008000800 */
[----:B------:R-:W3:Y:S01]  /*0050*/  LDCU.64 UR8, c[0x0][0x358] ;  /* 0x00006b00ff0877ac */ /* 0x000ee20008000a00 */
[----:B-1----:R-:W-:Y:S02]  /*0060*/  ULOP3.LUT UP0, URZ, UR4, 0xf, URZ, 0xc0, !UPT ;  /* 0x0000000f04ff7892 */ /* 0x002fe4000f80c0ff */
[----:B--2---:R-:W-:Y:S01]  /*0070*/  USHF.L.U32 UR5, UR5, 0xc, URZ ;  /* 0x0000000c05057899 */ /* 0x004fe200080006ff */
[----:B0-----:R-:W-:-:S06]  /*0080*/  IMAD.SHL.U32 R23, R0, 0x1000, RZ ;  /* 0x0000100000177824 */ /* 0x001fcc00078e00ff */
[----:B---3--:R-:W-:Y:S05]  /*0090*/  BRA.U UP0, `(.L_x_637) ;  /* 0x0000001500147547 */ /* 0x008fea000b800000 */
[----:B------:R-:W0:Y:S02]  /*00a0*/  LDC R3, c[0x0][0x3a8] ;  /* 0x0000ea00ff037b82 */ /* 0x000e240000000800 */
[----:B0-----:R-:W-:-:S05]  /*00b0*/  IMAD R22, R0, -0x1000, R3 ;  /* 0xfffff00000167824 */ /* 0x001fca00078e0203 */
[----:B------:R-:W-:-:S13]  /*00c0*/  ISETP.GT.U32.AND P0, PT, R22, 0xfff, PT ;  /* 0x00000fff1600780c */ /* 0x000fda0003f04070 */
[----:B------:R-:W-:Y:S05]  /*00d0*/  @P0 BRA `(.L_x_638) ;  /* 0x0000000800b00947 */ /* 0x000fea0003800000 */
[----:B------:R-:W0:Y:S01]  /*00e0*/  S2R R5, SR_TID.X ;  /* 0x0000000000057919 */ /* 0x000e220000002100 */
[----:B------:R-:W-:Y:S01]  /*00f0*/  BSSY.RECONVERGENT B1, `(.L_x_639) ;  /* 0x000000a000017945 */ /* 0x000fe20003800200 */
[----:B------:R-:W-:Y:S01]  /*0100*/  IMAD.MOV.U32 R2, RZ, RZ, RZ ;  /* 0x000000ffff027224 */ /* 0x000fe200078e00ff */
[----:B0-----:R-:W-:Y:S01]  /*0110*/  ISETP.GE.U32.AND P0, PT, R5, R22, PT ;  /* 0x000000160500720c */ /* 0x001fe20003f06070 */
[----:B------:R-:W-:-:S12]  /*0120*/  IMAD.MOV.U32 R11, RZ, RZ, R5 ;  /* 0x000000ffff0b7224 */ /* 0x000fd800078e0005 */
[----:B------:R-:W-:Y:S05]  /*0130*/  @P0 BRA `(.L_x_640) ;  /* 0x0000000000140947 */ /* 0x000fea0003800000 */
[----:B------:R-:W0:Y:S01]  /*0140*/  LDC.64 R6, c[0x0][0x380] ;  /* 0x0000e000ff067b82 */ /* 0x000e220000000a00 */
[----:B------:R-:W-:-:S04]  /*0150*/  IMAD R9, R0, 0x1000, R5 ;  /* 0x0000100000097824 */ /* 0x000fc800078e0205 */
[----:B0-----:R-:W-:-:S05]  /*0160*/  IMAD.WIDE.U32 R6, R9, 0x4, R6 ;  /* 0x0000000409067825 */ /* 0x001fca00078e0006 */
[----:B------:R0:W5:Y:S01]  /*0170*/  LDG.E.CONSTANT R2, desc[UR8][R6.64] ;  /* 0x0000000806027981 */ /* 0x000162000c1e9900 */
[----:B------:R-:W-:-:S07]  /*0180*/  VIADD R11, R5, 0x100 ;  /* 0x00000100050b7836 */ /* 0x000fce0000000000 */
.L_x_640:
[----:B------:R-:W-:Y:S05]  /*0190*/  BSYNC.RECONVERGENT B1 ;  /* 0x0000000000017941 */ /* 0x000fea0003800200 */
.L_x_639:
[----:B------:R-:W-:Y:S01]  /*01a0*/  ISETP.GE.U32.AND P0, PT, R11, R22, PT ;  /* 0x000000160b00720c */ /* 0x000fe20003f06070 */
[----:B------:R-:W-:-:S12]  /*01b0*/  BSSY.RECONVERGENT B1, `(.L_x_641) ;  /* 0x000002e000017945 */ /* 0x000fd80003800200 */
[----:B------:R-:W-:Y:S05]  /*01c0*/  @P0 BRA `(.L_x_642) ;  /* 0x0000000000b00947 */ /* 0x000fea0003800000 */
[----:B------:R-:W-:Y:S01]  /*01d0*/  LOP3.LUT R4, RZ, R11, RZ, 0x33, !PT ;  /* 0x0000000bff047212 */ /* 0x000fe200078e33ff */
[----:B------:R-:W-:Y:S04]  /*01e0*/  BSSY.RECONVERGENT B2, `(.L_x_643) ;  /* 0x0000014000027945 */ /* 0x000fe80003800200 */
[----:B------:R-:W-:-:S04]  /*01f0*/  IMAD.IADD R3, R4, 0x1, R3 ;  /* 0x0000000104037824 */ /* 0x000fc800078e0203 */
[----:B0-----:R-:W-:Y:S01]  /*0200*/  IMAD R6, R0, -0x1000, R3 ;  /* 0xfffff00000067824 */ /* 0x001fe200078e0203 */
[----:B------:R-:W-:-:S04]  /*0210*/  LOP3.LUT R4, R3, 0x300, RZ, 0xc0, !PT ;  /* 0x0000030003047812 */ /* 0x000fc800078ec0ff */
[----:B------:R-:W-:Y:S02]  /*0220*/  ISETP.NE.AND P0, PT, R4, 0x300, PT ;  /* 0x000003000400780c */ /* 0x000fe40003f05270 */
[----:B------:R-:W-:-:S11]  /*0230*/  ISETP.GE.U32.AND P1, PT, R6, 0x300, PT ;  /* 0x000003000600780c */ /* 0x000fd60003f26070 */
[----:B------:R-:W-:Y:S05]  /*0240*/  @!P0 BRA `(.L_x_644) ;  /* 0x0000000000348947 */ /* 0x000fea0003800000 */
[----:B------:R-:W0:Y:S01]  /*0250*/  LDC.64 R8, c[0x0][0x380] ;  /* 0x0000e000ff087b82 */ /* 0x000e220000000a00 */
[----:B------:R-:W-:Y:S01]  /*0260*/  LEA.HI R3, R3, 0x1, RZ, 0x18 ;  /* 0x0000000103037811 */ /* 0x000fe200078fc0ff */
[----:B------:R-:W-:-:S03]  /*0270*/  IMAD R13, R0, 0x1000, R11 ;  /* 0x00001000000d7824 */ /* 0x000fc600078e020b */
[----:B------:R-:W-:-:S05]  /*0280*/  LOP3.LUT R3, R3, 0x3, RZ, 0xc0, !PT ;  /* 0x0000000303037812 */ /* 0x000fca00078ec0ff */
[----:B------:R-:W-:-:S07]  /*0290*/  IMAD.MOV R3, RZ, RZ, -R3 ;  /* 0x000000ffff037224 */ /* 0x000fce00078e0a03 */
.L_x_645:
[----:B0-----:R-:W-:-:S06]  /*02a0*/  IMAD.WIDE.U32 R6, R13, 0x4, R8 ;  /* 0x000000040d067825 */ /* 0x001fcc00078e0008 */
[----:B------:R-:W2:Y:S01]  /*02b0*/  LDG.E.CONSTANT R7, desc[UR8][R6.64] ;  /* 0x0000000806077981 */ /* 0x000ea2000c1e9900 */
[----:B------:R-:W-:Y:S02]  /*02c0*/  VIADD R3, R3, 0x1 ;  /* 0x0000000103037836 */ /* 0x000fe40000000000 */
[----:B------:R-:W-:Y:S02]  /*02d0*/  VIADD R11, R11, 0x100 ;  /* 0x000001000b0b7836 */ /* 0x000fe40000000000 */
[----:B------:R-:W-:Y:S01]  /*02e0*/  VIADD R13, R13, 0x100 ;  /* 0x000001000d0d7836 */ /* 0x000fe20000000000 */
[----:B------:R-:W-:Y:S01]  /*02f0*/  ISETP.NE.AND P0, PT, R3, RZ, PT ;  /* 0x000000ff0300720c */ /* 0x000fe20003f05270 */
[----:B--2--5:R-:W-:-:S12]  /*0300*/  IMAD.IADD R2, R7, 0x1, R2 ;  /* 0x0000000107027824 */ /* 0x024fd800078e0202 */
[----:B------:R-:W-:Y:S05]  /*0310*/  @P0 BRA `(.L_x_645) ;  /* 0xfffffffc00e00947 */ /* 0x000fea000383ffff */
.L_x_644:
[----:B------:R-:W-:Y:S05]  /*0320*/  BSYNC.RECONVERGENT B2 ;  /* 0x0000000000027941 */ /* 0x000fea0003800200 */
.L_x_643:
[----:B------:R-:W-:Y:S05]  /*0330*/  @!P1 BRA `(.L_x_642) ;  /* 0x0000000000549947 */ /* 0x000fea0003800000 */
[----:B------:R-:W0:Y:S01]  /*0340*/  LDC.64 R6, c[0x0][0x380] ;  /* 0x0000e000ff067b82 */ /* 0x000e220000000a00 */
[----:B------:R-:W-:Y:S02]  /*0350*/  VIADD R3, R11, 0x200 ;  /* 0x000002000b037836 */ /* 0x000fe40000000000 */
[----:B------:R-:W-:-:S07]  /*0360*/  IMAD R17, R0, 0x1000, R11 ;  /* 0x0000100000117824 */ /* 0x000fce00078e020b */
.L_x_646:
[C---:B------:R-:W-:Y:S02]  /*0370*/  VIADD R11, R17.reuse, 0x100 ;  /* 0x00000100110b7836 */ /* 0x040fe40000000000 */
[----:B0-----:R-:W-:-:S04]  /*0380*/  IMAD.WIDE.U32 R8, R17, 0x4, R6 ;  /* 0x0000000411087825 */ /* 0x001fc800078e0006 */
[C---:B------:R-:W-:Y:S02]  /*0390*/  VIADD R13, R17.reuse, 0x200 ;  /* 0x00000200110d7836 */ /* 0x040fe40000000000 */
[----:B------:R-:W-:Y:S01]  /*03a0*/  VIADD R15, R17, 0x300 ;  /* 0x00000300110f7836 */ /* 0x000fe20000000000 */
[----:B------:R-:W2:Y:S01]  /*03b0*/  LDG.E.CONSTANT R9, desc[UR8][R8.64] ;  /* 0x0000000808097981 */ /* 0x000ea2000c1e9900 */
[----:B------:R-:W-:-:S04]  /*03c0*/  IMAD.WIDE.U32 R10, R11, 0x4, R6 ;  /* 0x000000040b0a7825 */ /* 0x000fc800078e0006 */
[--C-:B------:R-:W-:Y:S02]  /*03d0*/  IMAD.WIDE.U32 R12, R13, 0x4, R6.reuse ;  /* 0x000000040d0c7825 */ /* 0x100fe400078e0006 */
[----:B------:R-:W2:Y:S02]  /*03e0*/  LDG.E.CONSTANT R10, desc[UR8][R10.64] ;  /* 0x000000080a0a7981 */ /* 0x000ea4000c1e9900 */
[----:B------:R-:W-:Y:S02]  /*03f0*/  IMAD.WIDE.U32 R14, R15, 0x4, R6 ;  /* 0x000000040f0e7825 */ /* 0x000fe400078e0006 */
[----:B------:R-:W3:Y:S04]  /*0400*/  LDG.E.CONSTANT R13, desc[UR8][R12.64] ;  /* 0x000000080c0d7981 */ /* 0x000ee8000c1e9900 */
[----:B------:R-:W3:Y:S01]  /*0410*/  LDG.E.CONSTANT R14, desc[UR8][R14.64] ;  /* 0x000000080e0e7981 */ /* 0x000ee2000c1e9900 */
[----:B------:R-:W-:-:S05]  /*0420*/  VIADD R19, R3, 0x200 ;  /* 0x0000020003137836 */ /* 0x000fca0000000000 */
[----:B------:R-:W-:Y:S01]  /*0430*/  ISETP.GE.AND P0, PT, R19, R22, PT ;  /* 0x000000161300720c */ /* 0x000fe20003f06270 */
[----:B------:R-:W-:Y:S02]  /*0440*/  VIADD R3, R3, 0x400 ;  /* 0x0000040003037836 */ /* 0x000fe40000000000 */
[----:B------:R-:W-:Y:S01]  /*0450*/  VIADD R17, R17, 0x400 ;  /* 0x0000040011117836 */ /* 0x000fe20000000000 */
[----:B--2--5:R-:W-:-:S04]  /*0460*/  IADD3 R2, PT, PT, R10, R9, R2 ;  /* 0x000000090a027210 */ /* 0x024fc80007ffe002 */
[----:B---3--:R-:W-:-:S05]  /*0470*/  IADD3 R2, PT, PT, R14, R13, R2 ;  /* 0x0000000d0e027210 */ /* 0x008fca0007ffe002 */
[----:B------:R-:W-:Y:S05]  /*0480*/  @!P0 BRA `(.L_x_646) ;  /* 0xfffffffc00b88947 */ /* 0x000fea000383ffff */
.L_x_642:
[----:B------:R-:W-:Y:S05]  /*0490*/  BSYNC.RECONVERGENT B1 ;  /* 0x0000000000017941 */ /* 0x000fea0003800200 */
.L_x_641:
[----:B------:R-:W-:-:S13]  /*04a0*/  ISETP.GE.U32.AND P0, PT, R22, 0x100, PT ;  /* 0x000001001600780c */ /* 0x000fda0003f06070 */
[----:B------:R-:W-:Y:S05]  /*04b0*/  @!P0 BRA `(.L_x_647) ;  /* 0x0000000000ac8947 */ /* 0x000fea0003800000 */
[----:B------:R-:W1:Y:S01]  /*04c0*/  S2R R8, SR_LANEID ;  /* 0x0000000000087919 */ /* 0x000e620000000000 */
[----:B-----5:R-:W2:Y:S01]  /*04d0*/  SHFL.DOWN PT, R3, R2, 0x1, 0x1f ;  /* 0x08201f0002037f89 */ /* 0x020ea200000e0000 */
[C---:B-1----:R-:W-:Y:S02]  /*04e0*/  ISETP.GT.AND P0, PT, R8.reuse, 0x1e, PT ;  /* 0x0000001e0800780c */ /* 0x042fe40003f04270 */
[C---:B------:R-:W-:Y:S02]  /*04f0*/  ISETP.NE.AND P1, PT, R8.reuse, RZ, PT ;  /* 0x000000ff0800720c */ /* 0x040fe40003f25270 */
        /* <DEDUP_REMOVED lines=32> */
[----:B-1----:R-:W0:Y:S04]  /*0700*/  LDS.128 R4, [UR4+0x10] ;  /* 0x00001004ff047984 */ /* 0x002e280008000c00 */
[----:B------:R-:W1:Y:S01]  /*0710*/  LDS.64 R8, [UR4+0x20] ;  /* 0x00002004ff087984 */ /* 0x000e620008000a00 */
[----:B0-----:R-:W-:-:S04]  /*0720*/  IADD3 R2, PT, PT, R4, R2, R3 ;  /* 0x0000000204027210 */ /* 0x001fc80007ffe003 */
[----:B------:R-:W-:-:S04]  /*0730*/  IADD3 R2, PT, PT, R6, R2, R5 ;  /* 0x0000000206027210 */ /* 0x000fc80007ffe005 */
[----:B-1----:R-:W-:-:S05]  /*0740*/  IADD3 R2, PT, PT, R8, R2, R7 ;  /* 0x0000000208027210 */ /* 0x002fca0007ffe007 */
[----:B------:R-:W-:Y:S01]  /*0750*/  IMAD.IADD R3, R2, 0x1, R9 ;  /* 0x0000000102037824 */ /* 0x000fe200078e0209 */
[----:B------:R-:W-:Y:S06]  /*0760*/  BRA `(.L_x_648) ;  /* 0x0000002000e07947 */ /* 0x000fec0003800000 */
.L_x_647:
[----:B------:R-:W-:Y:S01]  /*0770*/  LOP3.LUT R3, R5, 0x3e0, RZ, 0xc0, !PT ;  /* 0x000003e005037812 */ /* 0x000fe200078ec0ff */
[----:B------:R-:W1:Y:S04]  /*0780*/  S2R R10, SR_LANEID ;  /* 0x00000000000a7919 */ /* 0x000e680000000000 */
[----:B0-----:R-:W-:Y:S01]  /*0790*/  VIADD R7, R3, 0x20 ;  /* 0x0000002003077836 */ /* 0x001fe20000000000 */
[----:B------:R-:W-:-:S04]  /*07a0*/  LOP3.LUT R3, RZ, R3, RZ, 0x33, !PT ;  /* 0x00000003ff037212 */ /* 0x000fc800078e33ff */
[----:B------:R-:W-:Y:S01]  /*07b0*/  ISETP.GT.U32.AND P0, PT, R7, R22, PT ;  /* 0x000000160700720c */ /* 0x000fe20003f04070 */
[----:B------:R-:W-:-:S05]  /*07c0*/  IMAD.IADD R3, R22, 0x1, R3 ;  /* 0x0000000116037824 */ /* 0x000fca00078e0203 */
[----:B------:R-:W-:-:S05]  /*07d0*/  SEL R7, R3, 0x1f, P0 ;  /* 0x0000001f03077807 */ /* 0x000fca0000000000 */
[----:B-----5:R-:W0:Y:S01]  /*07e0*/  SHFL.DOWN PT, R3, R2, 0x1, R7 ;  /* 0x0820000002037989 */ /* 0x020e2200000e0007 */
[CC--:B-1----:R-:W-:Y:S01]  /*07f0*/  ISETP.GE.AND P0, PT, R10.reuse, R7.reuse, PT ;  /* 0x000000070a00720c */ /* 0x0c2fe20003f06270 */
[C---:B------:R-:W-:Y:S01]  /*0800*/  VIADD R6, R10.reuse, 0x2 ;  /* 0x000000020a067836 */ /* 0x040fe20000000000 */
[C---:B------:R-:W-:Y:S01]  /*0810*/  ISETP.NE.AND P1, PT, R10.reuse, RZ, PT ;  /* 0x000000ff0a00720c */ /* 0x040fe20003f25270 */
[----:B------:R-:W-:Y:S01]  /*0820*/  VIADD R8, R10, 0x4 ;  /* 0x000000040a087836 */ /* 0x000fe20000000000 */
[----:B0-----:R-:W-:Y:S02]  /*0830*/  SEL R3, R3, RZ, !P0 ;  /* 0x000000ff03037207 */ /* 0x001fe40004000000 */
[----:B------:R-:W-:-:S09]  /*0840*/  ISETP.GT.AND P0, PT, R6, R7, PT ;  /* 0x000000070600720c */ /* 0x000fd20003f04270 */
[----:B------:R-:W0:Y:S01]  /*0850*/  @!P1 S2R R12, SR_CgaCtaId ;  /* 0x00000000000c9919 */ /* 0x000e220000008800 */
[----:B------:R-:W-:Y:S01]  /*0860*/  @!P1 MOV R9, 0x400 ;  /* 0x0000040000099802 */ /* 0x000fe20000000f00 */
[----:B------:R-:W-:-:S05]  /*0870*/  IMAD.IADD R4, R3, 0x1, R2 ;  /* 0x0000000103047824 */ /* 0x000fca00078e0202 */
        /* <DEDUP_REMOVED lines=25> */
[----:B------:R-:W1:Y:S01]  /*0a10*/  S2UR UR5, SR_CgaCtaId ;  /* 0x00000000000579c3 */ /* 0x000e620000008800 */
[----:B------:R-:W-:Y:S01]  /*0a20*/  UMOV UR4, 0x400 ;  /* 0x0000040000047882 */ /* 0x000fe20000000000 */
[C---:B------:R-:W-:Y:S02]  /*0a30*/  ISETP.GT.U32.AND P2, PT, R22.reuse, 0x40, PT ;  /* 0x000000401600780c */ /* 0x040fe40003f44070 */
[C---:B------:R-:W-:Y:S02]  /*0a40*/  ISETP.GT.U32.AND P1, PT, R22.reuse, 0x20, PT ;  /* 0x000000201600780c */ /* 0x040fe40003f24070 */
[----:B------:R-:W-:Y:S01]  /*0a50*/  ISETP.GT.U32.AND P3, PT, R22, 0x80, PT ;  /* 0x000000801600780c */ /* 0x000fe20003f64070 */
[----:B-1----:R-:W-:-:S09]  /*0a60*/  ULEA UR4, UR5, UR4, 0x18 ;  /* 0x0000000405047291 */ /* 0x002fd2000f8ec0ff */
[----:B------:R-:W1:Y:S04]  /*0a70*/  LDS.128 R4, [UR4+0x10] ;  /* 0x00001004ff047984 */ /* 0x000e680008000c00 */
[----:B------:R-:W2:Y:S04]  /*0a80*/  LDS R2, [UR4+0xc] ;  /* 0x00000c04ff027984 */ /* 0x000ea80008000800 */
[----:B0-----:R-:W0:Y:S01]  /*0a90*/  LDS.64 R8, [UR4+0x20] ;  /* 0x00002004ff087984 */ /* 0x001e220008000a00 */
[----:B-1----:R-:W-:Y:S02]  /*0aa0*/  SEL R4, R4, RZ, P2 ;  /* 0x000000ff04047207 */ /* 0x002fe40001000000 */
[----:B------:R-:W-:-:S02]  /*0ab0*/  ISETP.GT.U32.AND P2, PT, R22, 0x60, PT ;  /* 0x000000601600780c */ /* 0x000fc40003f44070 */
[----:B--2---:R-:W-:Y:S02]  /*0ac0*/  SEL R2, R2, RZ, P1 ;  /* 0x000000ff02027207 */ /* 0x004fe40000800000 */
[----:B------:R-:W-:Y:S02]  /*0ad0*/  SEL R5, R5, RZ, P2 ;  /* 0x000000ff05057207 */ /* 0x000fe40001000000 */
[----:B------:R-:W-:Y:S02]  /*0ae0*/  IADD3 R2, PT, PT, R4, R2, R3 ;  /* 0x0000000204027210 */ /* 0x000fe40007ffe003 */
[----:B------:R-:W-:Y:S02]  /*0af0*/  ISETP.GT.U32.AND P1, PT, R22, 0xa0, PT ;  /* 0x000000a01600780c */ /* 0x000fe40003f24070 */
[----:B------:R-:W-:Y:S02]  /*0b00*/  SEL R6, R6, RZ, P3 ;  /* 0x000000ff06067207 */ /* 0x000fe40001800000 */
[----:B------:R-:W-:-:S02]  /*0b10*/  ISETP.GT.U32.AND P2, PT, R22, 0xc0, PT ;  /* 0x000000c01600780c */ /* 0x000fc40003f44070 */
[----:B------:R-:W-:Y:S02]  /*0b20*/  ISETP.GT.U32.AND P3, PT, R22, 0xe0, PT ;  /* 0x000000e01600780c */ /* 0x000fe40003f64070 */
[----:B------:R-:W-:Y:S02]  /*0b30*/  SEL R7, R7, RZ, P1 ;  /* 0x000000ff07077207 */ /* 0x000fe40000800000 */
[----:B------:R-:W-:Y:S02]  /*0b40*/  IADD3 R2, PT, PT, R6, R2, R5 ;  /* 0x0000000206027210 */ /* 0x000fe40007ffe005 */
[----:B0-----:R-:W-:Y:S02]  /*0b50*/  SEL R8, R8, RZ, P2 ;  /* 0x000000ff08087207 */ /* 0x001fe40001000000 */
[----:B------:R-:W-:Y:S02]  /*0b60*/  SEL R9, R9, RZ, P3 ;  /* 0x000000ff09097207 */ /* 0x000fe40001800000 */
[----:B------:R-:W-:-:S05]  /*0b70*/  IADD3 R2, PT, PT, R8, R2, R7 ;  /* 0x0000000208027210 */ /* 0x000fca0007ffe007 */
[----:B------:R-:W-:Y:S01]  /*0b80*/  IMAD.IADD R3, R2, 0x1, R9 ;  /* 0x0000000102037824 */ /* 0x000fe200078e0209 */
[----:B------:R-:W-:Y:S06]  /*0b90*/  BRA `(.L_x_648) ;  /* 0x0000001c00d47947 */ /* 0x000fec0003800000 */
.L_x_638:
[----:B------:R-:W0:Y:S01]  /*0ba0*/  S2R R2, SR_TID.X ;  /* 0x0000000000027919 */ /* 0x000e220000002100 */
[----:B------:R-:W1:Y:S02]  /*0bb0*/  LDCU.64 UR6, c[0x0][0x380] ;  /* 0x00007000ff0677ac */ /* 0x000e640008000a00 */
[----:B-1----:R-:W-:Y:S02]  /*0bc0*/  IMAD.U32 R20, RZ, RZ, UR6 ;  /* 0x00000006ff147e24 */ /* 0x002fe4000f8e00ff */
[----:B------:R-:W-:Y:S02]  /*0bd0*/  IMAD.U32 R21, RZ, RZ, UR7 ;  /* 0x00000007ff157e24 */ /* 0x000fe4000f8e00ff */
[----:B0-----:R-:W-:-:S04]  /*0be0*/  IMAD R25, R2, 0x4, R23 ;  /* 0x0000000402197824 */ /* 0x001fc800078e0217 */
[----:B------:R-:W-:-:S05]  /*0bf0*/  IMAD.WIDE.U32 R24, R25, 0x4, R20 ;  /* 0x0000000419187825 */ /* 0x000fca00078e0014 */
[----:B------:R-:W2:Y:S04]  /*0c00*/  LDG.E.128.CONSTANT R4, desc[UR8][R24.64] ;  /* 0x0000000818047981 */ /* 0x000ea8000c1e9d00 */
[----:B------:R-:W3:Y:S04]  /*0c10*/  LDG.E.128.CONSTANT R8, desc[UR8][R24.64+0x1000] ;  /* 0x0010000818087981 */ /* 0x000ee8000c1e9d00 */
[----:B------:R-:W4:Y:S04]  /*0c20*/  LDG.E.128.CONSTANT R12, desc[UR8][R24.64+0x2000] ;  /* 0x00200008180c7981 */ /* 0x000f28000c1e9d00 */
[----:B------:R-:W5:Y:S01]  /*0c30*/  LDG.E.128.CONSTANT R16, desc[UR8][R24.64+0x3000] ;  /* 0x0030000818107981 */ /* 0x000f62000c1e9d00 */
[----:B------:R-:W-:-:S02]  /*0c40*/  ISETP.GE.U32.AND P0, PT, R22, UR5, PT ;  /* 0x0000000516007c0c */ /* 0x000fc4000bf06070 */
        /* <DEDUP_REMOVED lines=9> */
[----:B------:R-:W-:Y:S01]  /*0ce0*/  VIADD R26, R23, UR5 ;  /* 0x00000005171a7c36 */ /* 0x000fe20008000000 */
[----:B------:R-:W-:Y:S01]  /*0cf0*/  UMOV UR4, URZ ;  /* 0x000000ff00047c82 */ /* 0x000fe20008000000 */
[----:B------:R-:W-:Y:S02]  /*0d00*/  VIADD R25, R3, 0xfffff000 ;  /* 0xfffff00003197836 */ /* 0x000fe40000000000 */
[C---:B------:R-:W-:Y:S02]  /*0d10*/  VIADD R24, R26.reuse, 0x100 ;  /* 0x000001001a187836 */ /* 0x040fe40000000000 */
[C---:B------:R-:W-:Y:S01]  /*0d20*/  IMAD.IADD R23, R26.reuse, 0x1, R2 ;  /* 0x000000011a177824 */ /* 0x040fe200078e0202 */
[----:B------:R-:W-:Y:S01]  /*0d30*/  ISETP.GT.U32.AND P0, PT, R26, R25, PT ;  /* 0x000000191a00720c */ /* 0x000fe20003f04070 */
[----:B------:R-:W-:-:S12]  /*0d40*/  IMAD.MOV.U32 R22, RZ, RZ, R26 ;  /* 0x000000ffff167224 */ /* 0x000fd800078e001a */
[----:B------:R-:W-:Y:S05]  /*0d50*/  @P0 BRA `(.L_x_650) ;  /* 0x0000000000640947 */ /* 0x000fea0003800000 */
[----:B------:R-:W0:Y:S08]  /*0d60*/  LDC R3, c[0x0][0x3a8] ;  /* 0x0000ea00ff037b82 */ /* 0x000e300000000800 */
[----:B------:R-:W1:Y:S02]  /*0d70*/  LDC.64 R20, c[0x0][0x380] ;  /* 0x0000e000ff147b82 */ /* 0x000e640000000a00 */
.L_x_651:
[----:B------:R-:W-:-:S04]  /*0d80*/  IMAD R29, R2, 0x4, R22 ;  /* 0x00000004021d7824 */ /* 0x000fc800078e0216 */
[----:B-1----:R-:W-:-:S05]  /*0d90*/  IMAD.WIDE.U32 R28, R29, 0x4, R20 ;  /* 0x000000041d1c7825 */ /* 0x002fca00078e0014 */
[----:B------:R-:W2:Y:S04]  /*0da0*/  LDG.E.128.CONSTANT R4, desc[UR8][R28.64] ;  /* 0x000000081c047981 */ /* 0x000ea8000c1e9d00 */
[----:B------:R-:W3:Y:S04]  /*0db0*/  LDG.E.128.CONSTANT R8, desc[UR8][R28.64+0x1000] ;  /* 0x001000081c087981 */ /* 0x000ee8000c1e9d00 */
[----:B------:R-:W4:Y:S04]  /*0dc0*/  LDG.E.128.CONSTANT R12, desc[UR8][R28.64+0x2000] ;  /* 0x002000081c0c7981 */ /* 0x000f28000c1e9d00 */
[----:B------:R-:W5:Y:S01]  /*0dd0*/  LDG.E.128.CONSTANT R16, desc[UR8][R28.64+0x3000] ;  /* 0x003000081c107981 */ /* 0x000f62000c1e9d00 */
[----:B--2---:R-:W-:Y:S01]  /*0de0*/  IADD3 R5, PT, PT, R5, R4, R27 ;  /* 0x0000000405057210 */ /* 0x004fe20007ffe01b */
[----:B0-----:R-:W-:-:S03]  /*0df0*/  IMAD.IADD R4, R3, 0x1, -R22 ;  /* 0x0000000103047824 */ /* 0x001fc600078e0a16 */
[----:B------:R-:W-:Y:S02]  /*0e00*/  IADD3 R5, PT, PT, R7, R6, R5 ;  /* 0x0000000607057210 */ /* 0x000fe40007ffe005 */
[----:B------:R-:W-:Y:S02]  /*0e10*/  ISETP.GE.U32.AND P0, PT, R4, UR5, PT ;  /* 0x0000000504007c0c */ /* 0x000fe4000bf06070 */
[----:B---3--:R-:W-:-:S04]  /*0e20*/  IADD3 R5, PT, PT, R9, R8, R5 ;  /* 0x0000000809057210 */ /* 0x008fc80007ffe005 */
[----:B------:R-:W-:-:S04]  /*0e30*/  IADD3 R5, PT, PT, R11, R10, R5 ;  /* 0x0000000a0b057210 */ /* 0x000fc80007ffe005 */
[----:B----4-:R-:W-:-:S04]  /*0e40*/  IADD3 R5, PT, PT, R13, R12, R5 ;  /* 0x0000000c0d057210 */ /* 0x010fc80007ffe005 */
[----:B------:R-:W-:-:S04]  /*0e50*/  IADD3 R5, PT, PT, R15, R14, R5 ;  /* 0x0000000e0f057210 */ /* 0x000fc80007ffe005 */
[----:B-----5:R-:W-:-:S04]  /*0e60*/  IADD3 R5, PT, PT, R17, R16, R5 ;  /* 0x0000001011057210 */ /* 0x020fc80007ffe005 */
[----:B------:R-:W-:Y:S01]  /*0e70*/  IADD3 R27, PT, PT, R19, R18, R5 ;  /* 0x00000012131b7210 */ /* 0x000fe20007ffe005 */
[----:B------:R-:W-:Y:S06]  /*0e80*/  @!P0 BRA `(.L_x_649) ;  /* 0x0000000000ec8947 */ /* 0x000fec0003800000 */
[----:B------:R-:W-:Y:S01]  /*0e90*/  VIADD R22, R22, UR5 ;  /* 0x0000000516167c36 */ /* 0x000fe20008000000 */
[----:B------:R-:W-:Y:S01]  /*0ea0*/  UIADD3 UR4, UPT, UPT, UR4, 0x1, URZ ;  /* 0x0000000104047890 */ /* 0x000fe2000fffe0ff */
[----:B------:R-:W-:Y:S02]  /*0eb0*/  VIADD R24, R24, UR5 ;  /* 0x0000000518187c36 */ /* 0x000fe40008000000 */
[----:B------:R-:W-:Y:S01]  /*0ec0*/  VIADD R23, R23, UR5 ;  /* 0x0000000517177c36 */ /* 0x000fe20008000000 */
[----:B------:R-:W-:-:S13]  /*0ed0*/  ISETP.GT.U32.AND P0, PT, R22, R25, PT ;  /* 0x000000191600720c */ /* 0x000fda0003f04070 */
[----:B------:R-:W-:Y:S05]  /*0ee0*/  @!P0 BRA `(.L_x_651) ;  /* 0xfffffffc00a48947 */ /* 0x000fea000383ffff */
.L_x_650:
[----:B------:R-:W-:-:S13]  /*0ef0*/  ISETP.GE.U32.AND P0, PT, R22, R3, PT ;  /* 0x000000031600720c */ /* 0x000fda0003f06070 */
[----:B------:R-:W-:Y:S05]  /*0f00*/  @P0 BRA `(.L_x_649) ;  /* 0x0000000000cc0947 */ /* 0x000fea0003800000 */
[----:B------:R-:W-:Y:S01]  /*0f10*/  IMAD.IADD R5, R3, 0x1, -R22 ;  /* 0x0000000103057824 */ /* 0x000fe200078e0a16 */
[----:B------:R-:W-:Y:S04]  /*0f20*/  BSSY.RECONVERGENT B1, `(.L_x_649) ;  /* 0x0000031000017945 */ /* 0x000fe80003800200 */
[----:B------:R-:W-:-:S13]  /*0f30*/  ISETP.GE.AND P0, PT, R2, R5, PT ;  /* 0x000000050200720c */ /* 0x000fda0003f06270 */
[----:B------:R-:W-:Y:S05]  /*0f40*/  @P0 BRA `(.L_x_652) ;  /* 0x0000000000b80947 */ /* 0x000fea0003800000 */
[----:B------:R-:W0:Y:S01]  /*0f50*/  LDC R7, c[0x0][0x3ac] ;  /* 0x0000eb00ff077b82 */ /* 0x000e220000000800 */
[----:B------:R-:W-:Y:S01]  /*0f60*/  LOP3.LUT R4, RZ, R2, RZ, 0x33, !PT ;  /* 0x00000002ff047212 */ /* 0x000fe200078e33ff */
[----:B------:R-:W-:Y:S01]  /*0f70*/  BSSY.RECONVERGENT B2, `(.L_x_653) ;  /* 0x0000016000027945 */ /* 0x000fe20003800200 */
[----:B------:R-:W-:-:S03]  /*0f80*/  IMAD.MOV.U32 R9, RZ, RZ, R2 ;  /* 0x000000ffff097224 */ /* 0x000fc600078e0002 */
[----:B------:R-:W-:-:S04]  /*0f90*/  IMAD.IADD R3, R4, 0x1, R3 ;  /* 0x0000000104037824 */ /* 0x000fc800078e0203 */
[C---:B------:R-:W-:Y:S01]  /*0fa0*/  IMAD.IADD R26, R3.reuse, 0x1, -R26 ;  /* 0x00000001031a7824 */ /* 0x040fe200078e0a1a */
[C---:B------:R-:W-:Y:S02]  /*0fb0*/  LOP3.LUT R4, R3.reuse, 0x300, RZ, 0xc0, !PT ;  /* 0x0000030003047812 */ /* 0x040fe400078ec0ff */
[----:B------:R-:W-:Y:S02]  /*0fc0*/  LEA.HI R3, R3, 0x1, RZ, 0x18 ;  /* 0x0000000103037811 */ /* 0x000fe400078fc0ff */
[----:B------:R-:W-:Y:S01]  /*0fd0*/  ISETP.NE.AND P0, PT, R4, 0x300, PT ;  /* 0x000003000400780c */ /* 0x000fe20003f05270 */
[----:B0-----:R-:W-:-:S04]  /*0fe0*/  IMAD R7, R7, UR4, RZ ;  /* 0x0000000407077c24 */ /* 0x001fc8000f8e02ff */
[----:B------:R-:W-:-:S05]  /*0ff0*/  IMAD R7, R7, -0x1000, R26 ;  /* 0xfffff00007077824 */ /* 0x000fca00078e021a */
[----:B------:R-:W-:-:S03]  /*1000*/  ISETP.GE.U32.AND P1, PT, R7, 0x300, PT ;  /* 0x000003000700780c */ /* 0x000fc60003f26070 */
[----:B------:R-:W-:Y:S10]  /*1010*/  @!P0 BRA `(.L_x_654) ;  /* 0x00000000002c8947 */ /* 0x000ff40003800000 */
[----:B------:R-:W-:Y:S01]  /*1020*/  LOP3.LUT R3, R3, 0x3, RZ, 0xc0, !PT ;  /* 0x0000000303037812 */ /* 0x000fe200078ec0ff */
[----:B------:R-:W-:-:S04]  /*1030*/  IMAD.MOV.U32 R9, RZ, RZ, R2 ;  /* 0x000000ffff097224 */ /* 0x000fc800078e0002 */
[----:B------:R-:W-:-:S07]  /*1040*/  IMAD.MOV R3, RZ, RZ, -R3 ;  /* 0x000000ffff037224 */ /* 0x000fce00078e0a03 */
.L_x_655:
[----:B------:R-:W-:-:S06]  /*1050*/  IMAD.WIDE.U32 R6, R23, 0x4, R20 ;  /* 0x0000000417067825 */ /* 0x000fcc00078e0014 */
[----:B------:R-:W2:Y:S01]  /*1060*/  LDG.E.CONSTANT R6, desc[UR8][R6.64] ;  /* 0x0000000806067981 */ /* 0x000ea2000c1e9900 */
[----:B------:R-:W-:Y:S02]  /*1070*/  VIADD R3, R3, 0x1 ;  /* 0x0000000103037836 */ /* 0x000fe40000000000 */
[----:B------:R-:W-:Y:S02]  /*1080*/  VIADD R9, R9, 0x100 ;  /* 0x0000010009097836 */ /* 0x000fe40000000000 */
[----:B------:R-:W-:Y:S01]  /*1090*/  VIADD R23, R23, 0x100 ;  /* 0x0000010017177836 */ /* 0x000fe20000000000 */
[----:B------:R-:W-:Y:S01]  /*10a0*/  ISETP.NE.AND P0, PT, R3, RZ, PT ;  /* 0x000000ff0300720c */ /* 0x000fe20003f05270 */
[----:B--2---:R-:W-:-:S12]  /*10b0*/  IMAD.IADD R27, R6, 0x1, R27 ;  /* 0x00000001061b7824 */ /* 0x004fd800078e021b */
[----:B------:R-:W-:Y:S05]  /*10c0*/  @P0 BRA `(.L_x_655) ;  /* 0xfffffffc00e00947 */ /* 0x000fea000383ffff */
.L_x_654:
[----:B------:R-:W-:Y:S05]  /*10d0*/  BSYNC.RECONVERGENT B2 ;  /* 0x0000000000027941 */ /* 0x000fea0003800200 */
.L_x_653:
[----:B------:R-:W-:Y:S05]  /*10e0*/  @!P1 BRA `(.L_x_652) ;  /* 0x0000000000509947 */ /* 0x000fea0003800000 */
[C---:B------:R-:W-:Y:S02]  /*10f0*/  IMAD.IADD R15, R9.reuse, 0x1, R24 ;  /* 0x00000001090f7824 */ /* 0x040fe400078e0218 */
[----:B------:R-:W-:-:S07]  /*1100*/  VIADD R3, R9, 0x200 ;  /* 0x0000020009037836 */ /* 0x000fce0000000000 */
.L_x_656:
[C---:B------:R-:W-:Y:S02]  /*1110*/  VIADD R7, R15.reuse, 0xffffff00 ;  /* 0xffffff000f077836 */ /* 0x040fe40000000000 */
[----:B------:R-:W-:-:S04]  /*1120*/  IMAD.WIDE.U32 R8, R15, 0x4, R20 ;  /* 0x000000040f087825 */ /* 0x000fc800078e0014 */
        /* <DEDUP_REMOVED lines=13> */
[----:B--2---:R-:W-:-:S04]  /*1200*/  IADD3 R27, PT, PT, R8, R6, R27 ;  /* 0x00000006081b7210 */ /* 0x004fc80007ffe01b */
[----:B---3--:R-:W-:-:S05]  /*1210*/  IADD3 R27, PT, PT, R12, R10, R27 ;  /* 0x0000000a0c1b7210 */ /* 0x008fca0007ffe01b */
[----:B------:R-:W-:Y:S05]  /*1220*/  @!P0 BRA `(.L_x_656) ;  /* 0xfffffffc00b88947 */ /* 0x000fea000383ffff */
.L_x_652:
[----:B------:R-:W-:Y:S05]  /*1230*/  BSYNC.RECONVERGENT B1 ;  /* 0x0000000000017941 */ /* 0x000fea0003800200 */
.L_x_649:
        /* <DEDUP_REMOVED lines=37> */
[----:B--2---:R-:W1:Y:S01]  /*1490*/  LDS.64 R8, [UR4+0x20] ;  /* 0x00002004ff087984 */ /* 0x004e620008000a00 */
[----:B0-----:R-:W-:-:S04]  /*14a0*/  IADD3 R2, PT, PT, R4, R2, R3 ;  /* 0x0000000204027210 */ /* 0x001fc80007ffe003 */
[----:B------:R-:W-:-:S04]  /*14b0*/  IADD3 R2, PT, PT, R6, R2, R5 ;  /* 0x0000000206027210 */ /* 0x000fc80007ffe005 */
[----:B-1----:R-:W-:-:S05]  /*14c0*/  IADD3 R2, PT, PT, R8, R2, R7 ;  /* 0x0000000208027210 */ /* 0x002fca0007ffe007 */
[----:B------:R-:W-:Y:S01]  /*14d0*/  IMAD.IADD R3, R2, 0x1, R9 ;  /* 0x0000000102037824 */ /* 0x000fe200078e0209 */
[----:B------:R-:W-:Y:S06]  /*14e0*/  BRA `(.L_x_648) ;  /* 0x0000001400807947 */ /* 0x000fec0003800000 */
.L_x_637:
[----:B------:R-:W0:Y:S02]  /*14f0*/  LDCU UR6, c[0x0][0x3a8] ;  /* 0x00007500ff0677ac */ /* 0x000e240008000800 */
[----:B0-----:R-:W-:-:S04]  /*1500*/  IADD3 R4, PT, PT, -R23, UR6, RZ ;  /* 0x0000000617047c10 */ /* 0x001fc8000fffe1ff */
        /* <DEDUP_REMOVED lines=9> */
[----:B------:R-:W-:-:S04]  /*15a0*/  IMAD.IADD R3, R23, 0x1, R2 ;  /* 0x0000000117037824 */ /* 0x000fc800078e0202 */
[----:B0-----:R-:W-:-:S05]  /*15b0*/  IMAD.WIDE.U32 R6, R3, 0x4, R6 ;  /* 0x0000000403067825 */ /* 0x001fca00078e0006 */
[----:B------:R0:W5:Y:S01]  /*15c0*/  LDG.E.CONSTANT R3, desc[UR8][R6.64] ;  /* 0x0000000806037981 */ /* 0x000162000c1e9900 */
[----:B------:R-:W-:-:S07]  /*15d0*/  VIADD R10, R2, 0x100 ;  /* 0x00000100020a7836 */ /* 0x000fce0000000000 */
.L_x_659:
[----:B------:R-:W-:Y:S05]  /*15e0*/  BSYNC.RECONVERGENT B1 ;  /* 0x0000000000017941 */ /* 0x000fea0003800200 */
.L_x_658:
[----:B------:R-:W-:Y:S01]  /*15f0*/  ISETP.GE.U32.AND P0, PT, R10, R4, PT ;  /* 0x000000040a00720c */ /* 0x000fe20003f06070 */
[----:B------:R-:W-:-:S12]  /*1600*/  BSSY.RECONVERGENT B1, `(.L_x_660) ;  /* 0x000002e000017945 */ /* 0x000fd80003800200 */
[----:B------:R-:W-:Y:S05]  /*1610*/  @P0 BRA `(.L_x_661) ;  /* 0x0000000000b00947 */ /* 0x000fea0003800000 */
[----:B------:R-:W-:Y:S01]  /*1620*/  LOP3.LUT R5, RZ, R10, RZ, 0x33, !PT ;  /* 0x0000000aff057212 */ /* 0x000fe200078e33ff */
[----:B------:R-:W-:Y:S04]  /*1630*/  BSSY.RECONVERGENT B2, `(.L_x_662) ;  /* 0x0000014000027945 */ /* 0x000fe80003800200 */
[----:B0-----:R-:W-:-:S04]  /*1640*/  VIADD R6, R5, UR6 ;  /* 0x0000000605067c36 */ /* 0x001fc80008000000 */
[C---:B------:R-:W-:Y:S01]  /*1650*/  IMAD.IADD R7, R6.reuse, 0x1, -R23 ;  /* 0x0000000106077824 */ /* 0x040fe200078e0a17 */
[----:B------:R-:W-:-:S04]  /*1660*/  LOP3.LUT R5, R6, 0x300, RZ, 0xc0, !PT ;  /* 0x0000030006057812 */ /* 0x000fc800078ec0ff */
[----:B------:R-:W-:Y:S02]  /*1670*/  ISETP.NE.AND P0, PT, R5, 0x300, PT ;  /* 0x000003000500780c */ /* 0x000fe40003f05270 */
[----:B------:R-:W-:-:S11]  /*1680*/  ISETP.GE.U32.AND P1, PT, R7, 0x300, PT ;  /* 0x000003000700780c */ /* 0x000fd60003f26070 */
[----:B------:R-:W-:Y:S05]  /*1690*/  @!P0 BRA `(.L_x_663) ;  /* 0x0000000000348947 */ /* 0x000fea0003800000 */
[----:B------:R-:W0:Y:S01]  /*16a0*/  LDC.64 R8, c[0x0][0x380] ;  /* 0x0000e000ff087b82 */ /* 0x000e220000000a00 */
[----:B------:R-:W-:Y:S01]  /*16b0*/  LEA.HI R5, R6, 0x1, RZ, 0x18 ;  /* 0x0000000106057811 */ /* 0x000fe200078fc0ff */
[----:B------:R-:W-:-:S03]  /*16c0*/  IMAD.IADD R11, R23, 0x1, R10 ;  /* 0x00000001170b7824 */ /* 0x000fc600078e020a */
[----:B------:R-:W-:-:S05]  /*16d0*/  LOP3.LUT R5, R5, 0x3, RZ, 0xc0, !PT ;  /* 0x0000000305057812 */ /* 0x000fca00078ec0ff */
[----:B------:R-:W-:-:S07]  /*16e0*/  IMAD.MOV R5, RZ, RZ, -R5 ;  /* 0x000000ffff057224 */ /* 0x000fce00078e0a05 */
.L_x_664:
        /* <DEDUP_REMOVED lines=8> */
.L_x_663:
[----:B------:R-:W-:Y:S05]  /*1770*/  BSYNC.RECONVERGENT B2 ;  /* 0x0000000000027941 */ /* 0x000fea0003800200 */
.L_x_662:
[----:B------:R-:W-:Y:S05]  /*1780*/  @!P1 BRA `(.L_x_661) ;  /* 0x0000000000549947 */ /* 0x000fea0003800000 */
[----:B------:R-:W0:Y:S01]  /*1790*/  LDC.64 R6, c[0x0][0x380] ;  /* 0x0000e000ff067b82 */ /* 0x000e220000000a00 */
[----:B------:R-:W-:Y:S02]  /*17a0*/  IMAD.IADD R23, R23, 0x1, R10 ;  /* 0x0000000117177824 */ /* 0x000fe400078e020a */
[----:B------:R-:W-:-:S07]  /*17b0*/  VIADD R5, R10, 0x200 ;  /* 0x000002000a057836 */ /* 0x000fce0000000000 */
.L_x_665:
        /* <DEDUP_REMOVED lines=18> */
.L_x_661:
[----:B------:R-:W-:Y:S05]  /*18e0*/  BSYNC.RECONVERGENT B1 ;  /* 0x0000000000017941 */ /* 0x000fea0003800200 */
.L_x_660:
        /* <DEDUP_REMOVED lines=39> */
[----:B----4-:R-:W1:Y:S01]  /*1b60*/  LDS.64 R8, [UR4+0x20] ;  /* 0x00002004ff087984 */ /* 0x010e620008000a00 */
[----:B0-----:R-:W-:-:S04]  /*1b70*/  IADD3 R2, PT, PT, R4, R2, R3 ;  /* 0x0000000204027210 */ /* 0x001fc80007ffe003 */
[----:B------:R-:W-:-:S04]  /*1b80*/  IADD3 R2, PT, PT, R6, R2, R5 ;  /* 0x0000000206027210 */ /* 0x000fc80007ffe005 */
[----:B-1----:R-:W-:-:S05]  /*1b90*/  IADD3 R2, PT, PT, R8, R2, R7 ;  /* 0x0000000208027210 */ /* 0x002fca0007ffe007 */
[----:B------:R-:W-:Y:S01]  /*1ba0*/  IMAD.IADD R3, R2, 0x1, R9 ;  /* 0x0000000102037824 */ /* 0x000fe200078e0209 */
[----:B------:R-:W-:Y:S06]  /*1bb0*/  BRA `(.L_x_648) ;  /* 0x0000000c00cc7947 */ /* 0x000fec0003800000 */
.L_x_666:
        /* <DEDUP_REMOVED lines=10> */
[----:B------:R-:W-:Y:S02]  /*1c60*/  ISETP.NE.AND P1, PT, R9, RZ, PT ;  /* 0x000000ff0900720c */ /* 0x000fe40003f25270 */
[----:B0-----:R-:W-:Y:S02]  /*1c70*/  SEL R8, R5, RZ, !P0 ;  /* 0x000000ff05087207 */ /* 0x001fe40004000000 */
[----:B------:R-:W-:Y:S01]  /*1c80*/  ISETP.GT.AND P0, PT, R11, R6, PT ;  /* 0x000000060b00720c */ /* 0x000fe20003f04270 */
[----:B------:R-:W-:-:S08]  /*1c90*/  VIADD R11, R9, 0x4 ;  /* 0x00000004090b7836 */ /* 0x000fd00000000000 */
[----:B------:R-:W-:Y:S01]  /*1ca0*/  @!P1 MOV R10, 0x400 ;  /* 0x00000400000a9802 */ /* 0x000fe20000000f00 */
[----:B------:R-:W-:-:S05]  /*1cb0*/  IMAD.IADD R5, R8, 0x1, R3 ;  /* 0x0000000108057824 */ /* 0x000fca00078e0203 */
[----:B------:R-:W0:Y:S02]  /*1cc0*/  SHFL.DOWN PT, R7, R5, 0x2, R6 ;  /* 0x0840000005077989 */ /* 0x000e2400000e0006 */
[----:B0-----:R-:W-:Y:S02]  /*1cd0*/  SEL R8, R7, RZ, !P0 ;  /* 0x000000ff07087207 */ /* 0x001fe40004000000 */
[----:B------:R-:W-:Y:S02]  /*1ce0*/  ISETP.GT.AND P0, PT, R11, R6, PT ;  /* 0x000000060b00720c */ /* 0x000fe40003f04270 */
[----:B------:R-:W0:Y:S01]  /*1cf0*/  @!P1 S2R R11, SR_CgaCtaId ;  /* 0x00000000000b9919 */ /* 0x000e220000008800 */
[----:B------:R-:W-:Y:S02]  /*1d00*/  IMAD.IADD R7, R5, 0x1, R8 ;  /* 0x0000000105077824 */ /* 0x000fe400078e0208 */
[C---:B------:R-:W-:Y:S02]  /*1d10*/  VIADD R5, R9.reuse, 0x8 ;  /* 0x0000000809057836 */ /* 0x040fe40000000000 */
[----:B------:R-:W-:Y:S01]  /*1d20*/  VIADD R9, R9, 0x10 ;  /* 0x0000001009097836 */ /* 0x000fe20000000000 */
[----:B------:R-:W1:Y:S02]  /*1d30*/  SHFL.DOWN PT, R8, R7, 0x4, R6 ;  /* 0x0880000007087989 */ /* 0x000e6400000e0006 */
[----:B-1----:R-:W-:-:S02]  /*1d40*/  SEL R8, R8, RZ, !P0 ;  /* 0x000000ff08087207 */ /* 0x002fc40004000000 */
[----:B------:R-:W-:Y:S02]  /*1d50*/  ISETP.GT.AND P0, PT, R5, R6, PT ;  /* 0x000000060500720c */ /* 0x000fe40003f04270 */
[----:B0-----:R-:W-:Y:S01]  /*1d60*/  @!P1 LEA R10, R11, R10, 0x18 ;  /* 0x0000000a0b0a9211 */ /* 0x001fe200078ec0ff */
[----:B------:R-:W-:-:S05]  /*1d70*/  IMAD.IADD R3, R7, 0x1, R8 ;  /* 0x0000000107037824 */ /* 0x000fca00078e0208 */
[----:B------:R-:W0:Y:S02]  /*1d80*/  SHFL.DOWN PT, R8, R3, 0x8, R6 ;  /* 0x0900000003087989 */ /* 0x000e2400000e0006 */
[----:B0-----:R-:W-:Y:S02]  /*1d90*/  SEL R8, R8, RZ, !P0 ;  /* 0x000000ff08087207 */ /* 0x001fe40004000000 */
[----:B------:R-:W-:-:S03]  /*1da0*/  ISETP.GT.AND P0, PT, R9, R6, PT ;  /* 0x000000060900720c */ /* 0x000fc60003f04270 */
[----:B------:R-:W-:Y:S01]  /*1db0*/  IMAD.IADD R5, R3, 0x1, R8 ;  /* 0x0000000103057824 */ /* 0x000fe200078e0208 */
[----:B------:R-:W-:-:S04]  /*1dc0*/  @!P1 SHF.R.U32.HI R8, RZ, 0x3, R2 ;  /* 0x00000003ff089819 */ /* 0x000fc80000011602 */
[----:B------:R-:W0:Y:S01]  /*1dd0*/  SHFL.DOWN PT, R7, R5, 0x10, R6 ;  /* 0x0a00000005077989 */ /* 0x000e2200000e0006 */
[----:B------:R-:W-:-:S05]  /*1de0*/  @!P1 LOP3.LUT R3, R8, 0x7c, RZ, 0xc0, !PT ;  /* 0x0000007c08039812 */ /* 0x000fca00078ec0ff */
[----:B------:R-:W-:Y:S01]  /*1df0*/  @!P1 IMAD.IADD R10, R3, 0x1, R10 ;  /* 0x00000001030a9824 */ /* 0x000fe200078e020a */
        /* <DEDUP_REMOVED lines=12> */
[----:B0-----:R-:W0:Y:S04]  /*1ec0*/  LDS.128 R8, [UR4+0x10] ;  /* 0x00001004ff087984 */ /* 0x001e280008000c00 */
[----:B------:R-:W1:Y:S04]  /*1ed0*/  LDS R2, [UR4+0xc] ;  /* 0x00000c04ff027984 */ /* 0x000e680008000800 */
[----:B------:R-:W2:Y:S01]  /*1ee0*/  LDS.64 R6, [UR4+0x20] ;  /* 0x00002004ff067984 */ /* 0x000ea20008000a00 */
[----:B0-----:R-:W-:Y:S02]  /*1ef0*/  SEL R8, R8, RZ, P2 ;  /* 0x000000ff08087207 */ /* 0x001fe40001000000 */
[----:B------:R-:W-:-:S02]  /*1f00*/  ISETP.GT.U32.AND P2, PT, R4, 0x60, PT ;  /* 0x000000600400780c */ /* 0x000fc40003f44070 */
[----:B-1----:R-:W-:Y:S02]  /*1f10*/  SEL R2, R2, RZ, P1 ;  /* 0x000000ff02027207 */ /* 0x002fe40000800000 */
        /* <DEDUP_REMOVED lines=8> */
[----:B--2---:R-:W-:Y:S02]  /*1fa0*/  SEL R6, R6, RZ, P2 ;  /* 0x000000ff06067207 */ /* 0x004fe40001000000 */
[----:B------:R-:W-:Y:S02]  /*1fb0*/  SEL R7, R7, RZ, P3 ;  /* 0x000000ff07077207 */ /* 0x000fe40001800000 */
[----:B------:R-:W-:-:S05]  /*1fc0*/  IADD3 R2, PT, PT, R6, R2, R11 ;  /* 0x0000000206027210 */ /* 0x000fca0007ffe00b */
[----:B------:R-:W-:Y:S01]  /*1fd0*/  IMAD.IADD R3, R2, 0x1, R7 ;  /* 0x0000000102037824 */ /* 0x000fe200078e0207 */
[----:B------:R-:W-:Y:S06]  /*1fe0*/  BRA `(.L_x_648) ;  /* 0x0000000800c07947 */ /* 0x000fec0003800000 */
.L_x_657:
[----:B------:R-:W0:Y:S01]  /*1ff0*/  S2R R6, SR_TID.X ;  /* 0x0000000000067919 */ /* 0x000e220000002100 */
[----:B------:R-:W1:Y:S02]  /*2000*/  LDCU.64 UR10, c[0x0][0x380] ;  /* 0x00007000ff0a77ac */ /* 0x000e640008000a00 */
[----:B-1----:R-:W-:Y:S02]  /*2010*/  IMAD.U32 R2, RZ, RZ, UR10 ;  /* 0x0000000aff027e24 */ /* 0x002fe4000f8e00ff */
[----:B------:R-:W-:Y:S02]  /*2020*/  IMAD.U32 R3, RZ, RZ, UR11 ;  /* 0x0000000bff037e24 */ /* 0x000fe4000f8e00ff */
[----:B0-----:R-:W-:-:S04]  /*2030*/  IMAD.IADD R9, R23, 0x1, R6 ;  /* 0x0000000117097824 */ /* 0x001fc800078e0206 */
[----:B------:R-:W-:-:S05]  /*2040*/  IMAD.WIDE.U32 R8, R9, 0x4, R2 ;  /* 0x0000000409087825 */ /* 0x000fca00078e0002 */
        /* <DEDUP_REMOVED lines=16> */
[----:B------:R-:W-:-:S02]  /*2150*/  ISETP.GE.U32.AND P0, PT, R4, UR5, PT ;  /* 0x0000000504007c0c */ /* 0x000fc4000bf06070 */
        /* <DEDUP_REMOVED lines=9> */
[----:B------:R-:W-:Y:S01]  /*21f0*/  UIADD3 UR7, UPT, UPT, UR6, -0x1000, URZ ;  /* 0xfffff00006077890 */ /* 0x000fe2000fffe0ff */
[----:B------:R-:W-:Y:S01]  /*2200*/  VIADD R23, R23, UR5 ;  /* 0x0000000517177c36 */ /* 0x000fe20008000000 */
[----:B------:R-:W-:-:S03]  /*2210*/  UMOV UR4, URZ ;  /* 0x000000ff00047c82 */ /* 0x000fc60008000000 */
[C---:B------:R-:W-:Y:S01]  /*2220*/  VIADD R8, R23.reuse, 0x100 ;  /* 0x0000010017087836 */ /* 0x040fe20000000000 */
[C---:B------:R-:W-:Y:S01]  /*2230*/  ISETP.GT.U32.AND P0, PT, R23.reuse, UR7, PT ;  /* 0x0000000717007c0c */ /* 0x040fe2000bf04070 */
[----:B------:R-:W-:-:S12]  /*2240*/  IMAD.IADD R9, R23, 0x1, R6 ;  /* 0x0000000117097824 */ /* 0x000fd800078e0206 */
[----:B------:R-:W-:Y:S05]  /*2250*/  @P0 BRA `(.L_x_668) ;  /* 0x0000000000980947 */ /* 0x000fea0003800000 */
[----:B------:R-:W0:Y:S01]  /*2260*/  LDC.64 R2, c[0x0][0x380] ;  /* 0x0000e000ff027b82 */ /* 0x000e220000000a00 */
[----:B------:R-:W1:Y:S01]  /*2270*/  LDCU UR6, c[0x0][0x3a8] ;  /* 0x00007500ff0677ac */ /* 0x000e620008000800 */
[----:B------:R-:W-:Y:S01]  /*2280*/  NOP ;  /* 0x0000000000007918 */ /* 0x000fe20000000000 */
.L_x_669:
[----:B------:R-:W-:-:S04]  /*2290*/  IMAD.IADD R5, R6, 0x1, R23 ;  /* 0x0000000106057824 */ /* 0x000fc800078e0217 */
[----:B0-----:R-:W-:-:S05]  /*22a0*/  IMAD.WIDE.U32 R4, R5, 0x4, R2 ;  /* 0x0000000405047825 */ /* 0x001fca00078e0002 */
        /* <DEDUP_REMOVED lines=12> */
[----:B------:R-:W5:Y:S01]  /*2370*/  LDG.E.CONSTANT R20, desc[UR8][R4.64+0x3c00] ;  /* 0x003c000804147981 */ /* 0x000f62000c1e9900 */
[----:B--2---:R-:W-:-:S03]  /*2380*/  IADD3 R24, PT, PT, R19, R18, R7 ;  /* 0x0000001213187210 */ /* 0x004fc60007ffe007 */
[----:B------:R-:W2:Y:S04]  /*2390*/  LDG.E.CONSTANT R19, desc[UR8][R4.64+0x3000] ;  /* 0x0030000804137981 */ /* 0x000ea8000c1e9900 */
[----:B------:R-:W2:Y:S04]  /*23a0*/  LDG.E.CONSTANT R18, desc[UR8][R4.64+0x3400] ;  /* 0x0034000804127981 */ /* 0x000ea8000c1e9900 */
[----:B------:R-:W2:Y:S01]  /*23b0*/  LDG.E.CONSTANT R7, desc[UR8][R4.64+0x3800] ;  /* 0x0038000804077981 */ /* 0x000ea2000c1e9900 */
[----:B---3--:R-:W-:-:S04]  /*23c0*/  IADD3 R21, PT, PT, R22, R21, R24 ;  /* 0x0000001516157210 */ /* 0x008fc80007ffe018 */
[----:B----4-:R-:W-:-:S04]  /*23d0*/  IADD3 R16, PT, PT, R16, R17, R21 ;  /* 0x0000001110107210 */ /* 0x010fc80007ffe015 */
[----:B-----5:R-:W-:-:S04]  /*23e0*/  IADD3 R14, PT, PT, R14, R15, R16 ;  /* 0x0000000f0e0e7210 */ /* 0x020fc80007ffe010 */
[----:B------:R-:W-:Y:S02]  /*23f0*/  IADD3 R12, PT, PT, R12, R13, R14 ;  /* 0x0000000d0c0c7210 */ /* 0x000fe40007ffe00e */
[----:B-1----:R-:W-:-:S04]  /*2400*/  IADD3 R13, PT, PT, -R23, UR6, RZ ;  /* 0x00000006170d7c10 */ /* 0x002fc8000fffe1ff */
[----:B------:R-:W-:Y:S02]  /*2410*/  ISETP.GE.U32.AND P0, PT, R13, UR5, PT ;  /* 0x000000050d007c0c */ /* 0x000fe4000bf06070 */
[----:B------:R-:W-:-:S04]  /*2420*/  IADD3 R10, PT, PT, R11, R10, R12 ;  /* 0x0000000a0b0a7210 */ /* 0x000fc80007ffe00c */
[----:B--2---:R-:W-:-:S04]  /*2430*/  IADD3 R10, PT, PT, R18, R19, R10 ;  /* 0x00000013120a7210 */ /* 0x004fc80007ffe00a */
[----:B------:R-:W-:-:S03]  /*2440*/  IADD3 R7, PT, PT, R20, R7, R10 ;  /* 0x0000000714077210 */ /* 0x000fc60007ffe00a */
[----:B------:R-:W-:Y:S05]  /*2450*/  @!P0 BRA `(.L_x_667) ;  /* 0x0000000000fc8947 */ /* 0x000fea0003800000 */
[----:B------:R-:W-:Y:S01]  /*2460*/  VIADD R23, R23, UR5 ;  /* 0x0000000517177c36 */ /* 0x000fe20008000000 */
[----:B------:R-:W-:Y:S01]  /*2470*/  UIADD3 UR4, UPT, UPT, UR4, 0x1, URZ ;  /* 0x0000000104047890 */ /* 0x000fe2000fffe0ff */
[----:B------:R-:W-:Y:S02]  /*2480*/  VIADD R8, R8, UR5 ;  /* 0x0000000508087c36 */ /* 0x000fe40008000000 */
[----:B------:R-:W-:Y:S01]  /*2490*/  VIADD R9, R9, UR5 ;  /* 0x0000000509097c36 */ /* 0x000fe20008000000 */
[----:B------:R-:W-:-:S13]  /*24a0*/  ISETP.GT.U32.AND P0, PT, R23, UR7, PT ;  /* 0x0000000717007c0c */ /* 0x000fda000bf04070 */
[----:B------:R-:W-:Y:S05]  /*24b0*/  @!P0 BRA `(.L_x_669) ;  /* 0xfffffffc00748947 */ /* 0x000fea000383ffff */
.L_x_668:
[----:B------:R-:W-:-:S13]  /*24c0*/  ISETP.GE.U32.AND P0, PT, R23, UR6, PT ;  /* 0x0000000617007c0c */ /* 0x000fda000bf06070 */
[----:B------:R-:W-:Y:S05]  /*24d0*/  @P0 BRA `(.L_x_667) ;  /* 0x0000000000dc0947 */ /* 0x000fea0003800000 */
[----:B------:R-:W-:Y:S01]  /*24e0*/  IADD3 R23, PT, PT, -R23, UR6, RZ ;  /* 0x0000000617177c10 */ /* 0x000fe2000fffe1ff */
[----:B------:R-:W-:Y:S03]  /*24f0*/  BSSY.RECONVERGENT B1, `(.L_x_667) ;  /* 0x0000035000017945 */ /* 0x000fe60003800200 */
[----:B------:R-:W-:-:S13]  /*2500*/  ISETP.GE.AND P0, PT, R6, R23, PT ;  /* 0x000000170600720c */ /* 0x000fda0003f06270 */
[----:B------:R-:W-:Y:S05]  /*2510*/  @P0 BRA `(.L_x_670) ;  /* 0x0000000000c80947 */ /* 0x000fea0003800000 */
[----:B------:R-:W0:Y:S01]  /*2520*/  LDCU UR5, c[0x0][0x3ac] ;  /* 0x00007580ff0577ac */ /* 0x000e220008000800 */
[----:B------:R-:W1:Y:S01]  /*2530*/  LDC R10, c[0x0][0x3ac] ;  /* 0x0000eb00ff0a7b82 */ /* 0x000e620000000800 */
[----:B------:R-:W-:Y:S01]  /*2540*/  LOP3.LUT R4, RZ, R6, RZ, 0x33, !PT ;  /* 0x00000006ff047212 */ /* 0x000fe200078e33ff */
[----:B------:R-:W-:Y:S01]  /*2550*/  IMAD.SHL.U32 R11, R0, 0x1000, RZ ;  /* 0x00001000000b7824 */ /* 0x000fe200078e00ff */
[----:B------:R-:W-:Y:S03]  /*2560*/  BSSY.RECONVERGENT B2, `(.L_x_671) ;  /* 0x0000018000027945 */ /* 0x000fe60003800200 */
[----:B------:R-:W-:Y:S01]  /*2570*/  VIADD R5, R4, UR6 ;  /* 0x0000000604057c36 */ /* 0x000fe20008000000 */
[----:B0-----:R-:W-:-:S06]  /*2580*/  USHF.L.U32 UR5, UR5, 0xc, URZ ;  /* 0x0000000c05057899 */ /* 0x001fcc00080006ff */
[----:B------:R-:W-:-:S04]  /*2590*/  VIADD R4, R11, UR5 ;  /* 0x000000050b047c36 */ /* 0x000fc80008000000 */
[C---:B------:R-:W-:Y:S02]  /*25a0*/  IMAD.IADD R11, R5.reuse, 0x1, -R4 ;  /* 0x00000001050b7824 */ /* 0x040fe400078e0a04 */
[----:B-1----:R-:W-:Y:S01]  /*25b0*/  IMAD R4, R10, UR4, RZ ;  /* 0x000000040a047c24 */ /* 0x002fe2000f8e02ff */
        /* <DEDUP_REMOVED lines=10> */
.L_x_673:
        /* <DEDUP_REMOVED lines=8> */
.L_x_672:
[----:B------:R-:W-:Y:S05]  /*26e0*/  BSYNC.RECONVERGENT B2 ;  /* 0x0000000000027941 */ /* 0x000fea0003800200 */
.L_x_671:
[----:B------:R-:W-:Y:S05]  /*26f0*/  @!P1 BRA `(.L_x_670) ;  /* 0x0000000000509947 */ /* 0x000fea0003800000 */
[C---:B------:R-:W-:Y:S02]  /*2700*/  IMAD.IADD R15, R11.reuse, 0x1, R8 ;  /* 0x000000010b0f7824 */ /* 0x040fe400078e0208 */
[----:B------:R-:W-:-:S07]  /*2710*/  VIADD R14, R11, 0x200 ;  /* 0x000002000b0e7836 */ /* 0x000fce0000000000 */
.L_x_674:
        /* <DEDUP_REMOVED lines=18> */
.L_x_670:
[----:B------:R-:W-:Y:S05]  /*2840*/  BSYNC.RECONVERGENT B1 ;  /* 0x0000000000017941 */ /* 0x000fea0003800200 */
.L_x_667:
        /* <DEDUP_REMOVED lines=37> */
[----:B---3--:R-:W1:Y:S01]  /*2aa0*/  LDS.64 R8, [UR4+0x20] ;  /* 0x00002004ff087984 */ /* 0x008e620008000a00 */
[----:B0-----:R-:W-:-:S04]  /*2ab0*/  IADD3 R2, PT, PT, R4, R2, R3 ;  /* 0x0000000204027210 */ /* 0x001fc80007ffe003 */
[----:B------:R-:W-:-:S04]  /*2ac0*/  IADD3 R2, PT, PT, R6, R2, R5 ;  /* 0x0000000206027210 */ /* 0x000fc80007ffe005 */
[----:B-1----:R-:W-:-:S05]  /*2ad0*/  IADD3 R2, PT, PT, R8, R2, R7 ;  /* 0x0000000208027210 */ /* 0x002fca0007ffe007 */
[----:B------:R-:W-:-:S07]  /*2ae0*/  IMAD.IADD R3, R2, 0x1, R9 ;  /* 0x0000000102037824 */ /* 0x000fce00078e0209 */
.L_x_648:
[----:B------:R-:W-:Y:S05]  /*2af0*/  BSYNC.RECONVERGENT B0 ;  /* 0x0000000000007941 */ /* 0x000fea0003800200 */
.L_x_636:
[----:B------:R-:W-:Y:S05]  /*2b00*/  @P0 EXIT ;  /* 0x000000000000094d */ /* 0x000fea0003800000 */
[----:B-1----:R-:W1:Y:S02]  /*2b10*/  LDC.64 R4, c[0x0][0x388] ;  /* 0x0000e200ff047b82 */ /* 0x002e640000000a00 */
[----:B-1----:R-:W-:-:S05]  /*2b20*/  IMAD.WIDE.U32 R4, R0, 0x4, R4 ;  /* 0x0000000400047825 */ /* 0x002fca00078e0004 */
[----:B------:R-:W-:Y:S01]  /*2b30*/  STG.E desc[UR8][R4.64], R3 ;  /* 0x0000000304007986 */ /* 0x000fe2000c101908 */
[----:B------:R-:W-:Y:S05]  /*2b40*/  EXIT ;  /* 0x000000000000794d */ /* 0x000fea0003800000 */
.L_x_675:
        /* <DEDUP_REMOVED lines=11> */
.L_x_899:


//--------------------- .text._ZN3cub18CUB_300001_SM_10006detail6reduce28DeviceReduceSingleTileKernelINS2_10policy_hubIijN4cuda3std3__44plusIiEEE10Policy1000EPiSC_jS9_iiNS7_10__identityEEEvT0_T1_T2_T3_T4_T6_ --------------------------
	.section	.text._ZN3cub18CUB_300001_SM_10006detail6reduce28DeviceReduceSingleTileKernelINS2_10policy_hubIijN4cuda3std3__44plusIiEEE10Policy1000EPiSC_jS9_iiNS7_10__identityEEEvT0_T1_T2_T3_T4_T6_,"ax",@progbits
	.align	128
        .global         _ZN3cub18CUB_300001_SM_10006detail6reduce28DeviceReduceSingleTileKernelINS2_10policy_hubIijN4cuda3std3__44plusIiEEE10Policy1000EPiSC_jS9_iiNS7_10__identityEEEvT0_T1_T2_T3_T4_T6_
        .type           _ZN3cub18CUB_300001_SM_10006detail6reduce28DeviceReduceSingleTileKernelINS2_10policy_hubIijN4cuda3std3__44plusIiEEE10Policy1000EPiSC_jS9_iiNS7_10__identityEEEvT0_T1_T2_T3_T4_T6_,@function
        .size           _ZN3cub18CUB_300001_SM_10006detail6reduce28DeviceReduceSingleTileKernelINS2_10policy_hubIijN4cuda3std3__44plusIiEEE10Policy1000EPiSC_jS9_iiNS7_10__identityEEEvT0_T1_T2_T3_T4_T6_,(.L_x_900 - _ZN3cub18CUB_300001_SM_10006detail6reduce28DeviceReduceSingleTileKernelINS2_10policy_hubIijN4cuda3std3__44plusIiEEE10Policy1000EPiSC_jS9_iiNS7_10__identityEEEvT0_T1_T2_T3_T4_T6_)
        .other          _ZN3cub18CUB_300001_SM_10006detail6reduce28DeviceReduceSingleTileKernelINS2_10policy_hubIijN4cuda3std3__44plusIiEEE10Policy1000EPiSC_jS9_iiNS7_10__identityEEEvT0_T1_T2_T3_T4_T6_,@"STO_CUDA_ENTRY STV_DEFAULT"
_ZN3cub18CUB_300001_SM_10006detail6reduce28DeviceReduceSingleTileKernelINS2_10policy_hubIijN4cuda3std3__44plusIiEEE10Policy1000EPiSC_jS9_iiNS7_10__identityEEEvT0_T1_T2_T3_T4_T6_:
.text._ZN3cub18CUB_300001_SM_10006detail6reduce28DeviceReduceSingleTileKernelINS2_10policy_hubIijN4cuda3std3__44plusIiEEE10Policy1000EPiSC_jS9_iiNS7_10__identityEEEvT0_T1_T2_T3_T4_T6_:
        /* <DEDUP_REMOVED lines=13> */
.L_x_676:
[----:B------:R-:W0:Y:S01]  /*00d0*/  LDCU UR4, c[0x0][0x380] ;  /* 0x00007000ff0477ac */ /* 0x000e220008000800 */
[----:B------:R-:W-:Y:S01]  /*00e0*/  BSSY.RECONVERGENT B0, `(.L_x_677) ;  /* 0x00002ee000007945 */ /* 0x000fe20003800200 */
[----:B0-----:R-:W-:-:S09]  /*00f0*/  ULOP3.LUT UP0, URZ, UR4, 0xf, URZ, 0xc0, !UPT ;  /* 0x0000000f04ff7892 */ /* 0x001fd2000f80c0ff */
[----:B------:R-:W-:Y:S05]  /*0100*/  BRA.U UP0, `(.L_x_678) ;  /* 0x0000001500a87547 */ /* 0x000fea000b800000 */
        /* <DEDUP_REMOVED lines=12> */
.L_x_681:
[----:B------:R-:W-:Y:S05]  /*01d0*/  BSYNC.RECONVERGENT B1 ;  /* 0x0000000000017941 */ /* 0x000fea0003800200 */
.L_x_680:
        /* <DEDUP_REMOVED lines=16> */
.L_x_686:
        /* <DEDUP_REMOVED lines=9> */
.L_x_685:
[----:B------:R-:W-:Y:S05]  /*0370*/  BSYNC.RECONVERGENT B2 ;  /* 0x0000000000027941 */ /* 0x000fea0003800200 */
.L_x_684:
[----:B------:R-:W-:Y:S05]  /*0380*/  @!P1 BRA `(.L_x_683) ;  /* 0x00000004001c9947 */ /* 0x000fea0003800000 */
[----:B------:R-:W0:Y:S01]  /*0390*/  LDC.64 R4, c[0x0][0x380] ;  /* 0x0000e000ff047b82 */ /* 0x000e220000000a00 */
[----:B------:R-:W-:Y:S01]  /*03a0*/  IMAD.IADD R7, R3, 0x1, -R6 ;  /* 0x0000000103077824 */ /* 0x000fe200078e0a06 */
[----:B------:R-:W-:Y:S01]  /*03b0*/  BSSY.RECONVERGENT B2, `(.L_x_687) ;  /* 0x0000025000027945 */ /* 0x000fe20003800200 */
[----:B------:R-:W-:-:S03]  /*03c0*/  PLOP3.LUT P0, PT, PT, PT, PT, 0x80, 0x8 ;  /* 0x000000000008781c */ /* 0x000fc60003f0f070 */
[----:B------:R-:W-:Y:S01]  /*03d0*/  ISETP.GT.AND P1, PT, R7, 0xc00, PT ;  /* 0x00000c000700780c */ /* 0x000fe20003f24270 */
[----:B0-----:R-:W-:-:S12]  /*03e0*/  IMAD.WIDE.U32 R4, R6, 0x4, R4 ;  /* 0x0000000406047825 */ /* 0x001fd800078e0004 */
[----:B------:R-:W-:Y:S05]  /*03f0*/  @!P1 BRA `(.L_x_688) ;  /* 0x0000000000809947 */ /* 0x000fea0003800000 */
[----:B------:R-:W-:Y:S01]  /*0400*/  PLOP3.LUT P0, PT, PT, PT, PT, 0x8, 0x80 ;  /* 0x000000000080781c */ /* 0x000fe20003f0e170 */
[----:B------:R-:W-:-:S12]  /*0410*/  VIADD R7, R3, 0xfffff400 ;  /* 0xfffff40003077836 */ /* 0x000fd80000000000 */
.L_x_689:
[----:B------:R-:W2:Y:S04]  /*0420*/  LDG.E.CONSTANT R13, desc[UR6][R4.64] ;  /* 0x00000006040d7981 */ /* 0x000ea8000c1e9900 */
[----:B------:R-:W2:Y:S04]  /*0430*/  LDG.E.CONSTANT R12, desc[UR6][R4.64+0x400] ;  /* 0x00040006040c7981 */ /* 0x000ea8000c1e9900 */
[----:B------:R-:W3:Y:S04]  /*0440*/  LDG.E.CONSTANT R15, desc[UR6][R4.64+0x800] ;  /* 0x00080006040f7981 */ /* 0x000ee8000c1e9900 */
[----:B------:R-:W3:Y:S04]  /*0450*/  LDG.E.CONSTANT R14, desc[UR6][R4.64+0xc00] ;  /* 0x000c0006040e7981 */ /* 0x000ee8000c1e9900 */
[----:B------:R-:W4:Y:S04]  /*0460*/  LDG.E.CONSTANT R17, desc[UR6][R4.64+0x1000] ;  /* 0x0010000604117981 */ /* 0x000f28000c1e9900 */
        /* <DEDUP_REMOVED lines=10> */
[----:B------:R0:W4:Y:S01]  /*0510*/  LDG.E.CONSTANT R8, desc[UR6][R4.64+0x3c00] ;  /* 0x003c000604087981 */ /* 0x000122000c1e9900 */
[----:B------:R-:W-:-:S05]  /*0520*/  VIADD R6, R6, 0x1000 ;  /* 0x0000100006067836 */ /* 0x000fca0000000000 */
[----:B------:R-:W-:Y:S02]  /*0530*/  ISETP.GE.AND P1, PT, R6, R7, PT ;  /* 0x000000070600720c */ /* 0x000fe40003f26270 */
[----:B--2--5:R-:W-:Y:S02]  /*0540*/  IADD3 R12, PT, PT, R12, R13, R2 ;  /* 0x0000000d0c0c7210 */ /* 0x024fe40007ffe002 */
[----:B------:R-:W-:-:S05]  /*0550*/  IADD3 R13, P2, PT, R4, 0x4000, RZ ;  /* 0x00004000040d7810 */ /* 0x000fca0007f5e0ff */
[----:B0-----:R-:W-:Y:S01]  /*0560*/  IMAD.X R5, RZ, RZ, R5, P2 ;  /* 0x000000ffff057224 */ /* 0x001fe200010e0605 */
[----:B---3--:R-:W-:Y:S01]  /*0570*/  IADD3 R12, PT, PT, R14, R15, R12 ;  /* 0x0000000f0e0c7210 */ /* 0x008fe20007ffe00c */
[----:B------:R-:W-:-:S03]  /*0580*/  IMAD.MOV.U32 R4, RZ, RZ, R13 ;  /* 0x000000ffff047224 */ /* 0x000fc600078e000d */
[----:B----4-:R-:W-:-:S04]  /*0590*/  IADD3 R12, PT, PT, R16, R17, R12 ;  /* 0x00000011100c7210 */ /* 0x010fc80007ffe00c */
[----:B------:R-:W-:-:S04]  /*05a0*/  IADD3 R12, PT, PT, R18, R19, R12 ;  /* 0x00000013120c7210 */ /* 0x000fc80007ffe00c */
[----:B------:R-:W-:-:S04]  /*05b0*/  IADD3 R12, PT, PT, R20, R21, R12 ;  /* 0x00000015140c7210 */ /* 0x000fc80007ffe00c */
[----:B------:R-:W-:-:S04]  /*05c0*/  IADD3 R12, PT, PT, R22, R23, R12 ;  /* 0x00000017160c7210 */ /* 0x000fc80007ffe00c */
[----:B------:R-:W-:-:S04]  /*05d0*/  IADD3 R10, PT, PT, R10, R11, R12 ;  /* 0x0000000b0a0a7210 */ /* 0x000fc80007ffe00c */
[----:B------:R-:W-:Y:S01]  /*05e0*/  IADD3 R2, PT, PT, R8, R9, R10 ;  /* 0x0000000908027210 */ /* 0x000fe20007ffe00a */
[----:B------:R-:W-:Y:S06]  /*05f0*/  @!P1 BRA `(.L_x_689) ;  /* 0xfffffffc00889947 */ /* 0x000fec000383ffff */
.L_x_688:
[----:B------:R-:W-:Y:S05]  /*0600*/  BSYNC.RECONVERGENT B2 ;  /* 0x0000000000027941 */ /* 0x000fea0003800200 */
.L_x_687:
        /* <DEDUP_REMOVED lines=10> */
[----:B------:R-:W4:Y:S04]  /*06b0*/  LDG.E.CONSTANT R14, desc[UR6][R4.64+0x1800] ;  /* 0x00180006040e7981 */ /* 0x000f28000c1e9900 */
[----:B------:R0:W4:Y:S01]  /*06c0*/  LDG.E.CONSTANT R13, desc[UR6][R4.64+0x1c00] ;  /* 0x001c0006040d7981 */ /* 0x000122000c1e9900 */
[----:B------:R-:W-:Y:S01]  /*06d0*/  PLOP3.LUT P0, PT, PT, PT, PT, 0x8, 0x80 ;  /* 0x000000000080781c */ /* 0x000fe20003f0e170 */
[----:B------:R-:W-:Y:S01]  /*06e0*/  VIADD R6, R6, 0x800 ;  /* 0x0000080006067836 */ /* 0x000fe20000000000 */
[----:B--2--5:R-:W-:-:S02]  /*06f0*/  IADD3 R7, PT, PT, R8, R7, R2 ;  /* 0x0000000708077210 */ /* 0x024fc40007ffe002 */
[----:B------:R-:W-:-:S05]  /*0700*/  IADD3 R8, P1, PT, R4, 0x2000, RZ ;  /* 0x0000200004087810 */ /* 0x000fca0007f3e0ff */
[----:B0-----:R-:W-:Y:S01]  /*0710*/  IMAD.MOV.U32 R4, RZ, RZ, R8 ;  /* 0x000000ffff047224 */ /* 0x001fe200078e0008 */
[----:B---3--:R-:W-:Y:S01]  /*0720*/  IADD3 R7, PT, PT, R9, R10, R7 ;  /* 0x0000000a09077210 */ /* 0x008fe20007ffe007 */
[----:B------:R-:W-:-:S04]  /*0730*/  IMAD.X R9, RZ, RZ, R5, P1 ;  /* 0x000000ffff097224 */ /* 0x000fc800008e0605 */
[----:B------:R-:W-:Y:S01]  /*0740*/  IMAD.MOV.U32 R5, RZ, RZ, R9 ;  /* 0x000000ffff057224 */ /* 0x000fe200078e0009 */
[----:B----4-:R-:W-:-:S04]  /*0750*/  IADD3 R7, PT, PT, R11, R12, R7 ;  /* 0x0000000c0b077210 */ /* 0x010fc80007ffe007 */
[----:B------:R-:W-:-:S07]  /*0760*/  IADD3 R2, PT, PT, R13, R14, R7 ;  /* 0x0000000e0d027210 */ /* 0x000fce0007ffe007 */
.L_x_691:
[----:B------:R-:W-:Y:S05]  /*0770*/  BSYNC.RECONVERGENT B2 ;  /* 0x0000000000027941 */ /* 0x000fea0003800200 */
.L_x_690:
[----:B------:R-:W-:-:S13]  /*0780*/  ISETP.LT.OR P0, PT, R6, R3, P0 ;  /* 0x000000030600720c */ /* 0x000fda0000701670 */
[----:B------:R-:W-:Y:S05]  /*0790*/  @!P0 BRA `(.L_x_683) ;  /* 0x0000000000188947 */ /* 0x000fea0003800000 */
[----:B------:R-:W2:Y:S04]  /*07a0*/  LDG.E.CONSTANT R7, desc[UR6][R4.64] ;  /* 0x0000000604077981 */ /* 0x000ea8000c1e9900 */
[----:B------:R-:W2:Y:S04]  /*07b0*/  LDG.E.CONSTANT R6, desc[UR6][R4.64+0x400] ;  /* 0x0004000604067981 */ /* 0x000ea8000c1e9900 */
[----:B------:R-:W3:Y:S04]  /*07c0*/  LDG.E.CONSTANT R9, desc[UR6][R4.64+0x800] ;  /* 0x0008000604097981 */ /* 0x000ee8000c1e9900 */
[----:B------:R-:W3:Y:S01]  /*07d0*/  LDG.E.CONSTANT R8, desc[UR6][R4.64+0xc00] ;  /* 0x000c000604087981 */ /* 0x000ee2000c1e9900 */
[----:B--2--5:R-:W-:-:S04]  /*07e0*/  IADD3 R2, PT, PT, R6, R7, R2 ;  /* 0x0000000706027210 */ /* 0x024fc80007ffe002 */
[----:B---3--:R-:W-:-:S07]  /*07f0*/  IADD3 R2, PT, PT, R8, R9, R2 ;  /* 0x0000000908027210 */ /* 0x008fce0007ffe002 */
.L_x_683:
[----:B------:R-:W-:Y:S05]  /*0800*/  BSYNC.RECONVERGENT B1 ;  /* 0x0000000000017941 */ /* 0x000fea0003800200 */
.L_x_682:
        /* <DEDUP_REMOVED lines=9> */
[----:B0-----:R-:W0:Y:S01]  /*08a0*/  SHFL.DOWN PT, R4, R3, 0x2, 0x1f ;  /* 0x08401f0003047f89 */ /* 0x001e2200000e0000 */
        /* <DEDUP_REMOVED lines=28> */
[----:B--2---:R-:W0:Y:S04]  /*0a70*/  LDS.128 R4, [UR4+0x10] ;  /* 0x00001004ff047984 */ /* 0x004e280008000c00 */
[----:B------:R-:W1:Y:S01]  /*0a80*/  LDS.64 R2, [UR4+0x20] ;  /* 0x00002004ff027984 */ /* 0x000e620008000a00 */
[----:B0-----:R-:W-:-:S04]  /*0a90*/  IADD3 R0, PT, PT, R4, R0, R9 ;  /* 0x0000000004007210 */ /* 0x001fc80007ffe009 */
[----:B------:R-:W-:-:S04]  /*0aa0*/  IADD3 R0, PT, PT, R6, R0, R5 ;  /* 0x0000000006007210 */ /* 0x000fc80007ffe005 */
[----:B-1----:R-:W-:-:S05]  /*0ab0*/  IADD3 R0, PT, PT, R2, R0, R7 ;  /* 0x0000000002007210 */ /* 0x002fca0007ffe007 */
[----:B------:R-:W-:Y:S01]  /*0ac0*/  IMAD.IADD R9, R0, 0x1, R3 ;  /* 0x0000000100097824 */ /* 0x000fe200078e0203 */
[----:B------:R-:W-:Y:S06]  /*0ad0*/  BRA `(.L_x_693) ;  /* 0x0000002400387947 */ /* 0x000fec0003800000 */
.L_x_692:
[----:B0-----:R-:W-:Y:S01]  /*0ae0*/  LOP3.LUT R4, R0, 0x3e0, RZ, 0xc0, !PT ;  /* 0x000003e000047812 */ /* 0x001fe200078ec0ff */
[----:B------:R-:W0:Y:S04]  /*0af0*/  S2R R10, SR_LANEID ;  /* 0x00000000000a7919 */ /* 0x000e280000000000 */
[----:B------:R-:W-:Y:S01]  /*0b00*/  VIADD R6, R4, 0x20 ;  /* 0x0000002004067836 */ /* 0x000fe20000000000 */
[----:B------:R-:W-:-:S04]  /*0b10*/  LOP3.LUT R4, RZ, R4, RZ, 0x33, !PT ;  /* 0x00000004ff047212 */ /* 0x000fc800078e33ff */
[----:B------:R-:W-:Y:S01]  /*0b20*/  ISETP.GT.U32.AND P0, PT, R6, R3, PT ;  /* 0x000000030600720c */ /* 0x000fe20003f04070 */
[----:B------:R-:W-:-:S05]  /*0b30*/  IMAD.IADD R4, R4, 0x1, R3 ;  /* 0x0000000104047824 */ /* 0x000fca00078e0203 */
[----:B------:R-:W-:-:S05]  /*0b40*/  SEL R5, R4, 0x1f, P0 ;  /* 0x0000001f04057807 */ /* 0x000fca0000000000 */
[----:B-----5:R-:W1:Y:S01]  /*0b50*/  SHFL.DOWN PT, R4, R2, 0x1, R5 ;  /* 0x0820000002047989 */ /* 0x020e6200000e0005 */
[CC--:B0-----:R-:W-:Y:S01]  /*0b60*/  ISETP.GE.AND P0, PT, R10.reuse, R5.reuse, PT ;  /* 0x000000050a00720c */ /* 0x0c1fe20003f06270 */
[C---:B------:R-:W-:Y:S01]  /*0b70*/  VIADD R8, R10.reuse, 0x2 ;  /* 0x000000020a087836 */ /* 0x040fe20000000000 */
[----:B------:R-:W-:Y:S02]  /*0b80*/  ISETP.NE.AND P1, PT, R10, RZ, PT ;  /* 0x000000ff0a00720c */ /* 0x000fe40003f25270 */
[----:B-1----:R-:W-:Y:S02]  /*0b90*/  SEL R7, R4, RZ, !P0 ;  /* 0x000000ff04077207 */ /* 0x002fe40004000000 */
[----:B------:R-:W-:Y:S01]  /*0ba0*/  ISETP.GT.AND P0, PT, R8, R5, PT ;  /* 0x000000050800720c */ /* 0x000fe20003f04270 */
[----:B------:R-:W-:-:S08]  /*0bb0*/  VIADD R8, R10, 0x4 ;  /* 0x000000040a087836 */ /* 0x000fd00000000000 */
[----:B------:R-:W0:Y:S01]  /*0bc0*/  @!P1 S2R R12, SR_CgaCtaId ;  /* 0x00000000000c9919 */ /* 0x000e220000008800 */
[----:B------:R-:W-:Y:S01]  /*0bd0*/  IMAD.IADD R4, R7, 0x1, R2 ;  /* 0x0000000107047824 */ /* 0x000fe200078e0202 */
[----:B------:R-:W-:-:S04]  /*0be0*/  @!P1 MOV R9, 0x400 ;  /* 0x0000040000099802 */ /* 0x000fc80000000f00 */
[----:B------:R-:W1:Y:S02]  /*0bf0*/  SHFL.DOWN PT, R6, R4, 0x2, R5 ;  /* 0x0840000004067989 */ /* 0x000e6400000e0005 */
[----:B-1----:R-:W-:Y:S02]  /*0c00*/  SEL R7, R6, RZ, !P0 ;  /* 0x000000ff06077207 */ /* 0x002fe40004000000 */
[----:B------:R-:W-:Y:S01]  /*0c10*/  ISETP.GT.AND P0, PT, R8, R5, PT ;  /* 0x000000050800720c */ /* 0x000fe20003f04270 */
[----:B------:R-:W-:Y:S01]  /*0c20*/  VIADD R8, R10, 0x10 ;  /* 0x000000100a087836 */ /* 0x000fe20000000000 */
[----:B0-----:R-:W-:Y:S01]  /*0c30*/  @!P1 LEA R12, R12, R9, 0x18 ;  /* 0x000000090c0c9211 */ /* 0x001fe200078ec0ff */
        /* <DEDUP_REMOVED lines=24> */
[----:B------:R-:W-:Y:S01]  /*0dc0*/  ISETP.GT.U32.AND P3, PT, R3, 0x80, PT ;  /* 0x000000800300780c */ /* 0x000fe20003f64070 */
[----:B0-----:R-:W-:-:S09]  /*0dd0*/  ULEA UR4, UR5, UR4, 0x18 ;  /* 0x0000000405047291 */ /* 0x001fd2000f8ec0ff */
[----:B------:R-:W0:Y:S04]  /*0de0*/  LDS.128 R4, [UR4+0x10] ;  /* 0x00001004ff047984 */ /* 0x000e280008000c00 */
[----:B------:R-:W2:Y:S04]  /*0df0*/  LDS R0, [UR4+0xc] ;  /* 0x00000c04ff007984 */ /* 0x000ea80008000800 */
[----:B------:R-:W3:Y:S01]  /*0e00*/  LDS.64 R10, [UR4+0x20] ;  /* 0x00002004ff0a7984 */ /* 0x000ee20008000a00 */
[----:B0-----:R-:W-:Y:S02]  /*0e10*/  SEL R4, R4, RZ, P2 ;  /* 0x000000ff04047207 */ /* 0x001fe40001000000 */
[----:B------:R-:W-:-:S02]  /*0e20*/  ISETP.GT.U32.AND P2, PT, R3, 0x60, PT ;  /* 0x000000600300780c */ /* 0x000fc40003f44070 */
[----:B--2---:R-:W-:Y:S02]  /*0e30*/  SEL R0, R0, RZ, P1 ;  /* 0x000000ff00007207 */ /* 0x004fe40000800000 */
[----:B------:R-:W-:Y:S02]  /*0e40*/  SEL R5, R5, RZ, P2 ;  /* 0x000000ff05057207 */ /* 0x000fe40001000000 */
[----:B------:R-:W-:Y:S02]  /*0e50*/  IADD3 R0, PT, PT, R4, R0, R9 ;  /* 0x0000000004007210 */ /* 0x000fe40007ffe009 */
[C---:B------:R-:W-:Y:S02]  /*0e60*/  ISETP.GT.U32.AND P1, PT, R3.reuse, 0xa0, PT ;  /* 0x000000a00300780c */ /* 0x040fe40003f24070 */
[----:B------:R-:W-:Y:S02]  /*0e70*/  SEL R6, R6, RZ, P3 ;  /* 0x000000ff06067207 */ /* 0x000fe40001800000 */
[----:B------:R-:W-:-:S02]  /*0e80*/  ISETP.GT.U32.AND P2, PT, R3, 0xc0, PT ;  /* 0x000000c00300780c */ /* 0x000fc40003f44070 */
[----:B------:R-:W-:Y:S02]  /*0e90*/  ISETP.GT.U32.AND P3, PT, R3, 0xe0, PT ;  /* 0x000000e00300780c */ /* 0x000fe40003f64070 */
[----:B------:R-:W-:Y:S02]  /*0ea0*/  SEL R7, R7, RZ, P1 ;  /* 0x000000ff07077207 */ /* 0x000fe40000800000 */
[----:B------:R-:W-:Y:S02]  /*0eb0*/  IADD3 R0, PT, PT, R6, R0, R5 ;  /* 0x0000000006007210 */ /* 0x000fe40007ffe005 */
[----:B---3--:R-:W-:Y:S02]  /*0ec0*/  SEL R10, R10, RZ, P2 ;  /* 0x000000ff0a0a7207 */ /* 0x008fe40001000000 */
[----:B------:R-:W-:Y:S02]  /*0ed0*/  SEL R11, R11, RZ, P3 ;  /* 0x000000ff0b0b7207 */ /* 0x000fe40001800000 */
[----:B------:R-:W-:-:S05]  /*0ee0*/  IADD3 R0, PT, PT, R10, R0, R7 ;  /* 0x000000000a007210 */ /* 0x000fca0007ffe007 */
[----:B-1----:R-:W-:Y:S01]  /*0ef0*/  IMAD.IADD R9, R0, 0x1, R11 ;  /* 0x0000000100097824 */ /* 0x002fe200078e020b */
[----:B------:R-:W-:Y:S06]  /*0f00*/  BRA `(.L_x_693) ;  /* 0x00000020002c7947 */ /* 0x000fec0003800000 */
.L_x_679:
[----:B------:R-:W0:Y:S01]  /*0f10*/  S2R R0, SR_TID.X ;  /* 0x0000000000007919 */ /* 0x000e220000002100 */
[----:B------:R-:W1:Y:S02]  /*0f20*/  LDCU.64 UR4, c[0x0][0x380] ;  /* 0x00007000ff0477ac */ /* 0x000e640008000a00 */
[----:B-1----:R-:W-:Y:S02]  /*0f30*/  IMAD.U32 R20, RZ, RZ, UR4 ;  /* 0x00000004ff147e24 */ /* 0x002fe4000f8e00ff */
[----:B------:R-:W-:Y:S02]  /*0f40*/  IMAD.U32 R21, RZ, RZ, UR5 ;  /* 0x00000005ff157e24 */ /* 0x000fe4000f8e00ff */
[----:B0-----:R-:W-:-:S04]  /*0f50*/  IMAD.SHL.U32 R2, R0, 0x4, RZ ;  /* 0x0000000400027824 */ /* 0x001fc800078e00ff */
[----:B------:R-:W-:-:S05]  /*0f60*/  IMAD.WIDE.U32 R24, R2, 0x4, R20 ;  /* 0x0000000402187825 */ /* 0x000fca00078e0014 */
[----:B------:R-:W2:Y:S04]  /*0f70*/  LDG.E.128.CONSTANT R4, desc[UR6][R24.64] ;  /* 0x0000000618047981 */ /* 0x000ea8000c1e9d00 */
[----:B------:R-:W3:Y:S04]  /*0f80*/  LDG.E.128.CONSTANT R8, desc[UR6][R24.64+0x1000] ;  /* 0x0010000618087981 */ /* 0x000ee8000c1e9d00 */
[----:B------:R-:W4:Y:S04]  /*0f90*/  LDG.E.128.CONSTANT R12, desc[UR6][R24.64+0x2000] ;  /* 0x00200006180c7981 */ /* 0x000f28000c1e9d00 */
[----:B------:R-:W5:Y:S01]  /*0fa0*/  LDG.E.128.CONSTANT R16, desc[UR6][R24.64+0x3000] ;  /* 0x0030000618107981 */ /* 0x000f62000c1e9d00 */
[----:B------:R-:W-:Y:S01]  /*0fb0*/  VIADD R22, R3, 0xfffff000 ;  /* 0xfffff00003167836 */ /* 0x000fe20000000000 */
[----:B------:R-:W-:-:S04]  /*0fc0*/  UMOV UR4, 0x1000 ;  /* 0x0000100000047882 */ /* 0x000fc80000000000 */
[----:B------:R-:W-:Y:S02]  /*0fd0*/  ISETP.GE.U32.AND P0, PT, R22, 0x1000, PT ;  /* 0x000010001600780c */ /* 0x000fe40003f06070 */
        /* <DEDUP_REMOVED lines=10> */
[----:B------:R-:W-:-:S07]  /*1080*/  UMOV UR4, 0x1000 ;  /* 0x0000100000047882 */ /* 0x000fce0000000000 */
[----:B------:R-:W1:Y:S02]  /*1090*/  LDC.64 R20, c[0x0][0x380] ;  /* 0x0000e000ff147b82 */ /* 0x000e640000000a00 */
.L_x_696:
[----:B------:R-:W-:-:S04]  /*10a0*/  VIADD R25, R2, UR4 ;  /* 0x0000000402197c36 */ /* 0x000fc80008000000 */
[----:B-1----:R-:W-:-:S05]  /*10b0*/  IMAD.WIDE.U32 R24, R25, 0x4, R20 ;  /* 0x0000000419187825 */ /* 0x002fca00078e0014 */
[----:B------:R-:W2:Y:S04]  /*10c0*/  LDG.E.128.CONSTANT R4, desc[UR6][R24.64] ;  /* 0x0000000618047981 */ /* 0x000ea8000c1e9d00 */
[----:B------:R-:W3:Y:S04]  /*10d0*/  LDG.E.128.CONSTANT R8, desc[UR6][R24.64+0x1000] ;  /* 0x0010000618087981 */ /* 0x000ee8000c1e9d00 */
[----:B------:R-:W4:Y:S04]  /*10e0*/  LDG.E.128.CONSTANT R12, desc[UR6][R24.64+0x2000] ;  /* 0x00200006180c7981 */ /* 0x000f28000c1e9d00 */
[----:B------:R-:W5:Y:S01]  /*10f0*/  LDG.E.128.CONSTANT R16, desc[UR6][R24.64+0x3000] ;  /* 0x0030000618107981 */ /* 0x000f62000c1e9d00 */
[----:B--2---:R-:W-:Y:S01]  /*1100*/  IADD3 R5, PT, PT, R5, R4, R23 ;  /* 0x0000000405057210 */ /* 0x004fe20007ffe017 */
[----:B0-----:R-:W-:-:S03]  /*1110*/  VIADD R4, R3, -UR4 ;  /* 0x8000000403047c36 */ /* 0x001fc60008000000 */
[----:B------:R-:W-:Y:S02]  /*1120*/  IADD3 R5, PT, PT, R7, R6, R5 ;  /* 0x0000000607057210 */ /* 0x000fe40007ffe005 */
[----:B------:R-:W-:Y:S02]  /*1130*/  ISETP.GE.U32.AND P0, PT, R4, 0x1000, PT ;  /* 0x000010000400780c */ /* 0x000fe40003f06070 */
[----:B---3--:R-:W-:-:S04]  /*1140*/  IADD3 R5, PT, PT, R9, R8, R5 ;  /* 0x0000000809057210 */ /* 0x008fc80007ffe005 */
[----:B------:R-:W-:-:S04]  /*1150*/  IADD3 R5, PT, PT, R11, R10, R5 ;  /* 0x0000000a0b057210 */ /* 0x000fc80007ffe005 */
[----:B----4-:R-:W-:-:S04]  /*1160*/  IADD3 R5, PT, PT, R13, R12, R5 ;  /* 0x0000000c0d057210 */ /* 0x010fc80007ffe005 */
[----:B------:R-:W-:-:S04]  /*1170*/  IADD3 R5, PT, PT, R15, R14, R5 ;  /* 0x0000000e0f057210 */ /* 0x000fc80007ffe005 */
[----:B-----5:R-:W-:-:S04]  /*1180*/  IADD3 R5, PT, PT, R17, R16, R5 ;  /* 0x0000001011057210 */ /* 0x020fc80007ffe005 */
[----:B------:R-:W-:Y:S01]  /*1190*/  IADD3 R23, PT, PT, R19, R18, R5 ;  /* 0x0000001213177210 */ /* 0x000fe20007ffe005 */
[----:B------:R-:W-:Y:S06]  /*11a0*/  @!P0 BRA `(.L_x_695) ;  /* 0x0000000000d48947 */ /* 0x000fec0003800000 */
[----:B------:R-:W-:-:S06]  /*11b0*/  UIADD3 UR4, UPT, UPT, UR4, 0x1000, URZ ;  /* 0x0000100004047890 */ /* 0x000fcc000fffe0ff */
[----:B------:R-:W-:-:S13]  /*11c0*/  ISETP.LT.U32.AND P0, PT, R22, UR4, PT ;  /* 0x0000000416007c0c */ /* 0x000fda000bf01070 */
[----:B------:R-:W-:Y:S05]  /*11d0*/  @!P0 BRA `(.L_x_696) ;  /* 0xfffffffc00b08947 */ /* 0x000fea000383ffff */
.L_x_694:
[----:B------:R-:W-:-:S13]  /*11e0*/  ISETP.LE.U32.AND P0, PT, R3, UR4, PT ;  /* 0x0000000403007c0c */ /* 0x000fda000bf03070 */
[----:B------:R-:W-:Y:S05]  /*11f0*/  @P0 BRA `(.L_x_695) ;  /* 0x0000000000c00947 */ /* 0x000fea0003800000 */
[----:B------:R-:W-:Y:S01]  /*1200*/  VIADD R5, R3, -UR4 ;  /* 0x8000000403057c36 */ /* 0x000fe20008000000 */
[----:B------:R-:W-:Y:S04]  /*1210*/  BSSY.RECONVERGENT B1, `(.L_x_695) ;  /* 0x000002e000017945 */ /* 0x000fe80003800200 */
[----:B------:R-:W-:-:S13]  /*1220*/  ISETP.GE.AND P0, PT, R0, R5, PT ;  /* 0x000000050000720c */ /* 0x000fda0003f06270 */
[----:B------:R-:W-:Y:S05]  /*1230*/  @P0 BRA `(.L_x_697) ;  /* 0x0000000000ac0947 */ /* 0x000fea0003800000 */
[----:B------:R-:W-:Y:S01]  /*1240*/  LOP3.LUT R2, RZ, R0, RZ, 0x33, !PT ;  /* 0x00000000ff027212 */ /* 0x000fe200078e33ff */
[----:B------:R-:W-:Y:S01]  /*1250*/  BSSY.RECONVERGENT B2, `(.L_x_698) ;  /* 0x0000014000027945 */ /* 0x000fe20003800200 */
[----:B------:R-:W-:Y:S02]  /*1260*/  IMAD.MOV.U32 R4, RZ, RZ, R0 ;  /* 0x000000ffff047224 */ /* 0x000fe400078e0000 */
[----:B------:R-:W-:-:S04]  /*1270*/  IADD3 R2, PT, PT, R3, -UR4, R2 ;  /* 0x8000000403027c10 */ /* 0x000fc8000fffe002 */
[C---:B------:R-:W-:Y:S02]  /*1280*/  LOP3.LUT R3, R2.reuse, 0x300, RZ, 0xc0, !PT ;  /* 0x0000030002037812 */ /* 0x040fe400078ec0ff */
[----:B------:R-:W-:Y:S02]  /*1290*/  ISETP.GE.U32.AND P1, PT, R2, 0x300, PT ;  /* 0x000003000200780c */ /* 0x000fe40003f26070 */
[----:B------:R-:W-:-:S13]  /*12a0*/  ISETP.NE.AND P0, PT, R3, 0x300, PT ;  /* 0x000003000300780c */ /* 0x000fda0003f05270 */
[----:B------:R-:W-:Y:S05]  /*12b0*/  @!P0 BRA `(.L_x_699) ;  /* 0x0000000000348947 */ /* 0x000fea0003800000 */
[----:B------:R-:W-:Y:S01]  /*12c0*/  LEA.HI R2, R2, 0x1, RZ, 0x18 ;  /* 0x0000000102027811 */ /* 0x000fe200078fc0ff */
[----:B------:R-:W-:Y:S02]  /*12d0*/  VIADD R7, R0, UR4 ;  /* 0x0000000400077c36 */ /* 0x000fe40008000000 */
[----:B------:R-:W-:Y:S01]  /*12e0*/  IMAD.MOV.U32 R4, RZ, RZ, R0 ;  /* 0x000000ffff047224 */ /* 0x000fe200078e0000 */
[----:B------:R-:W-:-:S05]  /*12f0*/  LOP3.LUT R2, R2, 0x3, RZ, 0xc0, !PT ;  /* 0x0000000302027812 */ /* 0x000fca00078ec0ff */
[----:B------:R-:W-:-:S07]  /*1300*/  IMAD.MOV R6, RZ, RZ, -R2 ;  /* 0x000000ffff067224 */ /* 0x000fce00078e0a02 */
.L_x_700:
        /* <DEDUP_REMOVED lines=8> */
.L_x_699:
[----:B------:R-:W-:Y:S05]  /*1390*/  BSYNC.RECONVERGENT B2 ;  /* 0x0000000000027941 */ /* 0x000fea0003800200 */
.L_x_698:
[----:B------:R-:W-:Y:S05]  /*13a0*/  @!P1 BRA `(.L_x_697) ;  /* 0x0000000000509947 */ /* 0x000fea0003800000 */
[C---:B------:R-:W-:Y:S02]  /*13b0*/  VIADD R12, R4.reuse, 0x200 ;  /* 0x00000200040c7836 */ /* 0x040fe40000000000 */
[----:B------:R-:W-:-:S07]  /*13c0*/  VIADD R13, R4, UR4 ;  /* 0x00000004040d7c36 */ /* 0x000fce0008000000 */
.L_x_701:
        /* <DEDUP_REMOVED lines=18> */
.L_x_697:
[----:B------:R-:W-:Y:S05]  /*14f0*/  BSYNC.RECONVERGENT B1 ;  /* 0x0000000000017941 */ /* 0x000fea0003800200 */
.L_x_695:
        /* <DEDUP_REMOVED lines=41> */
[----:B------:R-:W-:Y:S01]  /*1790*/  IMAD.IADD R9, R0, 0x1, R3 ;  /* 0x0000000100097824 */ /* 0x000fe200078e0203 */
[----:B------:R-:W-:Y:S06]  /*17a0*/  BRA `(.L_x_693) ;  /* 0x0000001800047947 */ /* 0x000fec0003800000 */
.L_x_678:
        /* <DEDUP_REMOVED lines=12> */
.L_x_704:
[----:B------:R-:W-:Y:S05]  /*1870*/  BSYNC.RECONVERGENT B1 ;  /* 0x0000000000017941 */ /* 0x000fea0003800200 */
.L_x_703:
        /* <DEDUP_REMOVED lines=16> */
.L_x_709:
        /* <DEDUP_REMOVED lines=9> */
.L_x_708:
[----:B------:R-:W-:Y:S05]  /*1a10*/  BSYNC.RECONVERGENT B2 ;  /* 0x0000000000027941 */ /* 0x000fea0003800200 */
.L_x_707:
        /* <DEDUP_REMOVED lines=10> */
.L_x_712:
        /* <DEDUP_REMOVED lines=30> */
.L_x_711:
[----:B------:R-:W-:Y:S05]  /*1ca0*/  BSYNC.RECONVERGENT B2 ;  /* 0x0000000000027941 */ /* 0x000fea0003800200 */
.L_x_710:
        /* <DEDUP_REMOVED lines=22> */
.L_x_714:
[----:B------:R-:W-:Y:S05]  /*1e10*/  BSYNC.RECONVERGENT B2 ;  /* 0x0000000000027941 */ /* 0x000fea0003800200 */
.L_x_713:
        /* <DEDUP_REMOVED lines=8> */
.L_x_706:
[----:B------:R-:W-:Y:S05]  /*1ea0*/  BSYNC.RECONVERGENT B1 ;  /* 0x0000000000017941 */ /* 0x000fea0003800200 */
.L_x_705:
        /* <DEDUP_REMOVED lines=38> */
[----:B----4-:R-:W0:Y:S04]  /*2110*/  LDS.128 R4, [UR4+0x10] ;  /* 0x00001004ff047984 */ /* 0x010e280008000c00 */
[----:B------:R-:W1:Y:S01]  /*2120*/  LDS.64 R2, [UR4+0x20] ;  /* 0x00002004ff027984 */ /* 0x000e620008000a00 */
[----:B0-----:R-:W-:-:S04]  /*2130*/  IADD3 R0, PT, PT, R4, R0, R9 ;  /* 0x0000000004007210 */ /* 0x001fc80007ffe009 */
[----:B------:R-:W-:-:S04]  /*2140*/  IADD3 R0, PT, PT, R6, R0, R5 ;  /* 0x0000000006007210 */ /* 0x000fc80007ffe005 */
[----:B-1----:R-:W-:-:S05]  /*2150*/  IADD3 R0, PT, PT, R2, R0, R7 ;  /* 0x0000000002007210 */ /* 0x002fca0007ffe007 */
[----:B------:R-:W-:Y:S01]  /*2160*/  IMAD.IADD R9, R0, 0x1, R3 ;  /* 0x0000000100097824 */ /* 0x000fe200078e0203 */
[----:B------:R-:W-:Y:S06]  /*2170*/  BRA `(.L_x_693) ;  /* 0x0000000c00907947 */ /* 0x000fec0003800000 */
.L_x_715:
        /* <DEDUP_REMOVED lines=10> */
[C---:B------:R-:W-:Y:S01]  /*2220*/  ISETP.NE.AND P1, PT, R8.reuse, RZ, PT ;  /* 0x000000ff0800720c */ /* 0x040fe20003f25270 */
[----:B------:R-:W-:Y:S01]  /*2230*/  VIADD R10, R8, 0x4 ;  /* 0x00000004080a7836 */ /* 0x000fe20000000000 */
[----:B-1----:R-:W-:Y:S02]  /*2240*/  SEL R5, R4, RZ, !P0 ;  /* 0x000000ff04057207 */ /* 0x002fe40004000000 */
[----:B------:R-:W-:-:S09]  /*2250*/  ISETP.GT.AND P0, PT, R6, R11, PT ;  /* 0x0000000b0600720c */ /* 0x000fd20003f04270 */
[----:B------:R-:W0:Y:S01]  /*2260*/  @!P1 S2R R9, SR_CgaCtaId ;  /* 0x0000000000099919 */ /* 0x000e220000008800 */
[----:B------:R-:W-:-:S05]  /*2270*/  IMAD.IADD R5, R5, 0x1, R2 ;  /* 0x0000000105057824 */ /* 0x000fca00078e0202 */
[----:B------:R-:W1:Y:S02]  /*2280*/  SHFL.DOWN PT, R4, R5, 0x2, R11 ;  /* 0x0840000005047989 */ /* 0x000e6400000e000b */
[----:B-1----:R-:W-:Y:S02]  /*2290*/  SEL R4, R4, RZ, !P0 ;  /* 0x000000ff04047207 */ /* 0x002fe40004000000 */
[----:B------:R-:W-:-:S03]  /*22a0*/  ISETP.GT.AND P0, PT, R10, R11, PT ;  /* 0x0000000b0a00720c */ /* 0x000fc60003f04270 */
[----:B------:R-:W-:Y:S01]  /*22b0*/  IMAD.IADD R4, R5, 0x1, R4 ;  /* 0x0000000105047824 */ /* 0x000fe200078e0204 */
[----:B------:R-:W-:-:S04]  /*22c0*/  @!P1 SHF.R.U32.HI R5, RZ, 0x3, R0 ;  /* 0x00000003ff059819 */ /* 0x000fc80000011600 */
[----:B------:R-:W1:Y:S01]  /*22d0*/  SHFL.DOWN PT, R6, R4, 0x4, R11 ;  /* 0x0880000004067989 */ /* 0x000e6200000e000b */
[----:B------:R-:W-:Y:S02]  /*22e0*/  @!P1 LOP3.LUT R5, R5, 0x7c, RZ, 0xc0, !PT ;  /* 0x0000007c05059812 */ /* 0x000fe400078ec0ff */
[----:B-1----:R-:W-:Y:S01]  /*22f0*/  SEL R7, R6, RZ, !P0 ;  /* 0x000000ff06077207 */ /* 0x002fe20004000000 */
[C---:B------:R-:W-:Y:S02]  /*2300*/  VIADD R6, R8.reuse, 0x8 ;  /* 0x0000000808067836 */ /* 0x040fe40000000000 */
[----:B------:R-:W-:Y:S02]  /*2310*/  VIADD R8, R8, 0x10 ;  /* 0x0000001008087836 */ /* 0x000fe40000000000 */
[----:B------:R-:W-:Y:S01]  /*2320*/  IMAD.IADD R7, R4, 0x1, R7 ;  /* 0x0000000104077824 */ /* 0x000fe200078e0207 */
[----:B------:R-:W-:Y:S02]  /*2330*/  ISETP.GT.AND P0, PT, R6, R11, PT ;  /* 0x0000000b0600720c */ /* 0x000fe40003f04270 */
[----:B------:R-:W-:-:S02]  /*2340*/  @!P1 MOV R6, 0x400 ;  /* 0x0000040000069802 */ /* 0x000fc40000000f00 */
[----:B------:R-:W1:Y:S02]  /*2350*/  SHFL.DOWN PT, R2, R7, 0x8, R11 ;  /* 0x0900000007027989 */ /* 0x000e6400000e000b */
[----:B0-----:R-:W-:-:S05]  /*2360*/  @!P1 LEA R6, R9, R6, 0x18 ;  /* 0x0000000609069211 */ /* 0x001fca00078ec0ff */
        /* <DEDUP_REMOVED lines=36> */
.L_x_702:
[----:B------:R-:W0:Y:S01]  /*25b0*/  S2R R11, SR_TID.X ;  /* 0x00000000000b7919 */ /* 0x000e220000002100 */
[----:B------:R-:W1:Y:S02]  /*25c0*/  LDCU.64 UR4, c[0x0][0x380] ;  /* 0x00007000ff0477ac */ /* 0x000e640008000a00 */
[----:B-1----:R-:W-:Y:S02]  /*25d0*/  IMAD.U32 R6, RZ, RZ, UR4 ;  /* 0x00000004ff067e24 */ /* 0x002fe4000f8e00ff */
[----:B------:R-:W-:Y:S02]  /*25e0*/  IMAD.U32 R7, RZ, RZ, UR5 ;  /* 0x00000005ff077e24 */ /* 0x000fe4000f8e00ff */
        /* <DEDUP_REMOVED lines=20> */
[----:B----4-:R-:W-:-:S04]  /*2730*/  IADD3 R0, PT, PT, R15, R8, R0 ;  /* 0x000000080f007210 */ /* 0x010fc80007ffe000 */
[----:B-----5:R-:W-:-:S04]  /*2740*/  IADD3 R0, PT, PT, R17, R12, R0 ;  /* 0x0000000c11007210 */ /* 0x020fc80007ffe000 */
[----:B------:R-:W-:Y:S01]  /*2750*/  IADD3 R14, PT, PT, R19, R14, R0 ;  /* 0x0000000e130e7210 */ /* 0x000fe20007ffe000 */
[----:B------:R-:W-:-:S05]  /*2760*/  VIADD R0, R3, 0xfffff000 ;  /* 0xfffff00003007836 */ /* 0x000fca0000000000 */
[----:B------:R-:W-:Y:S02]  /*2770*/  ISETP.GE.U32.AND P0, PT, R0, 0x1000, PT ;  /* 0x000010000000780c */ /* 0x000fe40003f06070 */
[----:B------:R-:W-:-:S04]  /*2780*/  IADD3 R14, PT, PT, R21, R16, R14 ;  /* 0x00000010150e7210 */ /* 0x000fc80007ffe00e */
[----:B------:R-:W-:-:S05]  /*2790*/  IADD3 R23, PT, PT, R23, R18, R14 ;  /* 0x0000001217177210 */ /* 0x000fca0007ffe00e */
[----:B------:R-:W-:Y:S02]  /*27a0*/  IMAD.IADD R10, R10, 0x1, R23 ;  /* 0x000000010a0a7824 */ /* 0x000fe400078e0217 */
[----:B------:R-:W-:Y:S05]  /*27b0*/  @!P0 BRA `(.L_x_716) ;  /* 0x0000000000908947 */ /* 0x000fea0003800000 */
[----:B------:R-:W0:Y:S01]  /*27c0*/  LDC R3, c[0x0][0x390] ;  /* 0x0000e400ff037b82 */ /* 0x000e220000000800 */
[----:B------:R-:W-:-:S07]  /*27d0*/  IMAD.MOV.U32 R2, RZ, RZ, 0x1000 ;  /* 0x00001000ff027424 */ /* 0x000fce00078e00ff */
[----:B------:R-:W1:Y:S02]  /*27e0*/  LDC.64 R6, c[0x0][0x380] ;  /* 0x0000e000ff067b82 */ /* 0x000e640000000a00 */
.L_x_718:
[----:B------:R-:W-:Y:S02]  /*27f0*/  IMAD.IADD R19, R11, 0x1, R2 ;  /* 0x000000010b137824 */ /* 0x000fe400078e0202 */
[----:B------:R-:W-:-:S04]  /*2800*/  IMAD.WIDE.U32 R8, R2, 0x4, R4 ;  /* 0x0000000402087825 */ /* 0x000fc800078e0004 */
[----:B-1----:R-:W-:Y:S01]  /*2810*/  IMAD.WIDE.U32 R18, R19, 0x4, R6 ;  /* 0x0000000413127825 */ /* 0x002fe200078e0006 */
        /* <DEDUP_REMOVED lines=16> */
[----:B--2---:R-:W-:Y:S01]  /*2920*/  IADD3 R13, PT, PT, R13, R26, R10 ;  /* 0x0000001a0d0d7210 */ /* 0x004fe20007ffe00a */
[----:B0-----:R-:W-:-:S05]  /*2930*/  IMAD.IADD R10, R3, 0x1, -R2 ;  /* 0x00000001030a7824 */ /* 0x001fca00078e0a02 */
[----:B------:R-:W-:Y:S02]  /*2940*/  ISETP.GE.U32.AND P0, PT, R10, 0x1000, PT ;  /* 0x000010000a00780c */ /* 0x000fe40003f06070 */
        /* <DEDUP_REMOVED lines=8> */
[----:B------:R-:W-:-:S05]  /*29d0*/  VIADD R2, R2, 0x1000 ;  /* 0x0000100002027836 */ /* 0x000fca0000000000 */
[----:B------:R-:W-:-:S13]  /*29e0*/  ISETP.GT.U32.AND P0, PT, R2, R0, PT ;  /* 0x000000000200720c */ /* 0x000fda0003f04070 */
[----:B------:R-:W-:Y:S05]  /*29f0*/  @!P0 BRA `(.L_x_718) ;  /* 0xfffffffc007c8947 */ /* 0x000fea000383ffff */
.L_x_716:
[----:B------:R-:W-:-:S13]  /*2a00*/  ISETP.GE.U32.AND P0, PT, R2, R3, PT ;  /* 0x000000030200720c */ /* 0x000fda0003f06070 */
        /* <DEDUP_REMOVED lines=13> */
[----:B------:R-:W-:Y:S01]  /*2ae0*/  LEA.HI R3, R4, 0x1, RZ, 0x18 ;  /* 0x0000000104037811 */ /* 0x000fe200078fc0ff */
[----:B------:R-:W-:-:S03]  /*2af0*/  IMAD.IADD R9, R11, 0x1, R2 ;  /* 0x000000010b097824 */ /* 0x000fc600078e0202 */
[----:B------:R-:W-:Y:S01]  /*2b00*/  LOP3.LUT R4, R3, 0x3, RZ, 0xc0, !PT ;  /* 0x0000000303047812 */ /* 0x000fe200078ec0ff */
[----:B------:R-:W-:-:S04]  /*2b10*/  IMAD.MOV.U32 R3, RZ, RZ, R11 ;  /* 0x000000ffff037224 */ /* 0x000fc800078e000b */
[----:B------:R-:W-:-:S07]  /*2b20*/  IMAD.MOV R8, RZ, RZ, -R4 ;  /* 0x000000ffff087224 */ /* 0x000fce00078e0a04 */
.L_x_722:
        /* <DEDUP_REMOVED lines=8> */
.L_x_721:
[----:B------:R-:W-:Y:S05]  /*2bb0*/  BSYNC.RECONVERGENT B2 ;  /* 0x0000000000027941 */ /* 0x000fea0003800200 */
.L_x_720:
[----:B------:R-:W-:Y:S05]  /*2bc0*/  @!P1 BRA `(.L_x_719) ;  /* 0x0000000000509947 */ /* 0x000fea0003800000 */
[C---:B------:R-:W-:Y:S02]  /*2bd0*/  IMAD.IADD R15, R3.reuse, 0x1, R2 ;  /* 0x00000001030f7824 */ /* 0x040fe400078e0202 */
[----:B------:R-:W-:-:S07]  /*2be0*/  VIADD R14, R3, 0x200 ;  /* 0x00000200030e7836 */ /* 0x000fce0000000000 */
.L_x_723:
        /* <DEDUP_REMOVED lines=18> */
.L_x_719:
[----:B------:R-:W-:Y:S05]  /*2d10*/  BSYNC.RECONVERGENT B1 ;  /* 0x0000000000017941 */ /* 0x000fea0003800200 */
.L_x_717:
        /* <DEDUP_REMOVED lines=35> */
[----:B---3--:R-:W-:Y:S04]  /*2f50*/  LDS R0, [UR4+0xc] ;  /* 0x00000c04ff007984 */ /* 0x008fe80008000800 */
[----:B------:R-:W0:Y:S04]  /*2f60*/  LDS.128 R4, [UR4+0x10] ;  /* 0x00001004ff047984 */ /* 0x000e280008000c00 */
[----:B------:R-:W1:Y:S01]  /*2f70*/  LDS.64 R2, [UR4+0x20] ;  /* 0x00002004ff027984 */ /* 0x000e620008000a00 */
[----:B0-----:R-:W-:-:S04]  /*2f80*/  IADD3 R0, PT, PT, R4, R0, R9 ;  /* 0x0000000004007210 */ /* 0x001fc80007ffe009 */
[----:B------:R-:W-:-:S04]  /*2f90*/  IADD3 R0, PT, PT, R6, R0, R5 ;  /* 0x0000000006007210 */ /* 0x000fc80007ffe005 */
[----:B-1----:R-:W-:-:S05]  /*2fa0*/  IADD3 R0, PT, PT, R2, R0, R7 ;  /* 0x0000000002007210 */ /* 0x002fca0007ffe007 */
[----:B------:R-:W-:-:S07]  /*2fb0*/  IMAD.IADD R9, R0, 0x1, R3 ;  /* 0x0000000100097824 */ /* 0x000fce00078e0203 */
.L_x_693:
[----:B------:R-:W-:Y:S05]  /*2fc0*/  BSYNC.RECONVERGENT B0 ;  /* 0x0000000000007941 */ /* 0x000fea0003800200 */
.L_x_677:
[----:B------:R-:W-:Y:S05]  /*2fd0*/  @P0 EXIT ;  /* 0x000000000000094d */ /* 0x000fea0003800000 */
[----:B------:R-:W5:Y:S01]  /*2fe0*/  LDC.64 R2, c[0x0][0x388] ;  /* 0x0000e200ff027b82 */ /* 0x000f620000000a00 */
[----:B------:R-:W0:Y:S02]  /*2ff0*/  LDCU UR4, c[0x0][0x398] ;  /* 0x00007300ff0477ac */ /* 0x000e240008000800 */
[----:B01234-:R-:W-:-:S05]  /*3000*/  VIADD R9, R9, UR4 ;  /* 0x0000000409097c36 */ /* 0x01ffca0008000000 */
[----:B-----5:R-:W-:Y:S01]  /*3010*/  STG.E desc[UR6][R2.64], R9 ;  /* 0x0000000902007986 */ /* 0x020fe2000c101906 */
[----:B------:R-:W-:Y:S05]  /*3020*/  EXIT ;  /* 0x000000000000794d */ /* 0x000fea0003800000 */
.L_x_724:
        /* <DEDUP_REMOVED lines=13> */
.L_x_900:


//--------------------- .text._ZN3cub18CUB_300001_SM_10006detail11EmptyKernelIvEEvv --------------------------
	.section	.text._ZN3cub18CUB_300001_SM_10006detail11EmptyKernelIvEEvv,"ax",@progbits
	.align	128
        .global         _ZN3cub18CUB_300001_SM_10006detail11EmptyKernelIvEEvv
        .type           _ZN3cub18CUB_300001_SM_10006detail11EmptyKernelIvEEvv,@function
        .size           _ZN3cub18CUB_300001_SM_10006detail11EmptyKernelIvEEvv,(.L_x_901 - _ZN3cub18CUB_300001_SM_10006detail11EmptyKernelIvEEvv)
        .other          _ZN3cub18CUB_300001_SM_10006detail11EmptyKernelIvEEvv,@"STO_CUDA_ENTRY STV_DEFAULT"
_ZN3cub18CUB_300001_SM_10006detail11EmptyKernelIvEEvv:
.text._ZN3cub18CUB_300001_SM_10006detail11EmptyKernelIvEEvv:
[----:B------:R-:W-:Y:S01]  /*0000*/  LDC R1, c[0x0][0x37c] ;  /* 0x0000df00ff017b82 */ /* 0x000fe20000000800 */
[----:B------:R-:W-:Y:S05]  /*0010*/  EXIT ;  /* 0x000000000000794d */ /* 0x000fea0003800000 */
.L_x_725:
        /* <DEDUP_REMOVED lines=14> */
.L_x_901:


//--------------------- .text._Z16rearrange_outputPfS_S_S_S_S_iPi --------------------------
	.section	.text._Z16rearrange_outputPfS_S_S_S_S_iPi,"ax",@progbits
	.align	128
        .global         _Z16rearrange_outputPfS_S_S_S_S_iPi
        .type           _Z16rearrange_outputPfS_S_S_S_S_iPi,@function
        .size           _Z16rearrange_outputPfS_S_S_S_S_iPi,(.L_x_902 - _Z16rearrange_outputPfS_S_S_S_S_iPi)
        .other          _Z16rearrange_outputPfS_S_S_S_S_iPi,@"STO_CUDA_ENTRY STV_DEFAULT"
_Z16rearrange_outputPfS_S_S_S_S_iPi:
.text._Z16rearrange_outputPfS_S_S_S_S_iPi:
[----:B------:R-:W-:Y:S01]  /*0000*/  LDC R1, c[0x0][0x37c] ;  /* 0x0000df00ff017b82 */ /* 0x000fe20000000800 */
[----:B------:R-:W0:Y:S07]  /*0010*/  S2R R15, SR_TID.X ;  /* 0x00000000000f7919 */ /* 0x000e2e0000002100 */
[----:B------:R-:W0:Y:S01]  /*0020*/  S2UR UR4, SR_CTAID.X ;  /* 0x00000000000479c3 */ /* 0x000e220000002500 */
[----:B------:R-:W1:Y:S07]  /*0030*/  LDCU UR5, c[0x0][0x3b0] ;  /* 0x00007600ff0577ac */ /* 0x000e6e0008000800 */
[----:B------:R-:W0:Y:S02]  /*0040*/  LDC R0, c[0x0][0x360] ;  /* 0x0000d800ff007b82 */ /* 0x000e240000000800 */
[----:B0-----:R-:W-:-:S05]  /*0050*/  IMAD R15, R0, UR4, R15 ;  /* 0x00000004000f7c24 */ /* 0x001fca000f8e020f */
[----:B-1----:R-:W-:-:S13]  /*0060*/  ISETP.GE.AND P0, PT, R15, UR5, PT ;  /* 0x000000050f007c0c */ /* 0x002fda000bf06270 */
[----:B------:R-:W-:Y:S05]  /*0070*/  @P0 EXIT ;  /* 0x000000000000094d */ /* 0x000fea0003800000 */
[----:B------:R-:W0:Y:S01]  /*0080*/  LDC.64 R2, c[0x0][0x3b8] ;  /* 0x0000ee00ff027b82 */ /* 0x000e220000000a00 */
[----:B------:R-:W1:Y:S07]  /*0090*/  LDCU.64 UR4, c[0x0][0x358] ;  /* 0x00006b00ff0477ac */ /* 0x000e6e0008000a00 */
[----:B------:R-:W2:Y:S08]  /*00a0*/  LDC.64 R4, c[0x0][0x398] ;  /* 0x0000e600ff047b82 */ /* 0x000eb00000000a00 */
[----:B------:R-:W3:Y:S01]  /*00b0*/  LDC.64 R6, c[0x0][0x380] ;  /* 0x0000e000ff067b82 */ /* 0x000ee20000000a00 */
[----:B0-----:R-:W-:-:S07]  /*00c0*/  IMAD.WIDE R2, R15, 0x4, R2 ;  /* 0x000000040f027825 */ /* 0x001fce00078e0202 */
[----:B------:R-:W0:Y:S01]  /*00d0*/  LDC.64 R8, c[0x0][0x3a0] ;  /* 0x0000e800ff087b82 */ /* 0x000e220000000a00 */
[----:B-1----:R-:W3:Y:S01]  /*00e0*/  LDG.E R17, desc[UR4][R2.64] ;  /* 0x0000000402117981 */ /* 0x002ee2000c1e1900 */
[----:B--2---:R-:W-:-:S06]  /*00f0*/  IMAD.WIDE R4, R15, 0x4, R4 ;  /* 0x000000040f047825 */ /* 0x004fcc00078e0204 */
[----:B------:R-:W1:Y:S01]  /*0100*/  LDC.64 R10, c[0x0][0x388] ;  /* 0x0000e200ff0a7b82 */ /* 0x000e620000000a00 */
[----:B------:R2:W4:Y:S07]  /*0110*/  LDG.E R19, desc[UR4][R4.64] ;  /* 0x0000000404137981 */ /* 0x00052e000c1e1900 */
[----:B------:R-:W5:Y:S01]  /*0120*/  LDC.64 R12, c[0x0][0x3a8] ;  /* 0x0000ea00ff0c7b82 */ /* 0x000f620000000a00 */
[----:B0-----:R-:W-:-:S07]  /*0130*/  IMAD.WIDE R8, R15, 0x4, R8 ;  /* 0x000000040f087825 */ /* 0x001fce00078e0208 */
[----:B--2---:R-:W0:Y:S01]  /*0140*/  LDC.64 R4, c[0x0][0x390] ;  /* 0x0000e400ff047b82 */ /* 0x004e220000000a00 */
[----:B---3--:R-:W-:-:S05]  /*0150*/  IMAD.WIDE R6, R17, 0x4, R6 ;  /* 0x0000000411067825 */ /* 0x008fca00078e0206 */
[----:B----4-:R-:W-:Y:S04]  /*0160*/  STG.E desc[UR4][R6.64], R19 ;  /* 0x0000001306007986 */ /* 0x010fe8000c101904 */
[----:B------:R-:W2:Y:S01]  /*0170*/  LDG.E R9, desc[UR4][R8.64] ;  /* 0x0000000408097981 */ /* 0x000ea2000c1e1900 */
[----:B-1----:R-:W-:-:S04]  /*0180*/  IMAD.WIDE R10, R17, 0x4, R10 ;  /* 0x00000004110a7825 */ /* 0x002fc800078e020a */
[----:B-----5:R-:W-:Y:S01]  /*0190*/  IMAD.WIDE R2, R15, 0x4, R12 ;  /* 0x000000040f027825 */ /* 0x020fe200078e020c */
[----:B--2---:R-:W-:Y:S05]  /*01a0*/  STG.E desc[UR4][R10.64], R9 ;  /* 0x000000090a007986 */ /* 0x004fea000c101904 */
[----:B------:R-:W2:Y:S01]  /*01b0*/  LDG.E R3, desc[UR4][R2.64] ;  /* 0x0000000402037981 */ /* 0x000ea2000c1e1900 */
[----:B0-----:R-:W-:-:S05]  /*01c0*/  IMAD.WIDE R4, R17, 0x4, R4 ;  /* 0x0000000411047825 */ /* 0x001fca00078e0204 */
[----:B--2---:R-:W-:Y:S01]  /*01d0*/  STG.E desc[UR4][R4.64], R3 ;  /* 0x0000000304007986 */ /* 0x004fe2000c101904 */
[----:B------:R-:W-:Y:S05]  /*01e0*/  EXIT ;  /* 0x000000000000794d */ /* 0x000fea0003800000 */
.L_x_726:
        /* <DEDUP_REMOVED lines=9> */
.L_x_902:


//--------------------- .text._Z20gather_halo_elementsPfS_S_PiS_i --------------------------
	.section	.text._Z20gather_halo_elementsPfS_S_PiS_i,"ax",@progbits
	.align	128
        .global         _Z20gather_halo_elementsPfS_S_PiS_i
        .type           _Z20gather_halo_elementsPfS_S_PiS_i,@function
        .size           _Z20gather_halo_elementsPfS_S_PiS_i,(.L_x_903 - _Z20gather_halo_elementsPfS_S_PiS_i)
        .other          _Z20gather_halo_elementsPfS_S_PiS_i,@"STO_CUDA_ENTRY STV_DEFAULT"
_Z20gather_halo_elementsPfS_S_PiS_i:
.text._Z20gather_halo_elementsPfS_S_PiS_i:
        /* <DEDUP_REMOVED lines=14> */
[----:B-1----:R-:W2:Y:S07]  /*00e0*/  LDG.E R3, desc[UR4][R2.64] ;  /* 0x0000000402037981 */ /* 0x002eae000c1e1900 */
[----:B------:R-:W1:Y:S01]  /*00f0*/  LDC.64 R10, c[0x0][0x3a0] ;  /* 0x0000e800ff0a7b82 */ /* 0x000e620000000a00 */
[----:B--2---:R-:W-:-:S04]  /*0100*/  IMAD.WIDE R4, R3, 0x4, R4 ;  /* 0x0000000403047825 */ /* 0x004fc800078e0204 */
[C---:B---3--:R-:W-:Y:S02]  /*0110*/  IMAD.WIDE R6, R3.reuse, 0x4, R6 ;  /* 0x0000000403067825 */ /* 0x048fe400078e0206 */
[----:B------:R-:W2:Y:S02]  /*0120*/  LDG.E R5, desc[UR4][R4.64] ;  /* 0x0000000404057981 */ /* 0x000ea4000c1e1900 */
[----:B0-----:R-:W-:Y:S02]  /*0130*/  IMAD.WIDE R8, R3, 0x4, R8 ;  /* 0x0000000403087825 */ /* 0x001fe400078e0208 */
[----:B------:R-:W3:Y:S04]  /*0140*/  LDG.E R7, desc[UR4][R6.64] ;  /* 0x0000000406077981 */ /* 0x000ee8000c1e1900 */
[----:B------:R-:W4:Y:S01]  /*0150*/  LDG.E R9, desc[UR4][R8.64] ;  /* 0x0000000408097981 */ /* 0x000f22000c1e1900 */
[----:B------:R-:W-:-:S05]  /*0160*/  LEA R3, R13, R13, 0x1 ;  /* 0x0000000d0d037211 */ /* 0x000fca00078e08ff */
[----:B-1----:R-:W-:-:S05]  /*0170*/  IMAD.WIDE R2, R3, 0x4, R10 ;  /* 0x0000000403027825 */ /* 0x002fca00078e020a */
[----:B--2---:R-:W-:Y:S04]  /*0180*/  STG.E desc[UR4][R2.64], R5 ;  /* 0x0000000502007986 */ /* 0x004fe8000c101904 */
[----:B---3--:R-:W-:Y:S04]  /*0190*/  STG.E desc[UR4][R2.64+0x4], R7 ;  /* 0x0000040702007986 */ /* 0x008fe8000c101904 */
[----:B----4-:R-:W-:Y:S01]  /*01a0*/  STG.E desc[UR4][R2.64+0x8], R9 ;  /* 0x0000080902007986 */ /* 0x010fe2000c101904 */
[----:B------:R-:W-:Y:S05]  /*01b0*/  EXIT ;  /* 0x000000000000794d */ /* 0x000fea0003800000 */
.L_x_727:
        /* <DEDUP_REMOVED lines=12> */
.L_x_903:


//--------------------- .text._Z20gather_halo_elementsPiS_iS_ --------------------------
	.section	.text._Z20gather_halo_elementsPiS_iS_,"ax",@progbits
	.align	128
        .global         _Z20gather_halo_elementsPiS_iS_
        .type           _Z20gather_halo_elementsPiS_iS_,@function
        .size           _Z20gather_halo_elementsPiS_iS_,(.L_x_904 - _Z20gather_halo_elementsPiS_iS_)
        .other          _Z20gather_halo_elementsPiS_iS_,@"STO_CUDA_ENTRY STV_DEFAULT"
_Z20gather_halo_elementsPiS_iS_:
.text._Z20gather_halo_elementsPiS_iS_:
        /* <DEDUP_REMOVED lines=9> */
[----:B------:R-:W1:Y:S01]  /*0090*/  LDCU.64 UR4, c[0x0][0x358] ;  /* 0x00006b00ff0477ac */ /* 0x000e620008000a00 */
[----:B0-----:R-:W-:-:S06]  /*00a0*/  IMAD.WIDE R2, R7, 0x4, R2 ;  /* 0x0000000407027825 */ /* 0x001fcc00078e0202 */
[----:B-1----:R-:W2:Y:S02]  /*00b0*/  LDG.E R2, desc[UR4][R2.64] ;  /* 0x0000000402027981 */ /* 0x002ea4000c1e1900 */
[----:B--2---:R-:W-:-:S13]  /*00c0*/  ISETP.NE.AND P0, PT, R2, RZ, PT ;  /* 0x000000ff0200720c */ /* 0x004fda0003f05270 */
[----:B------:R-:W-:Y:S05]  /*00d0*/  @!P0 EXIT ;  /* 0x000000000000894d */ /* 0x000fea0003800000 */
[----:B------:R-:W0:Y:S08]  /*00e0*/  LDC.64 R2, c[0x0][0x388] ;  /* 0x0000e200ff027b82 */ /* 0x000e300000000a00 */
[----:B------:R-:W1:Y:S01]  /*00f0*/  LDC.64 R4, c[0x0][0x398] ;  /* 0x0000e600ff047b82 */ /* 0x000e620000000a00 */
[----:B0-----:R-:W-:-:S06]  /*0100*/  IMAD.WIDE R2, R7, 0x4, R2 ;  /* 0x0000000407027825 */ /* 0x001fcc00078e0202 */
[----:B------:R-:W1:Y:S02]  /*0110*/  LDG.E R3, desc[UR4][R2.64] ;  /* 0x0000000402037981 */ /* 0x000e64000c1e1900 */
[----:B-1----:R-:W-:-:S05]  /*0120*/  IMAD.WIDE R4, R3, 0x4, R4 ;  /* 0x0000000403047825 */ /* 0x002fca00078e0204 */
[----:B------:R-:W-:Y:S01]  /*0130*/  STG.E desc[UR4][R4.64], R7 ;  /* 0x0000000704007986 */ /* 0x000fe2000c101904 */
[----:B------:R-:W-:Y:S05]  /*0140*/  EXIT ;  /* 0x000000000000794d */ /* 0x000fea0003800000 */
.L_x_728:
        /* <DEDUP_REMOVED lines=11> */
.L_x_904:


//--------------------- .text._Z19create_halo_indexesiPiiS_iii --------------------------
	.section	.text._Z19create_halo_indexesiPiiS_iii,"ax",@progbits
	.align	128
        .global         _Z19create_halo_indexesiPiiS_iii
        .type           _Z19create_halo_indexesiPiiS_iii,@function
        .size           _Z19create_halo_indexesiPiiS_iii,(.L_x_905 - _Z19create_halo_indexesiPiiS_iii)
        .other          _Z19create_halo_indexesiPiiS_iii,@"STO_CUDA_ENTRY STV_DEFAULT"
_Z19create_halo_indexesiPiiS_iii:
.text._Z19create_halo_indexesiPiiS_iii:
[----:B------:R-:W-:Y:S01]  /*0000*/  LDC R1, c[0x0][0x37c] ;  /* 0x0000df00ff017b82 */ /* 0x000fe20000000800 */
[----:B------:R-:W0:Y:S07]  /*0010*/  S2R R0, SR_TID.X ;  /* 0x0000000000007919 */ /* 0x000e2e0000002100 */
[----:B------:R-:W0:Y:S01]  /*0020*/  S2UR UR4, SR_CTAID.X ;  /* 0x00000000000479c3 */ /* 0x000e220000002500 */
[----:B------:R-:W1:Y:S07]  /*0030*/  LDCU UR5, c[0x0][0x390] ;  /* 0x00007200ff0577ac */ /* 0x000e6e0008000800 */
[----:B------:R-:W0:Y:S08]  /*0040*/  LDC R3, c[0x0][0x360] ;  /* 0x0000d800ff037b82 */ /* 0x000e300000000800 */
[----:B------:R-:W2:Y:S01]  /*0050*/  LDC R2, c[0x0][0x3a0] ;  /* 0x0000e800ff027b82 */ /* 0x000ea20000000800 */
[----:B0-----:R-:W-:Y:S01]  /*0060*/  IMAD R0, R3, UR4, R0 ;  /* 0x0000000403007c24 */ /* 0x001fe2000f8e0200 */
[----:B--2---:R-:W-:-:S04]  /*0070*/  ISETP.GE.AND P0, PT, R2, 0x1, PT ;  /* 0x000000010200780c */ /* 0x004fc80003f06270 */
[----:B-1----:R-:W-:-:S13]  /*0080*/  ISETP.GE.OR P0, PT, R0, UR5, !P0 ;  /* 0x0000000500007c0c */ /* 0x002fda000c706670 */
[----:B------:R-:W-:Y:S05]  /*0090*/  @P0 EXIT ;  /* 0x000000000000094d */ /* 0x000fea0003800000 */
[----:B------:R-:W0:Y:S01]  /*00a0*/  LDC R4, c[0x0][0x3a8] ;  /* 0x0000ea00ff047b82 */ /* 0x000e220000000800 */
[----:B------:R-:W1:Y:S01]  /*00b0*/  LDCU.64 UR6, c[0x0][0x358] ;  /* 0x00006b00ff0677ac */ /* 0x000e620008000a00 */
[----:B------:R-:W-:Y:S01]  /*00c0*/  UMOV UR4, URZ ;  /* 0x000000ff00047c82 */ /* 0x000fe20008000000 */
[----:B01----:R-:W-:-:S07]  /*00d0*/  VIADDMNMX R4, R4, 0xffffffff, RZ, !PT ;  /* 0xffffffff04047846 */ /* 0x003fce00078001ff */
.L_x_734:
[----:B0-----:R-:W0:Y:S08]  /*00e0*/  LDC R9, c[0x0][0x3a0] ;  /* 0x0000e800ff097b82 */ /* 0x001e300000000800 */
[----:B-1----:R-:W1:Y:S01]  /*00f0*/  LDC.64 R2, c[0x0][0x398] ;  /* 0x0000e600ff027b82 */ /* 0x002e620000000a00 */
[----:B0-----:R-:W-:-:S04]  /*0100*/  IMAD R5, R0, R9, UR4 ;  /* 0x0000000400057e24 */ /* 0x001fc8000f8e0209 */
[----:B-1----:R-:W-:-:S05]  /*0110*/  IMAD.WIDE R2, R5, 0x4, R2 ;  /* 0x0000000405027825 */ /* 0x002fca00078e0202 */
[----:B------:R-:W2:Y:S01]  /*0120*/  LDG.E R7, desc[UR6][R2.64] ;  /* 0x0000000602077981 */ /* 0x000ea2000c1e1900 */
[----:B------:R-:W-:Y:S01]  /*0130*/  UIADD3 UR4, UPT, UPT, UR4, 0x1, URZ ;  /* 0x0000000104047890 */ /* 0x000fe2000fffe0ff */
[----:B------:R-:W-:Y:S05]  /*0140*/  BSSY.RECONVERGENT B0, `(.L_x_729) ;  /* 0x0000017000007945 */ /* 0x000fea0003800200 */
[----:B------:R-:W-:Y:S02]  /*0150*/  ISETP.NE.AND P0, PT, R9, UR4, PT ;  /* 0x0000000409007c0c */ /* 0x000fe4000bf05270 */
[----:B--2---:R-:W-:-:S13]  /*0160*/  ISETP.GE.AND P1, PT, R7, RZ, PT ;  /* 0x000000ff0700720c */ /* 0x004fda0003f26270 */
[----:B------:R-:W-:Y:S05]  /*0170*/  @!P1 BRA `(.L_x_730) ;  /* 0x00000000004c9947 */ /* 0x000fea0003800000 */
[----:B------:R-:W0:Y:S01]  /*0180*/  LDC R6, c[0x0][0x3a4] ;  /* 0x0000e900ff067b82 */ /* 0x000e220000000800 */
[----:B------:R-:W-:Y:S01]  /*0190*/  BSSY.RECONVERGENT B1, `(.L_x_731) ;  /* 0x000000b000017945 */ /* 0x000fe20003800200 */
[----:B------:R-:W-:-:S07]  /*01a0*/  IMAD.MOV.U32 R3, RZ, RZ, RZ ;  /* 0x000000ffff037224 */ /* 0x000fce00078e00ff */
.L_x_733:
[-C--:B------:R-:W-:Y:S01]  /*01b0*/  ISETP.NE.AND P1, PT, R3, R4.reuse, PT ;  /* 0x000000040300720c */ /* 0x080fe20003f25270 */
[----:B------:R-:W-:Y:S01]  /*01c0*/  IMAD.MOV.U32 R5, RZ, RZ, R3 ;  /* 0x000000ffff057224 */ /* 0x000fe200078e0003 */
[----:B------:R-:W-:-:S11]  /*01d0*/  MOV R2, R4 ;  /* 0x0000000400027202 */ /* 0x000fd60000000f00 */
[----:B------:R-:W-:Y:S05]  /*01e0*/  @!P1 BRA `(.L_x_732) ;  /* 0x0000000000149947 */ /* 0x000fea0003800000 */
[C---:B0-----:R-:W-:Y:S02]  /*01f0*/  IMAD R2, R3.reuse, R6, R6 ;  /* 0x0000000603027224 */ /* 0x041fe400078e0206 */
[----:B------:R-:W-:-:S03]  /*0200*/  VIADD R3, R3, 0x1 ;  /* 0x0000000103037836 */ /* 0x000fc60000000000 */
[----:B------:R-:W-:-:S13]  /*0210*/  ISETP.GE.AND P1, PT, R7, R2, PT ;  /* 0x000000020700720c */ /* 0x000fda0003f26270 */
[----:B------:R-:W-:Y:S05]  /*0220*/  @P1 BRA `(.L_x_733) ;  /* 0xfffffffc00e01947 */ /* 0x000fea000383ffff */
[----:B------:R-:W-:-:S07]  /*0230*/  MOV R2, R5 ;  /* 0x0000000500027202 */ /* 0x000fce0000000f00 */
.L_x_732:
[----:B------:R-:W-:Y:S05]  /*0240*/  BSYNC.RECONVERGENT B1 ;  /* 0x0000000000017941 */ /* 0x000fea0003800200 */
.L_x_731:
[----:B------:R-:W1:Y:S02]  /*0250*/  LDCU UR5, c[0x0][0x380] ;  /* 0x00007000ff0577ac */ /* 0x000e640008000800 */
[----:B-1----:R-:W-:-:S13]  /*0260*/  ISETP.NE.AND P1, PT, R2, UR5, PT ;  /* 0x0000000502007c0c */ /* 0x002fda000bf25270 */
[----:B------:R-:W1:Y:S01]  /*0270*/  @!P1 LDC.64 R2, c[0x0][0x388] ;  /* 0x0000e200ff029b82 */ /* 0x000e620000000a00 */
[----:B------:R-:W-:Y:S02]  /*0280*/  @!P1 IMAD.MOV.U32 R5, RZ, RZ, 0x1 ;  /* 0x00000001ff059424 */ /* 0x000fe400078e00ff */
[----:B-1----:R-:W-:-:S05]  /*0290*/  @!P1 IMAD.WIDE.U32 R2, R7, 0x4, R2 ;  /* 0x0000000407029825 */ /* 0x002fca00078e0002 */
[----:B------:R1:W-:Y:S02]  /*02a0*/  @!P1 STG.E desc[UR6][R2.64], R5 ;  /* 0x0000000502009986 */ /* 0x0003e4000c101906 */
.L_x_730:
[----:B------:R-:W-:Y:S05]  /*02b0*/  BSYNC.RECONVERGENT B0 ;  /* 0x0000000000007941 */ /* 0x000fea0003800200 */
.L_x_729:
[----:B------:R-:W-:Y:S05]  /*02c0*/  @P0 BRA `(.L_x_734) ;  /* 0xfffffffc00840947 */ /* 0x000fea000383ffff */
[----:B------:R-:W-:Y:S05]  /*02d0*/  EXIT ;  /* 0x000000000000794d */ /* 0x000fea0003800000 */
.L_x_735:
        /* <DEDUP_REMOVED lines=10> */
.L_x_905:


//--------------------- .text._Z19produce_output_GKNNPfS_S_S_S_S_ffi --------------------------
	.section	.text._Z19produce_output_GKNNPfS_S_S_S_S_ffi,"ax",@progbits
	.align	128
        .global         _Z19produce_output_GKNNPfS_S_S_S_S_ffi
        .type           _Z19produce_output_GKNNPfS_S_S_S_S_ffi,@function
        .size           _Z19produce_output_GKNNPfS_S_S_S_S_ffi,(.L_x_906 - _Z19produce_output_GKNNPfS_S_S_S_S_ffi)
        .other          _Z19produce_output_GKNNPfS_S_S_S_S_ffi,@"STO_CUDA_ENTRY STV_DEFAULT"
_Z19produce_output_GKNNPfS_S_S_S_S_ffi:
.text._Z19produce_output_GKNNPfS_S_S_S_S_ffi:
[----:B------:R-:W-:Y:S01]  /*0000*/  LDC R1, c[0x0][0x37c] ;  /* 0x0000df00ff017b82 */ /* 0x000fe20000000800 */
[----:B------:R-:W0:Y:S01]  /*0010*/  S2R R0, SR_TID.X ;  /* 0x0000000000007919 */ /* 0x000e220000002100 */
[----:B------:R-:W0:Y:S01]  /*0020*/  LDCU UR4, c[0x0][0x360] ;  /* 0x00006c00ff0477ac */ /* 0x000e220008000800 */
[----:B------:R-:W0:Y:S01]  /*0030*/  S2R R3, SR_CTAID.X ;  /* 0x0000000000037919 */ /* 0x000e220000002500 */
[----:B------:R-:W1:Y:S01]  /*0040*/  LDCU UR5, c[0x0][0x3b8] ;  /* 0x00007700ff0577ac */ /* 0x000e620008000800 */
        /* <DEDUP_REMOVED lines=9> */
[----:B-1----:R-:W4:Y:S01]  /*00e0*/  LDG.E R4, desc[UR4][R4.64] ;  /* 0x0000000404047981 */ /* 0x002f22000c1e1900 */
[----:B--2---:R-:W-:-:S06]  /*00f0*/  FADD R3, R3, -R2 ;  /* 0x8000000203037221 */ /* 0x004fcc0000000000 */
[----:B------:R-:W1:Y:S01]  /*0100*/  LDC.64 R10, c[0x0][0x3a0] ;  /* 0x0000e800ff0a7b82 */ /* 0x000e620000000a00 */
[----:B---3--:R-:W-:-:S07]  /*0110*/  IMAD.WIDE R6, R0, 0x4, R6 ;  /* 0x0000000400067825 */ /* 0x008fce00078e0206 */
[----:B------:R-:W2:Y:S01]  /*0120*/  LDC.64 R12, c[0x0][0x390] ;  /* 0x0000e400ff0c7b82 */ /* 0x000ea20000000a00 */
[----:B0-----:R-:W-:-:S04]  /*0130*/  IMAD.WIDE R8, R0, 0x4, R8 ;  /* 0x0000000400087825 */ /* 0x001fc800078e0208 */
[----:B----4-:R-:W-:-:S05]  /*0140*/  FFMA R15, R3, R4, R2 ;  /* 0x00000004030f7223 */ /* 0x010fca0000000002 */
[----:B------:R-:W-:Y:S04]  /*0150*/  STG.E desc[UR4][R6.64], R15 ;  /* 0x0000000f06007986 */ /* 0x000fe8000c101904 */
[----:B------:R-:W3:Y:S01]  /*0160*/  LDG.E R8, desc[UR4][R8.64] ;  /* 0x0000000408087981 */ /* 0x000ee2000c1e1900 */
[----:B-1----:R-:W-:-:S04]  /*0170*/  IMAD.WIDE R4, R0, 0x4, R10 ;  /* 0x0000000400047825 */ /* 0x002fc800078e020a */
[----:B--2---:R-:W-:Y:S02]  /*0180*/  IMAD.WIDE R10, R0, 0x4, R12 ;  /* 0x00000004000a7825 */ /* 0x004fe400078e020c */
[----:B------:R-:W0:Y:S02]  /*0190*/  LDC.64 R12, c[0x0][0x3a8] ;  /* 0x0000ea00ff0c7b82 */ /* 0x000e240000000a00 */
[----:B---3--:R-:W-:-:S05]  /*01a0*/  FFMA R17, R3, R8, R2 ;  /* 0x0000000803117223 */ /* 0x008fca0000000002 */
[----:B------:R-:W-:Y:S04]  /*01b0*/  STG.E desc[UR4][R4.64], R17 ;  /* 0x0000001104007986 */ /* 0x000fe8000c101904 */
[----:B------:R-:W2:Y:S01]  /*01c0*/  LDG.E R10, desc[UR4][R10.64] ;  /* 0x000000040a0a7981 */ /* 0x000ea2000c1e1900 */
[----:B0-----:R-:W-:-:S04]  /*01d0*/  IMAD.WIDE R12, R0, 0x4, R12 ;  /* 0x00000004000c7825 */ /* 0x001fc800078e020c */
[----:B--2---:R-:W-:-:S05]  /*01e0*/  FFMA R3, R3, R10, R2 ;  /* 0x0000000a03037223 */ /* 0x004fca0000000002 */
[----:B------:R-:W-:Y:S01]  /*01f0*/  STG.E desc[UR4][R12.64], R3 ;  /* 0x000000030c007986 */ /* 0x000fe2000c101904 */
[----:B------:R-:W-:Y:S05]  /*0200*/  EXIT ;  /* 0x000000000000794d */ /* 0x000fea0003800000 */
.L_x_736:
        /* <DEDUP_REMOVED lines=15> */
.L_x_906:


//--------------------- .text._Z26scale_points_to_unity_GKNNPfS_S_ffi --------------------------
	.section	.text._Z26scale_points_to_unity_GKNNPfS_S_ffi,"ax",@progbits
	.align	128
        .global         _Z26scale_points_to_unity_GKNNPfS_S_ffi
        .type           _Z26scale_points_to_unity_GKNNPfS_S_ffi,@function
        .size           _Z26scale_points_to_unity_GKNNPfS_S_ffi,(.L_x_883 - _Z26scale_points_to_unity_GKNNPfS_S_ffi)
        .other          _Z26scale_points_to_unity_GKNNPfS_S_ffi,@"STO_CUDA_ENTRY STV_DEFAULT"
_Z26scale_points_to_unity_GKNNPfS_S_ffi:
.text._Z26scale_points_to_unity_GKNNPfS_S_ffi:
        /* <DEDUP_REMOVED lines=10> */
[----:B------:R-:W2:Y:S01]  /*00a0*/  LDC.64 R8, c[0x0][0x398] ;  /* 0x0000e600ff087b82 */ /* 0x000ea20000000a00 */
[----:B0-----:R-:W-:-:S05]  /*00b0*/  IMAD.WIDE R6, R2, 0x4, R6 ;  /* 0x0000000402067825 */ /* 0x001fca00078e0206 */
[----:B-1----:R-:W3:Y:S01]  /*00c0*/  LDG.E R5, desc[UR4][R6.64] ;  /* 0x0000000406057981 */ /* 0x002ee2000c1e1900 */
[----:B------:R-:W-:Y:S01]  /*00d0*/  BSSY.RECONVERGENT B0, `(.L_x_737) ;  /* 0x000000e000007945 */ /* 0x000fe20003800200 */
[----:B--2---:R-:W-:-:S04]  /*00e0*/  FADD R3, R9, -R8 ;  /* 0x8000000809037221 */ /* 0x004fc80000000000 */
[----:B------:R-:W0:Y:S02]  /*00f0*/  MUFU.RCP R4, R3 ;  /* 0x0000000300047308 */ /* 0x000e240000001000 */
[----:B0-----:R-:W-:-:S04]  /*0100*/  FFMA R9, -R3, R4, 1 ;  /* 0x3f80000003097423 */ /* 0x001fc80000000104 */
[----:B------:R-:W-:Y:S01]  /*0110*/  FFMA R9, R4, R9, R4 ;  /* 0x0000000904097223 */ /* 0x000fe20000000004 */
[----:B---3--:R-:W-:-:S04]  /*0120*/  FADD R0, R5, -R8 ;  /* 0x8000000805007221 */ /* 0x008fc80000000000 */
[----:B------:R-:W0:Y:S01]  /*0130*/  FCHK P0, R0, R3 ;  /* 0x0000000300007302 */ /* 0x000e220000000000 */
[----:B------:R-:W-:-:S04]  /*0140*/  FFMA R4, R0, R9, RZ ;  /* 0x0000000900047223 */ /* 0x000fc800000000ff */
[----:B------:R-:W-:-:S04]  /*0150*/  FFMA R5, -R3, R4, R0 ;  /* 0x0000000403057223 */ /* 0x000fc80000000100 */
[----:B------:R-:W-:Y:S01]  /*0160*/  FFMA R9, R9, R5, R4 ;  /* 0x0000000509097223 */ /* 0x000fe20000000004 */
[----:B0-----:R-:W-:Y:S06]  /*0170*/  @!P0 BRA `(.L_x_738) ;  /* 0x00000000000c8947 */ /* 0x001fec0003800000 */
[----:B------:R-:W-:-:S07]  /*0180*/  MOV R8, 0x1a0 ;  /* 0x000001a000087802 */ /* 0x000fce0000000f00 */
[----:B------:R-:W-:Y:S05]  /*0190*/  CALL.REL.NOINC `($__internal_0_$__cuda_sm3x_div_rn_noftz_f32_slowpath) ;  /* 0x0000000000b07944 */ /* 0x000fea0003c00000 */
[----:B------:R-:W-:-:S07]  /*01a0*/  IMAD.MOV.U32 R9, RZ, RZ, R0 ;  /* 0x000000ffff097224 */ /* 0x000fce00078e0000 */
.L_x_738:
[----:B------:R-:W-:Y:S05]  /*01b0*/  BSYNC.RECONVERGENT B0 ;  /* 0x0000000000007941 */ /* 0x000fea0003800200 */
.L_x_737:
[----:B------:R-:W0:Y:S01]  /*01c0*/  LDC.64 R4, c[0x0][0x388] ;  /* 0x0000e200ff047b82 */ /* 0x000e220000000a00 */
[----:B------:R1:W-:Y:S01]  /*01d0*/  STG.E desc[UR4][R6.64], R9 ;  /* 0x0000000906007986 */ /* 0x0003e2000c101904 */
[----:B------:R-:W2:Y:S01]  /*01e0*/  LDCU UR6, c[0x0][0x398] ;  /* 0x00007300ff0677ac */ /* 0x000ea20008000800 */
[----:B0-----:R-:W-:-:S05]  /*01f0*/  IMAD.WIDE R4, R2, 0x4, R4 ;  /* 0x0000000402047825 */ /* 0x001fca00078e0204 */
[----:B------:R-:W2:Y:S01]  /*0200*/  LDG.E R0, desc[UR4][R4.64] ;  /* 0x0000000404007981 */ /* 0x000ea2000c1e1900 */
[----:B------:R-:W0:Y:S01]  /*0210*/  MUFU.RCP R10, R3 ;  /* 0x00000003000a7308 */ /* 0x000e220000001000 */
[----:B------:R-:W-:Y:S01]  /*0220*/  BSSY.RECONVERGENT B0, `(.L_x_739) ;  /* 0x000000d000007945 */ /* 0x000fe20003800200 */
[----:B0-----:R-:W-:Y:S01]  /*0230*/  FFMA R11, -R3, R10, 1 ;  /* 0x3f800000030b7423 */ /* 0x001fe2000000010a */
[----:B--2---:R-:W-:-:S03]  /*0240*/  FADD R8, R0, -UR6 ;  /* 0x8000000600087e21 */ /* 0x004fc60008000000 */
[----:B------:R-:W-:Y:S02]  /*0250*/  FFMA R0, R10, R11, R10 ;  /* 0x0000000b0a007223 */ /* 0x000fe4000000000a */
[----:B------:R-:W0:Y:S02]  /*0260*/  FCHK P0, R8, R3 ;  /* 0x0000000308007302 */ /* 0x000e240000000000 */
[----:B------:R-:W-:-:S04]  /*0270*/  FFMA R11, R0, R8, RZ ;  /* 0x00000008000b7223 */ /* 0x000fc800000000ff */
[----:B------:R-:W-:-:S04]  /*0280*/  FFMA R10, -R3, R11, R8 ;  /* 0x0000000b030a7223 */ /* 0x000fc80000000108 */
[----:B------:R-:W-:Y:S01]  /*0290*/  FFMA R11, R0, R10, R11 ;  /* 0x0000000a000b7223 */ /* 0x000fe2000000000b */
[----:B01----:R-:W-:Y:S06]  /*02a0*/  @!P0 BRA `(.L_x_740) ;  /* 0x0000000000108947 */ /* 0x003fec0003800000 */
[----:B------:R-:W-:Y:S01]  /*02b0*/  IMAD.MOV.U32 R0, RZ, RZ, R8 ;  /* 0x000000ffff007224 */ /* 0x000fe200078e0008 */
[----:B------:R-:W-:-:S07]  /*02c0*/  MOV R8, 0x2e0 ;  /* 0x000002e000087802 */ /* 0x000fce0000000f00 */
[----:B------:R-:W-:Y:S05]  /*02d0*/  CALL.REL.NOINC `($__internal_0_$__cuda_sm3x_div_rn_noftz_f32_slowpath) ;  /* 0x0000000000607944 */ /* 0x000fea0003c00000 */
[----:B------:R-:W-:-:S07]  /*02e0*/  IMAD.MOV.U32 R11, RZ, RZ, R0 ;  /* 0x000000ffff0b7224 */ /* 0x000fce00078e0000 */
.L_x_740:
[----:B------:R-:W-:Y:S05]  /*02f0*/  BSYNC.RECONVERGENT B0 ;  /* 0x0000000000007941 */ /* 0x000fea0003800200 */
.L_x_739:
        /* <DEDUP_REMOVED lines=18> */
[----:B------:R-:W-:-:S07]  /*0420*/  MOV R9, R0 ;  /* 0x0000000000097202 */ /* 0x000fce0000000f00 */
.L_x_742:
[----:B------:R-:W-:Y:S05]  /*0430*/  BSYNC.RECONVERGENT B0 ;  /* 0x0000000000007941 */ /* 0x000fea0003800200 */
.L_x_741:
[----:B------:R-:W-:Y:S01]  /*0440*/  STG.E desc[UR4][R6.64], R9 ;  /* 0x0000000906007986 */ /* 0x000fe2000c101904 */
[----:B------:R-:W-:Y:S05]  /*0450*/  EXIT ;  /* 0x000000000000794d */ /* 0x000fea0003800000 */
        .weak           $__internal_0_$__cuda_sm3x_div_rn_noftz_f32_slowpath
        .type           $__internal_0_$__cuda_sm3x_div_rn_noftz_f32_slowpath,@function
        .size           $__internal_0_$__cuda_sm3x_div_rn_noftz_f32_slowpath,(.L_x_883 - $__internal_0_$__cuda_sm3x_div_rn_noftz_f32_slowpath)
$__internal_0_$__cuda_sm3x_div_rn_noftz_f32_slowpath:
[--C-:B------:R-:W-:Y:S01]  /*0460*/  SHF.R.U32.HI R10, RZ, 0x17, R3.reuse ;  /* 0x00000017ff0a7819 */ /* 0x100fe20000011603 */
[----:B------:R-:W-:Y:S01]  /*0470*/  BSSY.RECONVERGENT B1, `(.L_x_743) ;  /* 0x0000063000017945 */ /* 0x000fe20003800200 */
[----:B------:R-:W-:Y:S01]  /*0480*/  SHF.R.U32.HI R9, RZ, 0x17, R0 ;  /* 0x00000017ff097819 */ /* 0x000fe20000011600 */
[----:B------:R-:W-:Y:S01]  /*0490*/  IMAD.MOV.U32 R11, RZ, RZ, R3 ;  /* 0x000000ffff0b7224 */ /* 0x000fe200078e0003 */
[----:B------:R-:W-:Y:S02]  /*04a0*/  LOP3.LUT R10, R10, 0xff, RZ, 0xc0, !PT ;  /* 0x000000ff0a0a7812 */ /* 0x000fe400078ec0ff */
[----:B------:R-:W-:-:S03]  /*04b0*/  LOP3.LUT R14, R9, 0xff, RZ, 0xc0, !PT ;  /* 0x000000ff090e7812 */ /* 0x000fc600078ec0ff */
[----:B------:R-:W-:Y:S02]  /*04c0*/  VIADD R13, R10, 0xffffffff ;  /* 0xffffffff0a0d7836 */ /* 0x000fe40000000000 */
[----:B------:R-:W-:-:S03]  /*04d0*/  VIADD R12, R14, 0xffffffff ;  /* 0xffffffff0e0c7836 */ /* 0x000fc60000000000 */
[----:B------:R-:W-:-:S04]  /*04e0*/  ISETP.GT.U32.AND P0, PT, R13, 0xfd, PT ;  /* 0x000000fd0d00780c */ /* 0x000fc80003f04070 */
[----:B------:R-:W-:-:S13]  /*04f0*/  ISETP.GT.U32.OR P0, PT, R12, 0xfd, P0 ;  /* 0x000000fd0c00780c */ /* 0x000fda0000704470 */
[----:B------:R-:W-:Y:S01]  /*0500*/  @!P0 MOV R9, RZ ;  /* 0x000000ff00098202 */ /* 0x000fe20000000f00 */
[----:B------:R-:W-:Y:S06]  /*0510*/  @!P0 BRA `(.L_x_744) ;  /* 0x00000000005c8947 */ /* 0x000fec0003800000 */
[----:B------:R-:W-:Y:S02]  /*0520*/  FSETP.GTU.FTZ.AND P0, PT, |R0|, +INF , PT ;  /* 0x7f8000000000780b */ /* 0x000fe40003f1c200 */
[----:B------:R-:W-:-:S04]  /*0530*/  FSETP.GTU.FTZ.AND P1, PT, |R3|, +INF , PT ;  /* 0x7f8000000300780b */ /* 0x000fc80003f3c200 */
[----:B------:R-:W-:-:S13]  /*0540*/  PLOP3.LUT P0, PT, P0, P1, PT, 0xf8, 0x8f ;  /* 0x00000000008f781c */ /* 0x000fda0000703f70 */
[----:B------:R-:W-:Y:S05]  /*0550*/  @P0 BRA `(.L_x_745) ;  /* 0x00000004004c0947 */ /* 0x000fea0003800000 */
[----:B------:R-:W-:-:S13]  /*0560*/  LOP3.LUT P0, RZ, R11, 0x7fffffff, R0, 0xc8, !PT ;  /* 0x7fffffff0bff7812 */ /* 0x000fda000780c800 */
[----:B------:R-:W-:Y:S05]  /*0570*/  @!P0 BRA `(.L_x_746) ;  /* 0x00000004003c8947 */ /* 0x000fea0003800000 */
[C---:B------:R-:W-:Y:S02]  /*0580*/  FSETP.NEU.FTZ.AND P2, PT, |R0|.reuse, +INF , PT ;  /* 0x7f8000000000780b */ /* 0x040fe40003f5d200 */
[----:B------:R-:W-:Y:S02]  /*0590*/  FSETP.NEU.FTZ.AND P1, PT, |R3|, +INF , PT ;  /* 0x7f8000000300780b */ /* 0x000fe40003f3d200 */
[----:B------:R-:W-:-:S11]  /*05a0*/  FSETP.NEU.FTZ.AND P0, PT, |R0|, +INF , PT ;  /* 0x7f8000000000780b */ /* 0x000fd60003f1d200 */
[----:B------:R-:W-:Y:S05]  /*05b0*/  @!P1 BRA !P2, `(.L_x_746) ;  /* 0x00000004002c9947 */ /* 0x000fea0005000000 */
[----:B------:R-:W-:-:S04]  /*05c0*/  LOP3.LUT P2, RZ, R0, 0x7fffffff, RZ, 0xc0, !PT ;  /* 0x7fffffff00ff7812 */ /* 0x000fc8000784c0ff */
[----:B------:R-:W-:-:S13]  /*05d0*/  PLOP3.LUT P1, PT, P1, P2, PT, 0x2f, 0xf2 ;  /* 0x0000000000f2781c */ /* 0x000fda0000f24577 */
[----:B------:R-:W-:Y:S05]  /*05e0*/  @P1 BRA `(.L_x_747) ;  /* 0x0000000400181947 */ /* 0x000fea0003800000 */
[----:B------:R-:W-:-:S04]  /*05f0*/  LOP3.LUT P1, RZ, R11, 0x7fffffff, RZ, 0xc0, !PT ;  /* 0x7fffffff0bff7812 */ /* 0x000fc8000782c0ff */
[----:B------:R-:W-:-:S13]  /*0600*/  PLOP3.LUT P0, PT, P0, P1, PT, 0x2f, 0xf2 ;  /* 0x0000000000f2781c */ /* 0x000fda0000702577 */
[----:B------:R-:W-:Y:S05]  /*0610*/  @P0 BRA `(.L_x_748) ;  /* 0x0000000400000947 */ /* 0x000fea0003800000 */
[----:B------:R-:W-:Y:S02]  /*0620*/  ISETP.GE.AND P0, PT, R12, RZ, PT ;  /* 0x000000ff0c00720c */ /* 0x000fe40003f06270 */
[----:B------:R-:W-:-:S11]  /*0630*/  ISETP.GE.AND P1, PT, R13, RZ, PT ;  /* 0x000000ff0d00720c */ /* 0x000fd60003f26270 */
[----:B------:R-:W-:Y:S02]  /*0640*/  @P0 IMAD.MOV.U32 R9, RZ, RZ, RZ ;  /* 0x000000ffff090224 */ /* 0x000fe400078e00ff */
[----:B------:R-:W-:Y:S01]  /*0650*/  @!P0 FFMA R0, R0, 1.84467440737095516160e+19, RZ ;  /* 0x5f80000000008823 */ /* 0x000fe200000000ff */
[----:B------:R-:W-:Y:S02]  /*0660*/  @!P0 IMAD.MOV.U32 R9, RZ, RZ, -0x40 ;  /* 0xffffffc0ff098424 */ /* 0x000fe400078e00ff */
[----:B------:R-:W-:Y:S02]  /*0670*/  @!P1 FFMA R11, R3, 1.84467440737095516160e+19, RZ ;  /* 0x5f800000030b9823 */ /* 0x000fe400000000ff */
[----:B------:R-:W-:-:S07]  /*0680*/  @!P1 VIADD R9, R9, 0x40 ;  /* 0x0000004009099836 */ /* 0x000fce0000000000 */
.L_x_744:
[----:B------:R-:W-:Y:S01]  /*0690*/  LEA R12, R10, 0xc0800000, 0x17 ;  /* 0xc08000000a0c7811 */ /* 0x000fe200078eb8ff */
[----:B------:R-:W-:Y:S03]  /*06a0*/  BSSY.RECONVERGENT B2, `(.L_x_749) ;  /* 0x0000036000027945 */ /* 0x000fe60003800200 */
[----:B------:R-:W-:Y:S01]  /*06b0*/  IADD3 R12, PT, PT, -R12, R11, RZ ;  /* 0x0000000b0c0c7210 */ /* 0x000fe20007ffe1ff */
[----:B------:R-:W-:-:S03]  /*06c0*/  VIADD R11, R14, 0xffffff81 ;  /* 0xffffff810e0b7836 */ /* 0x000fc60000000000 */
[----:B------:R0:W1:Y:S01]  /*06d0*/  MUFU.RCP R13, R12 ;  /* 0x0000000c000d7308 */ /* 0x0000620000001000 */
[----:B------:R-:W-:Y:S01]  /*06e0*/  FADD.FTZ R15, -R12, -RZ ;  /* 0x800000ff0c0f7221 */ /* 0x000fe20000010100 */
[C---:B------:R-:W-:Y:S01]  /*06f0*/  IMAD R0, R11.reuse, -0x800000, R0 ;  /* 0xff8000000b007824 */ /* 0x040fe200078e0200 */
[----:B0-----:R-:W-:-:S05]  /*0700*/  IADD3 R12, PT, PT, R11, 0x7f, -R10 ;  /* 0x0000007f0b0c7810 */ /* 0x001fca0007ffe80a */
[----:B------:R-:W-:Y:S02]  /*0710*/  IMAD.IADD R9, R12, 0x1, R9 ;  /* 0x000000010c097824 */ /* 0x000fe400078e0209 */
[----:B-1----:R-:W-:-:S04]  /*0720*/  FFMA R14, R13, R15, 1 ;  /* 0x3f8000000d0e7423 */ /* 0x002fc8000000000f */
[----:B------:R-:W-:-:S04]  /*0730*/  FFMA R16, R13, R14, R13 ;  /* 0x0000000e0d107223 */ /* 0x000fc8000000000d */
[----:B------:R-:W-:-:S04]  /*0740*/  FFMA R13, R0, R16, RZ ;  /* 0x00000010000d7223 */ /* 0x000fc800000000ff */
[----:B------:R-:W-:-:S04]  /*0750*/  FFMA R14, R15, R13, R0 ;  /* 0x0000000d0f0e7223 */ /* 0x000fc80000000000 */
[----:B------:R-:W-:-:S04]  /*0760*/  FFMA R13, R16, R14, R13 ;  /* 0x0000000e100d7223 */ /* 0x000fc8000000000d */
[----:B------:R-:W-:-:S04]  /*0770*/  FFMA R14, R15, R13, R0 ;  /* 0x0000000d0f0e7223 */ /* 0x000fc80000000000 */
[----:B------:R-:W-:-:S05]  /*0780*/  FFMA R0, R16, R14, R13 ;  /* 0x0000000e10007223 */ /* 0x000fca000000000d */
[----:B------:R-:W-:-:S04]  /*0790*/  SHF.R.U32.HI R10, RZ, 0x17, R0 ;  /* 0x00000017ff0a7819 */ /* 0x000fc80000011600 */
[----:B------:R-:W-:-:S05]  /*07a0*/  LOP3.LUT R10, R10, 0xff, RZ, 0xc0, !PT ;  /* 0x000000ff0a0a7812 */ /* 0x000fca00078ec0ff */
[----:B------:R-:W-:-:S05]  /*07b0*/  IMAD.IADD R15, R10, 0x1, R9 ;  /* 0x000000010a0f7824 */ /* 0x000fca00078e0209 */
[----:B------:R-:W-:-:S04]  /*07c0*/  IADD3 R10, PT, PT, R15, -0x1, RZ ;  /* 0xffffffff0f0a7810 */ /* 0x000fc80007ffe0ff */
[----:B------:R-:W-:-:S13]  /*07d0*/  ISETP.GE.U32.AND P0, PT, R10, 0xfe, PT ;  /* 0x000000fe0a00780c */ /* 0x000fda0003f06070 */
[----:B------:R-:W-:Y:S05]  /*07e0*/  @!P0 BRA `(.L_x_750) ;  /* 0x0000000000808947 */ /* 0x000fea0003800000 */
[----:B------:R-:W-:-:S13]  /*07f0*/  ISETP.GT.AND P0, PT, R15, 0xfe, PT ;  /* 0x000000fe0f00780c */ /* 0x000fda0003f04270 */
[----:B------:R-:W-:Y:S05]  /*0800*/  @P0 BRA `(.L_x_751) ;  /* 0x00000000006c0947 */ /* 0x000fea0003800000 */
[----:B------:R-:W-:-:S13]  /*0810*/  ISETP.GE.AND P0, PT, R15, 0x1, PT ;  /* 0x000000010f00780c */ /* 0x000fda0003f06270 */
[----:B------:R-:W-:Y:S05]  /*0820*/  @P0 BRA `(.L_x_752) ;  /* 0x0000000000740947 */ /* 0x000fea0003800000 */
[----:B------:R-:W-:Y:S02]  /*0830*/  ISETP.GE.AND P0, PT, R15, -0x18, PT ;  /* 0xffffffe80f00780c */ /* 0x000fe40003f06270 */
[----:B------:R-:W-:-:S11]  /*0840*/  LOP3.LUT R0, R0, 0x80000000, RZ, 0xc0, !PT ;  /* 0x8000000000007812 */ /* 0x000fd600078ec0ff */
[----:B------:R-:W-:Y:S05]  /*0850*/  @!P0 BRA `(.L_x_752) ;  /* 0x0000000000688947 */ /* 0x000fea0003800000 */
[CCC-:B------:R-:W-:Y:S01]  /*0860*/  FFMA.RZ R9, R16.reuse, R14.reuse, R13.reuse ;  /* 0x0000000e10097223 */ /* 0x1c0fe2000000c00d */
[C---:B------:R-:W-:Y:S02]  /*0870*/  VIADD R12, R15.reuse, 0x20 ;  /* 0x000000200f0c7836 */ /* 0x040fe40000000000 */
[CCC-:B------:R-:W-:Y:S01]  /*0880*/  FFMA.RM R10, R16.reuse, R14.reuse, R13.reuse ;  /* 0x0000000e100a7223 */ /* 0x1c0fe2000000400d */
[----:B------:R-:W-:Y:S02]  /*0890*/  ISETP.NE.AND P2, PT, R15, RZ, PT ;  /* 0x000000ff0f00720c */ /* 0x000fe40003f45270 */
[----:B------:R-:W-:Y:S01]  /*08a0*/  LOP3.LUT R11, R9, 0x7fffff, RZ, 0xc0, !PT ;  /* 0x007fffff090b7812 */ /* 0x000fe200078ec0ff */
[----:B------:R-:W-:Y:S01]  /*08b0*/  FFMA.RP R9, R16, R14, R13 ;  /* 0x0000000e10097223 */ /* 0x000fe2000000800d */
[----:B------:R-:W-:Y:S01]  /*08c0*/  IMAD.MOV R13, RZ, RZ, -R15 ;  /* 0x000000ffff0d7224 */ /* 0x000fe200078e0a0f */
[----:B------:R-:W-:Y:S02]  /*08d0*/  ISETP.NE.AND P1, PT, R15, RZ, PT ;  /* 0x000000ff0f00720c */ /* 0x000fe40003f25270 */
[----:B------:R-:W-:-:S02]  /*08e0*/  LOP3.LUT R11, R11, 0x800000, RZ, 0xfc, !PT ;  /* 0x008000000b0b7812 */ /* 0x000fc400078efcff */
[----:B------:R-:W-:Y:S02]  /*08f0*/  FSETP.NEU.FTZ.AND P0, PT, R9, R10, PT ;  /* 0x0000000a0900720b */ /* 0x000fe40003f1d000 */
[----:B------:R-:W-:Y:S02]  /*0900*/  SHF.L.U32 R12, R11, R12, RZ ;  /* 0x0000000c0b0c7219 */ /* 0x000fe400000006ff */
[----:B------:R-:W-:Y:S02]  /*0910*/  SEL R10, R13, RZ, P2 ;  /* 0x000000ff0d0a7207 */ /* 0x000fe40001000000 */
[----:B------:R-:W-:Y:S02]  /*0920*/  ISETP.NE.AND P1, PT, R12, RZ, P1 ;  /* 0x000000ff0c00720c */ /* 0x000fe40000f25270 */
[----:B------:R-:W-:Y:S02]  /*0930*/  SHF.R.U32.HI R10, RZ, R10, R11 ;  /* 0x0000000aff0a7219 */ /* 0x000fe4000001160b */
[----:B------:R-:W-:-:S02]  /*0940*/  PLOP3.LUT P0, PT, P0, P1, PT, 0xf8, 0x8f ;  /* 0x00000000008f781c */ /* 0x000fc40000703f70 */
[----:B------:R-:W-:Y:S02]  /*0950*/  SHF.R.U32.HI R12, RZ, 0x1, R10 ;  /* 0x00000001ff0c7819 */ /* 0x000fe4000001160a */
[----:B------:R-:W-:-:S04]  /*0960*/  SEL R9, RZ, 0x1, !P0 ;  /* 0x00000001ff097807 */ /* 0x000fc80004000000 */
[----:B------:R-:W-:-:S04]  /*0970*/  LOP3.LUT R9, R9, 0x1, R12, 0xf8, !PT ;  /* 0x0000000109097812 */ /* 0x000fc800078ef80c */
[----:B------:R-:W-:-:S05]  /*0980*/  LOP3.LUT R9, R9, R10, RZ, 0xc0, !PT ;  /* 0x0000000a09097212 */ /* 0x000fca00078ec0ff */
[----:B------:R-:W-:-:S05]  /*0990*/  IMAD.IADD R9, R12, 0x1, R9 ;  /* 0x000000010c097824 */ /* 0x000fca00078e0209 */
[----:B------:R-:W-:Y:S01]  /*09a0*/  LOP3.LUT R0, R9, R0, RZ, 0xfc, !PT ;  /* 0x0000000009007212 */ /* 0x000fe200078efcff */
[----:B------:R-:W-:Y:S06]  /*09b0*/  BRA `(.L_x_752) ;  /* 0x0000000000107947 */ /* 0x000fec0003800000 */
.L_x_751:
[----:B------:R-:W-:-:S04]  /*09c0*/  LOP3.LUT R0, R0, 0x80000000, RZ, 0xc0, !PT ;  /* 0x8000000000007812 */ /* 0x000fc800078ec0ff */
[----:B------:R-:W-:Y:S01]  /*09d0*/  LOP3.LUT R0, R0, 0x7f800000, RZ, 0xfc, !PT ;  /* 0x7f80000000007812 */ /* 0x000fe200078efcff */
[----:B------:R-:W-:Y:S06]  /*09e0*/  BRA `(.L_x_752) ;  /* 0x0000000000047947 */ /* 0x000fec0003800000 */
.L_x_750:
[----:B------:R-:W-:-:S07]  /*09f0*/  LEA R0, R9, R0, 0x17 ;  /* 0x0000000009007211 */ /* 0x000fce00078eb8ff */
.L_x_752:
[----:B------:R-:W-:Y:S05]  /*0a00*/  BSYNC.RECONVERGENT B2 ;  /* 0x0000000000027941 */ /* 0x000fea0003800200 */
.L_x_749:
[----:B------:R-:W-:Y:S05]  /*0a10*/  BRA `(.L_x_753) ;  /* 0x0000000000207947 */ /* 0x000fea0003800000 */
.L_x_748:
[----:B------:R-:W-:-:S04]  /*0a20*/  LOP3.LUT R0, R11, 0x80000000, R0, 0x48, !PT ;  /* 0x800000000b007812 */ /* 0x000fc800078e4800 */
[----:B------:R-:W-:Y:S01]  /*0a30*/  LOP3.LUT R0, R0, 0x7f800000, RZ, 0xfc, !PT ;  /* 0x7f80000000007812 */ /* 0x000fe200078efcff */
[----:B------:R-:W-:Y:S06]  /*0a40*/  BRA `(.L_x_753) ;  /* 0x0000000000147947 */ /* 0x000fec0003800000 */
.L_x_747:
[----:B------:R-:W-:Y:S01]  /*0a50*/  LOP3.LUT R0, R11, 0x80000000, R0, 0x48, !PT ;  /* 0x800000000b007812 */ /* 0x000fe200078e4800 */
[----:B------:R-:W-:Y:S06]  /*0a60*/  BRA `(.L_x_753) ;  /* 0x00000000000c7947 */ /* 0x000fec0003800000 */
.L_x_746:
[----:B------:R-:W0:Y:S01]  /*0a70*/  MUFU.RSQ R0, -QNAN ;  /* 0xffc0000000007908 */ /* 0x000e220000001400 */
[----:B------:R-:W-:Y:S05]  /*0a80*/  BRA `(.L_x_753) ;  /* 0x0000000000047947 */ /* 0x000fea0003800000 */
.L_x_745:
[----:B------:R-:W-:-:S07]  /*0a90*/  FADD.FTZ R0, R0, R3 ;  /* 0x0000000300007221 */ /* 0x000fce0000010000 */
.L_x_753:
[----:B------:R-:W-:Y:S05]  /*0aa0*/  BSYNC.RECONVERGENT B1 ;  /* 0x0000000000017941 */ /* 0x000fea0003800200 */
.L_x_743:
[----:B------:R-:W-:-:S04]  /*0ab0*/  IMAD.MOV.U32 R9, RZ, RZ, 0x0 ;  /* 0x00000000ff097424 */ /* 0x000fc800078e00ff */
[----:B0-----:R-:W-:Y:S05]  /*0ac0*/  RET.REL.NODEC R8 `(_Z26scale_points_to_unity_GKNNPfS_S_ffi) ;  /* 0xfffffff4084c7950 */ /* 0x001fea0003c3ffff */
.L_x_754:
        /* <DEDUP_REMOVED lines=11> */
.L_x_883:


//--------------------- .text._Z16taubin_step_GKNNPfS_S_S_S_S_fPiiiiiiS0_S_S0_iiiS0_ --------------------------
	.section	.text._Z16taubin_step_GKNNPfS_S_S_S_S_fPiiiiiiS0_S_S0_iiiS0_,"ax",@progbits
	.align	128
        .global         _Z16taubin_step_GKNNPfS_S_S_S_S_fPiiiiiiS0_S_S0_iiiS0_
        .type           _Z16taubin_step_GKNNPfS_S_S_S_S_fPiiiiiiS0_S_S0_iiiS0_,@function
        .size           _Z16taubin_step_GKNNPfS_S_S_S_S_fPiiiiiiS0_S_S0_iiiS0_,(.L_x_885 - _Z16taubin_step_GKNNPfS_S_S_S_S_fPiiiiiiS0_S_S0_iiiS0_)
        .other          _Z16taubin_step_GKNNPfS_S_S_S_S_fPiiiiiiS0_S_S0_iiiS0_,@"STO_CUDA_ENTRY STV_DEFAULT"
_Z16taubin_step_GKNNPfS_S_S_S_S_fPiiiiiiS0_S_S0_iiiS0_:
.text._Z16taubin_step_GKNNPfS_S_S_S_S_fPiiiiiiS0_S_S0_iiiS0_:
        /* <DEDUP_REMOVED lines=8> */
[----:B------:R-:W0:Y:S01]  /*0080*/  LDCU.64 UR4, c[0x0][0x3c8] ;  /* 0x00007900ff0477ac */ /* 0x000e220008000a00 */
[----:B------:R-:W1:Y:S01]  /*0090*/  LDC.64 R12, c[0x0][0x380] ;  /* 0x0000e000ff0c7b82 */ /* 0x000e620000000a00 */
[----:B------:R-:W2:Y:S07]  /*00a0*/  LDCU.64 UR6, c[0x0][0x358] ;  /* 0x00006b00ff0677ac */ /* 0x000eae0008000a00 */
[----:B------:R-:W3:Y:S08]  /*00b0*/  LDC.64 R14, c[0x0][0x388] ;  /* 0x0000e200ff0e7b82 */ /* 0x000ef00000000a00 */
[----:B------:R-:W4:Y:S01]  /*00c0*/  LDC.64 R16, c[0x0][0x390] ;  /* 0x0000e400ff107b82 */ /* 0x000f220000000a00 */
[----:B0-----:R-:W-:Y:S01]  /*00d0*/  VIADD R3, R3, UR4 ;  /* 0x0000000403037c36 */ /* 0x001fe20008000000 */
[----:B------:R-:W0:Y:S03]  /*00e0*/  LDCU UR4, c[0x0][0x3c0] ;  /* 0x00007800ff0477ac */ /* 0x000e260008000800 */
[----:B------:R-:W-:-:S04]  /*00f0*/  VIADD R4, R3, UR5 ;  /* 0x0000000503047c36 */ /* 0x000fc80008000000 */
[----:B-1----:R-:W-:-:S05]  /*0100*/  IMAD.WIDE R12, R4, 0x4, R12 ;  /* 0x00000004040c7825 */ /* 0x002fca00078e020c */
[----:B--2---:R1:W5:Y:S01]  /*0110*/  LDG.E R8, desc[UR6][R12.64] ;  /* 0x000000060c087981 */ /* 0x004362000c1e1900 */
[----:B---3--:R-:W-:-:S05]  /*0120*/  IMAD.WIDE R14, R4, 0x4, R14 ;  /* 0x00000004040e7825 */ /* 0x008fca00078e020e */
[----:B------:R1:W5:Y:S01]  /*0130*/  LDG.E R5, desc[UR6][R14.64] ;  /* 0x000000060e057981 */ /* 0x000362000c1e1900 */
[----:B----4-:R-:W-:-:S05]  /*0140*/  IMAD.WIDE R16, R4, 0x4, R16 ;  /* 0x0000000404107825 */ /* 0x010fca00078e0210 */
[----:B------:R1:W5:Y:S01]  /*0150*/  LDG.E R6, desc[UR6][R16.64] ;  /* 0x0000000610067981 */ /* 0x000362000c1e1900 */
[----:B0-----:R-:W-:Y:S01]  /*0160*/  UISETP.GE.AND UP0, UPT, UR4, 0x1, UPT ;  /* 0x000000010400788c */ /* 0x001fe2000bf06270 */
[----:B------:R-:W-:Y:S01]  /*0170*/  HFMA2 R9, -RZ, RZ, 0, 0 ;  /* 0x00000000ff097431 */ /* 0x000fe200000001ff */
[----:B------:R-:W-:Y:S01]  /*0180*/  CS2R R10, SRZ ;  /* 0x00000000000a7805 */ /* 0x000fe2000001ff00 */
[----:B------:R-:W-:-:S06]  /*0190*/  IMAD.MOV.U32 R7, RZ, RZ, RZ ;  /* 0x000000ffff077224 */ /* 0x000fcc00078e00ff */
[----:B-1----:R-:W-:Y:S05]  /*01a0*/  BRA.U !UP0, `(.L_x_755) ;  /* 0x00000015088c7547 */ /* 0x002fea000b800000 */
[----:B------:R-:W0:Y:S01]  /*01b0*/  LDCU UR5, c[0x0][0x3c4] ;  /* 0x00007880ff0577ac */ /* 0x000e220008000800 */
[----:B------:R-:W1:Y:S01]  /*01c0*/  LDCU UR4, c[0x0][0x3f0] ;  /* 0x00007e00ff0477ac */ /* 0x000e620008000800 */
[----:B0-----:R-:W-:Y:S02]  /*01d0*/  UISETP.NE.AND UP0, UPT, UR5, URZ, UPT ;  /* 0x000000ff0500728c */ /* 0x001fe4000bf05270 */
[----:B-1----:R-:W-:-:S07]  /*01e0*/  UIADD3 UR4, UPT, UPT, UR4, -0x1, URZ ;  /* 0xffffffff04047890 */ /* 0x002fce000fffe0ff */
[----:B------:R-:W-:Y:S05]  /*01f0*/  BRA.U UP0, `(.L_x_756) ;  /* 0x0000000500e07547 */ /* 0x000fea000b800000 */
[----:B------:R-:W-:Y:S01]  /*0200*/  UISETP.LT.AND UP0, UPT, URZ, UR4, UPT ;  /* 0x00000004ff00728c */ /* 0x000fe2000bf01270 */
[----:B------:R-:W-:Y:S01]  /*0210*/  CS2R R10, SRZ ;  /* 0x00000000000a7805 */ /* 0x000fe2000001ff00 */
[----:B------:R-:W-:Y:S01]  /*0220*/  IMAD.MOV.U32 R7, RZ, RZ, RZ ;  /* 0x000000ffff077224 */ /* 0x000fe200078e00ff */
[----:B------:R-:W-:Y:S01]  /*0230*/  MOV R9, RZ ;  /* 0x000000ff00097202 */ /* 0x000fe20000000f00 */
[----:B------:R-:W-:-:S03]  /*0240*/  USEL UR5, URZ, UR4, !UP0 ;  /* 0x00000004ff057287 */ /* 0x000fc6000c000000 */
[----:B------:R-:W-:-:S09]  /*0250*/  UMOV UR4, URZ ;  /* 0x000000ff00047c82 */ /* 0x000fd20008000000 */
.L_x_769:
[----:B------:R-:W0:Y:S08]  /*0260*/  LDC R0, c[0x0][0x3c0] ;  /* 0x0000f000ff007b82 */ /* 0x000e300000000800 */
[----:B------:R-:W1:Y:S01]  /*0270*/  LDC.64 R12, c[0x0][0x3b8] ;  /* 0x0000ee00ff0c7b82 */ /* 0x000e620000000a00 */
[----:B0-----:R-:W-:-:S04]  /*0280*/  IMAD R15, R3, R0, UR4 ;  /* 0x00000004030f7e24 */ /* 0x001fc8000f8e0200 */
[----:B-1----:R-:W-:-:S05]  /*0290*/  IMAD.WIDE R12, R15, 0x4, R12 ;  /* 0x000000040f0c7825 */ /* 0x002fca00078e020c */
[----:B------:R-:W2:Y:S01]  /*02a0*/  LDG.E R0, desc[UR6][R12.64] ;  /* 0x000000060c007981 */ /* 0x000ea2000c1e1900 */
[----:B------:R-:W-:Y:S01]  /*02b0*/  BSSY.RECONVERGENT B0, `(.L_x_757) ;  /* 0x0000067000007945 */ /* 0x000fe20003800200 */
[----:B--2---:R-:W-:-:S13]  /*02c0*/  ISETP.NE.AND P0, PT, R0, -0x1, PT ;  /* 0xffffffff0000780c */ /* 0x004fda0003f05270 */
[----:B------:R-:W-:Y:S05]  /*02d0*/  @!P0 BRA `(.L_x_758) ;  /* 0x0000000400908947 */ /* 0x000fea0003800000 */
[----:B------:R-:W0:Y:S01]  /*02e0*/  LDC R17, c[0x0][0x3f4] ;  /* 0x0000fd00ff117b82 */ /* 0x000e220000000800 */
[----:B------:R-:W-:Y:S01]  /*02f0*/  BSSY.RECONVERGENT B1, `(.L_x_759) ;  /* 0x000000b000017945 */ /* 0x000fe20003800200 */
[----:B------:R-:W-:-:S07]  /*0300*/  IMAD.MOV.U32 R2, RZ, RZ, RZ ;  /* 0x000000ffff027224 */ /* 0x000fce00078e00ff */
.L_x_761:
[----:B------:R-:W-:Y:S01]  /*0310*/  ISETP.NE.AND P0, PT, R2, UR5, PT ;  /* 0x0000000502007c0c */ /* 0x000fe2000bf05270 */
[----:B------:R-:W-:Y:S01]  /*0320*/  IMAD.MOV.U32 R12, RZ, RZ, R2 ;  /* 0x000000ffff0c7224 */ /* 0x000fe200078e0002 */
[----:B------:R-:W-:-:S11]  /*0330*/  MOV R15, UR5 ;  /* 0x00000005000f7c02 */ /* 0x000fd60008000f00 */
[----:B------:R-:W-:Y:S05]  /*0340*/  @!P0 BRA `(.L_x_760) ;  /* 0x0000000000148947 */ /* 0x000fea0003800000 */
[C---:B0-----:R-:W-:Y:S02]  /*0350*/  IMAD R13, R2.reuse, R17, R17 ;  /* 0x00000011020d7224 */ /* 0x041fe400078e0211 */
[----:B------:R-:W-:-:S03]  /*0360*/  VIADD R2, R2, 0x1 ;  /* 0x0000000102027836 */ /* 0x000fc60000000000 */
[----:B------:R-:W-:-:S13]  /*0370*/  ISETP.GE.AND P0, PT, R0, R13, PT ;  /* 0x0000000d0000720c */ /* 0x000fda0003f06270 */
[----:B------:R-:W-:Y:S05]  /*0380*/  @P0 BRA `(.L_x_761) ;  /* 0xfffffffc00e00947 */ /* 0x000fea000383ffff */
[----:B------:R-:W-:-:S07]  /*0390*/  IMAD.MOV.U32 R15, RZ, RZ, R12 ;  /* 0x000000ffff0f7224 */ /* 0x000fce00078e000c */
.L_x_760:
[----:B------:R-:W-:Y:S05]  /*03a0*/  BSYNC.RECONVERGENT B1 ;  /* 0x0000000000017941 */ /* 0x000fea0003800200 */
.L_x_759:
[----:B------:R-:W1:Y:S01]  /*03b0*/  LDCU UR8, c[0x0][0x3f8] ;  /* 0x00007f00ff0877ac */ /* 0x000e620008000800 */
[----:B------:R-:W-:Y:S01]  /*03c0*/  BSSY.RECONVERGENT B1, `(.L_x_762) ;  /* 0x000003e000017945 */ /* 0x000fe20003800200 */
[----:B-1----:R-:W-:-:S13]  /*03d0*/  ISETP.NE.AND P0, PT, R15, UR8, PT ;  /* 0x000000080f007c0c */ /* 0x002fda000bf05270 */
[----:B------:R-:W-:Y:S05]  /*03e0*/  @!P0 BRA `(.L_x_763) ;  /* 0x0000000000c88947 */ /* 0x000fea0003800000 */
[----:B------:R-:W1:Y:S08]  /*03f0*/  LDC.64 R12, c[0x0][0x400] ;  /* 0x00010000ff0c7b82 */ /* 0x000e700000000a00 */
[----:B0-----:R-:W0:Y:S01]  /*0400*/  LDC.64 R16, c[0x0][0x3e8] ;  /* 0x0000fa00ff107b82 */ /* 0x001e220000000a00 */
[----:B-1----:R-:W-:-:S06]  /*0410*/  IMAD.WIDE.U32 R12, R15, 0x4, R12 ;  /* 0x000000040f0c7825 */ /* 0x002fcc00078e000c */
[----:B------:R-:W0:Y:S02]  /*0420*/  LDG.E R13, desc[UR6][R12.64] ;  /* 0x000000060c0d7981 */ /* 0x000e24000c1e1900 */
[----:B0-----:R-:W-:-:S05]  /*0430*/  IMAD.WIDE R16, R13, 0x4, R16 ;  /* 0x000000040d107825 */ /* 0x001fca00078e0210 */
[----:B------:R-:W2:Y:S04]  /*0440*/  LDG.E R2, desc[UR6][R16.64] ;  /* 0x0000000610027981 */ /* 0x000ea8000c1e1900 */
[----:B------:R-:W3:Y:S01]  /*0450*/  LDG.E R14, desc[UR6][R16.64+0x4] ;  /* 0x00000406100e7981 */ /* 0x000ee2000c1e1900 */
[----:B------:R-:W-:Y:S01]  /*0460*/  BSSY.RECONVERGENT B2, `(.L_x_764) ;  /* 0x0000023000027945 */ /* 0x000fe20003800200 */
[----:B--2---:R-:W-:-:S04]  /*0470*/  LOP3.LUT R15, RZ, R2, RZ, 0x33, !PT ;  /* 0x00000002ff0f7212 */ /* 0x004fc800078e33ff */
[----:B---3--:R-:W-:Y:S01]  /*0480*/  IADD3 R14, PT, PT, R14, R15, RZ ;  /* 0x0000000f0e0e7210 */ /* 0x008fe20007ffe0ff */
[----:B------:R-:W-:-:S03]  /*0490*/  IMAD.MOV.U32 R15, RZ, RZ, -0x3 ;  /* 0xfffffffdff0f7424 */ /* 0x000fc600078e00ff */
[----:B------:R-:W-:-:S13]  /*04a0*/  ISETP.GE.AND P0, PT, R14, RZ, PT ;  /* 0x000000ff0e00720c */ /* 0x000fda0003f06270 */
[----:B------:R-:W-:Y:S05]  /*04b0*/  @!P0 BRA `(.L_x_765) ;  /* 0x0000000000748947 */ /* 0x000fea0003800000 */
[----:B------:R-:W0:Y:S01]  /*04c0*/  LDCU.64 UR8, c[0x0][0x3d8] ;  /* 0x00007b00ff0877ac */ /* 0x000e220008000a00 */
[----:B------:R-:W-:Y:S02]  /*04d0*/  LEA.HI R12, R14, R14, RZ, 0x1 ;  /* 0x0000000e0e0c7211 */ /* 0x000fe400078f08ff */
[----:B------:R-:W-:Y:S02]  /*04e0*/  SHF.R.S32.HI R16, RZ, 0x1f, R2 ;  /* 0x0000001fff107819 */ /* 0x000fe40000011402 */
[----:B------:R-:W-:-:S04]  /*04f0*/  SHF.R.S32.HI R19, RZ, 0x1, R12 ;  /* 0x00000001ff137819 */ /* 0x000fc8000001140c */
[----:B------:R-:W-:-:S04]  /*0500*/  IADD3 R13, P0, PT, R2, R19, RZ ;  /* 0x00000013020d7210 */ /* 0x000fc80007f1e0ff */
[----:B------:R-:W-:Y:S02]  /*0510*/  LEA.HI.X.SX32 R18, R19, R16, 0x1, P0 ;  /* 0x0000001013127211 */ /* 0x000fe400000f0eff */
[----:B0-----:R-:W-:-:S04]  /*0520*/  LEA R12, P0, R13, UR8, 0x2 ;  /* 0x000000080d0c7c11 */ /* 0x001fc8000f8010ff */
[----:B------:R-:W-:-:S06]  /*0530*/  LEA.HI.X R13, R13, UR9, R18, 0x2, P0 ;  /* 0x000000090d0d7c11 */ /* 0x000fcc00080f1412 */
[----:B------:R-:W2:Y:S02]  /*0540*/  LDG.E R13, desc[UR6][R12.64] ;  /* 0x000000060c0d7981 */ /* 0x000ea4000c1e1900 */
[----:B--2---:R-:W-:-:S13]  /*0550*/  ISETP.NE.AND P0, PT, R13, R0, PT ;  /* 0x000000000d00720c */ /* 0x004fda0003f05270 */
[----:B------:R-:W-:Y:S05]  /*0560*/  @!P0 BRA `(.L_x_766) ;  /* 0x0000000000448947 */ /* 0x000fea0003800000 */
[----:B------:R-:W-:-:S07]  /*0570*/  IMAD.MOV.U32 R17, RZ, RZ, RZ ;  /* 0x000000ffff117224 */ /* 0x000fce00078e00ff */
.L_x_767:
[----:B------:R-:W-:-:S13]  /*0580*/  ISETP.GE.AND P0, PT, R13, R0, PT ;  /* 0x000000000d00720c */ /* 0x000fda0003f06270 */
[C---:B------:R-:W-:Y:S01]  /*0590*/  @P0 VIADD R14, R19.reuse, 0xffffffff ;  /* 0xffffffff130e0836 */ /* 0x040fe20000000000 */
[----:B------:R-:W-:-:S04]  /*05a0*/  @!P0 IADD3 R17, PT, PT, R19, 0x1, RZ ;  /* 0x0000000113118810 */ /* 0x000fc80007ffe0ff */
[----:B------:R-:W-:-:S13]  /*05b0*/  ISETP.GT.AND P0, PT, R17, R14, PT ;  /* 0x0000000e1100720c */ /* 0x000fda0003f04270 */
[----:B------:R-:W-:Y:S05]  /*05c0*/  @P0 BRA `(.L_x_765) ;  /* 0x0000000000300947 */ /* 0x000fea0003800000 */
[----:B------:R-:W0:Y:S01]  /*05d0*/  LDCU.64 UR8, c[0x0][0x3d8] ;  /* 0x00007b00ff0877ac */ /* 0x000e220008000a00 */
[----:B------:R-:W-:-:S05]  /*05e0*/  IMAD.IADD R12, R14, 0x1, -R17 ;  /* 0x000000010e0c7824 */ /* 0x000fca00078e0a11 */
[----:B------:R-:W-:-:S04]  /*05f0*/  LEA.HI R12, R12, R12, RZ, 0x1 ;  /* 0x0000000c0c0c7211 */ /* 0x000fc800078f08ff */
[----:B------:R-:W-:-:S04]  /*0600*/  LEA.HI.SX32 R19, R12, R17, 0x1f ;  /* 0x000000110c137211 */ /* 0x000fc800078ffaff */
[----:B------:R-:W-:-:S04]  /*0610*/  IADD3 R13, P0, PT, R2, R19, RZ ;  /* 0x00000013020d7210 */ /* 0x000fc80007f1e0ff */
[----:B------:R-:W-:Y:S02]  /*0620*/  LEA.HI.X.SX32 R18, R19, R16, 0x1, P0 ;  /* 0x0000001013127211 */ /* 0x000fe400000f0eff */
[----:B0-----:R-:W-:-:S04]  /*0630*/  LEA R12, P0, R13, UR8, 0x2 ;  /* 0x000000080d0c7c11 */ /* 0x001fc8000f8010ff */
[----:B------:R-:W-:-:S06]  /*0640*/  LEA.HI.X R13, R13, UR9, R18, 0x2, P0 ;  /* 0x000000090d0d7c11 */ /* 0x000fcc00080f1412 */
[----:B------:R-:W2:Y:S02]  /*0650*/  LDG.E R13, desc[UR6][R12.64] ;  /* 0x000000060c0d7981 */ /* 0x000ea4000c1e1900 */
[----:B--2---:R-:W-:-:S13]  /*0660*/  ISETP.NE.AND P0, PT, R13, R0, PT ;  /* 0x000000000d00720c */ /* 0x004fda0003f05270 */
[----:B------:R-:W-:Y:S05]  /*0670*/  @P0 BRA `(.L_x_767) ;  /* 0xfffffffc00c00947 */ /* 0x000fea000383ffff */
.L_x_766:
[----:B------:R-:W-:-:S07]  /*0680*/  IMAD R15, R19, 0x3, RZ ;  /* 0x00000003130f7824 */ /* 0x000fce00078e02ff */
.L_x_765:
[----:B------:R-:W-:Y:S05]  /*0690*/  BSYNC.RECONVERGENT B2 ;  /* 0x0000000000027941 */ /* 0x000fea0003800200 */
.L_x_764:
[----:B------:R-:W0:Y:S01]  /*06a0*/  LDC.64 R18, c[0x0][0x3e0] ;  /* 0x0000f800ff127b82 */ /* 0x000e220000000a00 */
[----:B------:R-:W-:-:S04]  /*06b0*/  IMAD R15, R2, 0x3, R15 ;  /* 0x00000003020f7824 */ /* 0x000fc800078e020f */
[----:B0-----:R-:W-:-:S05]  /*06c0*/  IMAD.WIDE R18, R15, 0x4, R18 ;  /* 0x000000040f127825 */ /* 0x001fca00078e0212 */
[----:B------:R1:W5:Y:S04]  /*06d0*/  LDG.E R17, desc[UR6][R18.64] ;  /* 0x0000000612117981 */ /* 0x000368000c1e1900 */
[----:B------:R1:W5:Y:S04]  /*06e0*/  LDG.E R12, desc[UR6][R18.64+0x4] ;  /* 0x00000406120c7981 */ /* 0x000368000c1e1900 */
[----:B------:R1:W5:Y:S01]  /*06f0*/  LDG.E R15, desc[UR6][R18.64+0x8] ;  /* 0x00000806120f7981 */ /* 0x000362000c1e1900 */
[----:B------:R-:W-:Y:S05]  /*0700*/  BRA `(.L_x_768) ;  /* 0x0000000000247947 */ /* 0x000fea0003800000 */
.L_x_763:
[----:B0-----:R-:W0:Y:S08]  /*0710*/  LDC.64 R16, c[0x0][0x380] ;  /* 0x0000e000ff107b82 */ /* 0x001e300000000a00 */
[----:B------:R-:W1:Y:S08]  /*0720*/  LDC.64 R12, c[0x0][0x388] ;  /* 0x0000e200ff0c7b82 */ /* 0x000e700000000a00 */
[----:B------:R-:W2:Y:S01]  /*0730*/  LDC.64 R14, c[0x0][0x390] ;  /* 0x0000e400ff0e7b82 */ /* 0x000ea20000000a00 */
[----:B0-----:R-:W-:-:S06]  /*0740*/  IMAD.WIDE R16, R0, 0x4, R16 ;  /* 0x0000000400107825 */ /* 0x001fcc00078e0210 */
[----:B------:R0:W5:Y:S01]  /*0750*/  LDG.E R17, desc[UR6][R16.64] ;  /* 0x0000000610117981 */ /* 0x000162000c1e1900 */
[----:B-1----:R-:W-:-:S06]  /*0760*/  IMAD.WIDE R12, R0, 0x4, R12 ;  /* 0x00000004000c7825 */ /* 0x002fcc00078e020c */
[----:B------:R0:W5:Y:S01]  /*0770*/  LDG.E R12, desc[UR6][R12.64] ;  /* 0x000000060c0c7981 */ /* 0x000162000c1e1900 */
[----:B--2---:R-:W-:-:S06]  /*0780*/  IMAD.WIDE R14, R0, 0x4, R14 ;  /* 0x00000004000e7825 */ /* 0x004fcc00078e020e */
[----:B------:R0:W5:Y:S02]  /*0790*/  LDG.E R15, desc[UR6][R14.64] ;  /* 0x000000060e0f7981 */ /* 0x000164000c1e1900 */
.L_x_768:
[----:B------:R-:W-:Y:S05]  /*07a0*/  BSYNC.RECONVERGENT B1 ;  /* 0x0000000000017941 */ /* 0x000fea0003800200 */
.L_x_762:
[----:B-----5:R-:W-:Y:S01]  /*07b0*/  FADD R0, R8, -R17 ;  /* 0x8000001108007221 */ /* 0x020fe20000000000 */
[C-C-:B0-----:R-:W-:Y:S01]  /*07c0*/  FADD R13, R5.reuse, -R12.reuse ;  /* 0x8000000c050d7221 */ /* 0x141fe20000000000 */
[----:B-1----:R-:W-:Y:S01]  /*07d0*/  FADD R19, R6, -R15 ;  /* 0x8000000f06137221 */ /* 0x002fe20000000000 */
[----:B------:R-:W-:Y:S01]  /*07e0*/  FADD R17, -R8, R17 ;  /* 0x0000001108117221 */ /* 0x000fe20000000100 */
[----:B------:R-:W-:Y:S01]  /*07f0*/  FMUL R0, R0, R0 ;  /* 0x0000000000007220 */ /* 0x000fe20000400000 */
[----:B------:R-:W-:-:S03]  /*0800*/  FADD R12, -R5, R12 ;  /* 0x0000000c050c7221 */ /* 0x000fc60000000100 */
[----:B------:R-:W-:Y:S01]  /*0810*/  FFMA R0, R13, R13, R0 ;  /* 0x0000000d0d007223 */ /* 0x000fe20000000000 */
[----:B------:R-:W-:-:S03]  /*0820*/  HFMA2 R13, -RZ, RZ, 0.96630859375, -0.0022525787353515625 ;  /* 0x3bbb989dff0d7431 */ /* 0x000fc600000001ff */
[----:B------:R-:W-:Y:S01]  /*0830*/  FFMA R0, R19, R19, R0 ;  /* 0x0000001313007223 */ /* 0x000fe20000000000 */
[----:B------:R-:W-:-:S03]  /*0840*/  IMAD.MOV.U32 R19, RZ, RZ, 0x437c0000 ;  /* 0x437c0000ff137424 */ /* 0x000fc600078e00ff */
[----:B------:R-:W-:-:S04]  /*0850*/  FFMA.SAT R2, R0, -R13, 0.5 ;  /* 0x3f00000000027423 */ /* 0x000fc8000000280d */
[----:B------:R-:W-:-:S04]  /*0860*/  FFMA.RM R2, R2, R19, 12582913 ;  /* 0x4b40000102027423 */ /* 0x000fc80000004013 */
[C---:B------:R-:W-:Y:S01]  /*0870*/  FADD R13, R2.reuse, -12583039 ;  /* 0xcb40007f020d7421 */ /* 0x040fe20000000000 */
[----:B------:R-:W-:-:S03]  /*0880*/  IMAD.SHL.U32 R2, R2, 0x800000, RZ ;  /* 0x0080000002027824 */ /* 0x000fc600078e00ff */
[----:B------:R-:W-:-:S04]  /*0890*/  FFMA R13, R0, -1.4426950216293334961, -R13 ;  /* 0xbfb8aa3b000d7823 */ /* 0x000fc8000000080d */
[----:B------:R-:W-:Y:S01]  /*08a0*/  FFMA R13, R0, -1.925963033500011079e-08, R13 ;  /* 0xb2a57060000d7823 */ /* 0x000fe2000000000d */
[----:B------:R-:W-:-:S05]  /*08b0*/  FADD R0, -R6, R15 ;  /* 0x0000000f06007221 */ /* 0x000fca0000000100 */
[----:B------:R-:W0:Y:S02]  /*08c0*/  MUFU.EX2 R13, R13 ;  /* 0x0000000d000d7308 */ /* 0x000e240000000800 */
[----:B0-----:R-:W-:-:S04]  /*08d0*/  FMUL R2, R2, R13 ;  /* 0x0000000d02027220 */ /* 0x001fc80000400000 */
[C---:B------:R-:W-:Y:S01]  /*08e0*/  FFMA R10, R2.reuse, R17, R10 ;  /* 0x00000011020a7223 */ /* 0x040fe2000000000a */
[C---:B------:R-:W-:Y:S01]  /*08f0*/  FFMA R9, R2.reuse, R12, R9 ;  /* 0x0000000c02097223 */ /* 0x040fe20000000009 */
[----:B------:R-:W-:Y:S01]  /*0900*/  FFMA R7, R2, R0, R7 ;  /* 0x0000000002077223 */ /* 0x000fe20000000007 */
[----:B------:R-:W-:-:S07]  /*0910*/  FADD R11, R11, R2 ;  /* 0x000000020b0b7221 */ /* 0x000fce0000000000 */
.L_x_758:
[----:B------:R-:W-:Y:S05]  /*0920*/  BSYNC.RECONVERGENT B0 ;  /* 0x0000000000007941 */ /* 0x000fea0003800200 */
.L_x_757:
[----:B------:R-:W0:Y:S01]  /*0930*/  LDCU UR8, c[0x0][0x3c0] ;  /* 0x00007800ff0877ac */ /* 0x000e220008000800 */
[----:B------:R-:W-:-:S04]  /*0940*/  UIADD3 UR4, UPT, UPT, UR4, 0x1, URZ ;  /* 0x0000000104047890 */ /* 0x000fc8000fffe0ff */
[----:B0-----:R-:W-:-:S09]  /*0950*/  UISETP.NE.AND UP0, UPT, UR4, UR8, UPT ;  /* 0x000000080400728c */ /* 0x001fd2000bf05270 */
[----:B------:R-:W-:Y:S05]  /*0960*/  BRA.U !UP0, `(.L_x_755) ;  /* 0x0000000d089c7547 */ /* 0x000fea000b800000 */
[----:B------:R-:W-:Y:S05]  /*0970*/  BRA `(.L_x_769) ;  /* 0xfffffff800387947 */ /* 0x000fea000383ffff */
.L_x_756:
[----:B------:R-:W0:Y:S02]  /*0980*/  LDCU UR5, c[0x0][0x3b0] ;  /* 0x00007600ff0577ac */ /* 0x000e240008000800 */
[----:B0-----:R-:W-:-:S13]  /*0990*/  FSETP.LEU.AND P0, PT, RZ, UR5, PT ;  /* 0x00000005ff007c0b */ /* 0x001fda000bf0b000 */
[----:B------:R-:W-:Y:S05]  /*09a0*/  @P0 BRA `(.L_x_770) ;  /* 0x0000000400f40947 */ /* 0x000fea0003800000 */
[----:B------:R-:W-:Y:S01]  /*09b0*/  UISETP.LT.AND UP0, UPT, URZ, UR4, UPT ;  /* 0x00000004ff00728c */ /* 0x000fe2000bf01270 */
[----:B------:R-:W-:Y:S02]  /*09c0*/  CS2R R10, SRZ ;  /* 0x00000000000a7805 */ /* 0x000fe4000001ff00 */
[----:B------:R-:W-:Y:S01]  /*09d0*/  MOV R7, RZ ;  /* 0x000000ff00077202 */ /* 0x000fe20000000f00 */
[----:B------:R-:W-:Y:S01]  /*09e0*/  IMAD.MOV.U32 R9, RZ, RZ, RZ ;  /* 0x000000ffff097224 */ /* 0x000fe200078e00ff */
[----:B------:R-:W-:-:S03]  /*09f0*/  USEL UR5, URZ, UR4, !UP0 ;  /* 0x00000004ff057287 */ /* 0x000fc6000c000000 */
[----:B------:R-:W-:-:S09]  /*0a00*/  UMOV UR4, URZ ;  /* 0x000000ff00047c82 */ /* 0x000fd20008000000 */
.L_x_786:
        /* <DEDUP_REMOVED lines=11> */
.L_x_775:
[----:B------:R-:W-:Y:S01]  /*0ac0*/  ISETP.NE.AND P0, PT, R2, UR5, PT ;  /* 0x0000000502007c0c */ /* 0x000fe2000bf05270 */
[----:B------:R-:W-:Y:S01]  /*0ad0*/  IMAD.U32 R15, RZ, RZ, UR5 ;  /* 0x00000005ff0f7e24 */ /* 0x000fe2000f8e00ff */
[----:B------:R-:W-:-:S11]  /*0ae0*/  MOV R12, R2 ;  /* 0x00000002000c7202 */ /* 0x000fd60000000f00 */
[----:B------:R-:W-:Y:S05]  /*0af0*/  @!P0 BRA `(.L_x_774) ;  /* 0x0000000000148947 */ /* 0x000fea0003800000 */
[C---:B0-----:R-:W-:Y:S02]  /*0b00*/  IMAD R13, R2.reuse, R17, R17 ;  /* 0x00000011020d7224 */ /* 0x041fe400078e0211 */
[----:B------:R-:W-:-:S03]  /*0b10*/  VIADD R2, R2, 0x1 ;  /* 0x0000000102027836 */ /* 0x000fc60000000000 */
[----:B------:R-:W-:-:S13]  /*0b20*/  ISETP.GE.AND P0, PT, R0, R13, PT ;  /* 0x0000000d0000720c */ /* 0x000fda0003f06270 */
[----:B------:R-:W-:Y:S05]  /*0b30*/  @P0 BRA `(.L_x_775) ;  /* 0xfffffffc00e00947 */ /* 0x000fea000383ffff */
[----:B------:R-:W-:-:S07]  /*0b40*/  MOV R15, R12 ;  /* 0x0000000c000f7202 */ /* 0x000fce0000000f00 */
.L_x_774:
[----:B------:R-:W-:Y:S05]  /*0b50*/  BSYNC.RECONVERGENT B1 ;  /* 0x0000000000017941 */ /* 0x000fea0003800200 */
.L_x_773:
        /* <DEDUP_REMOVED lines=12> */
[----:B--2---:R-:W-:-:S05]  /*0c20*/  LOP3.LUT R15, RZ, R2, RZ, 0x33, !PT ;  /* 0x00000002ff0f7212 */ /* 0x004fca00078e33ff */
[----:B---3--:R-:W-:Y:S02]  /*0c30*/  IMAD.IADD R14, R14, 0x1, R15 ;  /* 0x000000010e0e7824 */ /* 0x008fe400078e020f */
        /* <DEDUP_REMOVED lines=14> */
[----:B------:R-:W-:-:S07]  /*0d20*/  HFMA2 R17, -RZ, RZ, 0, 0 ;  /* 0x00000000ff117431 */ /* 0x000fce00000001ff */
.L_x_781:
[----:B------:R-:W-:-:S13]  /*0d30*/  ISETP.GE.AND P0, PT, R13, R0, PT ;  /* 0x000000000d00720c */ /* 0x000fda0003f06270 */
[C---:B------:R-:W-:Y:S02]  /*0d40*/  @!P0 VIADD R17, R19.reuse, 0x1 ;  /* 0x0000000113118836 */ /* 0x040fe40000000000 */
[----:B------:R-:W-:-:S05]  /*0d50*/  @P0 VIADD R14, R19, 0xffffffff ;  /* 0xffffffff130e0836 */ /* 0x000fca0000000000 */
[----:B------:R-:W-:-:S13]  /*0d60*/  ISETP.GT.AND P0, PT, R17, R14, PT ;  /* 0x0000000e1100720c */ /* 0x000fda0003f04270 */
[----:B------:R-:W-:Y:S05]  /*0d70*/  @P0 BRA `(.L_x_779) ;  /* 0x0000000000300947 */ /* 0x000fea0003800000 */
[----:B------:R-:W0:Y:S01]  /*0d80*/  LDCU.64 UR8, c[0x0][0x3d8] ;  /* 0x00007b00ff0877ac */ /* 0x000e220008000a00 */
[----:B------:R-:W-:-:S04]  /*0d90*/  IADD3 R12, PT, PT, R14, -R17, RZ ;  /* 0x800000110e0c7210 */ /* 0x000fc80007ffe0ff */
        /* <DEDUP_REMOVED lines=9> */
.L_x_780:
[----:B------:R-:W-:-:S07]  /*0e30*/  IMAD R15, R19, 0x3, RZ ;  /* 0x00000003130f7824 */ /* 0x000fce00078e02ff */
.L_x_779:
[----:B------:R-:W-:Y:S05]  /*0e40*/  BSYNC.RECONVERGENT B2 ;  /* 0x0000000000027941 */ /* 0x000fea0003800200 */
.L_x_778:
[----:B------:R-:W0:Y:S01]  /*0e50*/  LDC.64 R18, c[0x0][0x3e0] ;  /* 0x0000f800ff127b82 */ /* 0x000e220000000a00 */
[----:B------:R-:W-:-:S04]  /*0e60*/  IMAD R15, R2, 0x3, R15 ;  /* 0x00000003020f7824 */ /* 0x000fc800078e020f */
[----:B0-----:R-:W-:-:S05]  /*0e70*/  IMAD.WIDE R18, R15, 0x4, R18 ;  /* 0x000000040f127825 */ /* 0x001fca00078e0212 */
[----:B------:R1:W5:Y:S04]  /*0e80*/  LDG.E R17, desc[UR6][R18.64] ;  /* 0x0000000612117981 */ /* 0x000368000c1e1900 */
[----:B------:R1:W5:Y:S04]  /*0e90*/  LDG.E R12, desc[UR6][R18.64+0x4] ;  /* 0x00000406120c7981 */ /* 0x000368000c1e1900 */
[----:B------:R1:W5:Y:S01]  /*0ea0*/  LDG.E R15, desc[UR6][R18.64+0x8] ;  /* 0x00000806120f7981 */ /* 0x000362000c1e1900 */
[----:B------:R-:W-:Y:S05]  /*0eb0*/  BRA `(.L_x_782) ;  /* 0x0000000000247947 */ /* 0x000fea0003800000 */
.L_x_777:
        /* <DEDUP_REMOVED lines=9> */
.L_x_782:
[----:B------:R-:W-:Y:S05]  /*0f50*/  BSYNC.RECONVERGENT B1 ;  /* 0x0000000000017941 */ /* 0x000fea0003800200 */
.L_x_776:
[----:B-----5:R-:W-:Y:S01]  /*0f60*/  FADD R0, R8, -R17 ;  /* 0x8000001108007221 */ /* 0x020fe20000000000 */
[----:B0-----:R-:W-:Y:S01]  /*0f70*/  FADD R13, R5, -R12 ;  /* 0x8000000c050d7221 */ /* 0x001fe20000000000 */
[----:B-1----:R-:W-:Y:S01]  /*0f80*/  FADD R19, R6, -R15 ;  /* 0x8000000f06137221 */ /* 0x002fe20000000000 */
[----:B------:R-:W-:Y:S01]  /*0f90*/  BSSY.RECONVERGENT B1, `(.L_x_783) ;  /* 0x0000011000017945 */ /* 0x000fe20003800200 */
[----:B------:R-:W-:-:S04]  /*0fa0*/  FMUL R0, R0, R0 ;  /* 0x0000000000007220 */ /* 0x000fc80000400000 */
[----:B------:R-:W-:-:S04]  /*0fb0*/  FFMA R0, R13, R13, R0 ;  /* 0x0000000d0d007223 */ /* 0x000fc80000000000 */
[----:B------:R-:W-:-:S04]  /*0fc0*/  FFMA R0, R19, R19, R0 ;  /* 0x0000001313007223 */ /* 0x000fc80000000000 */
[----:B------:R-:W-:-:S04]  /*0fd0*/  FADD R19, R0, 9.9999999392252902908e-09 ;  /* 0x322bcc7700137421 */ /* 0x000fc80000000000 */
[----:B------:R-:W-:-:S05]  /*0fe0*/  VIADD R0, R19, 0x1800000 ;  /* 0x0180000013007836 */ /* 0x000fca0000000000 */
[----:B------:R-:W-:-:S04]  /*0ff0*/  LOP3.LUT R0, R0, 0x7f800000, RZ, 0xc0, !PT ;  /* 0x7f80000000007812 */ /* 0x000fc800078ec0ff */
[----:B------:R-:W-:-:S13]  /*1000*/  ISETP.GT.U32.AND P0, PT, R0, 0x1ffffff, PT ;  /* 0x01ffffff0000780c */ /* 0x000fda0003f04070 */
[----:B------:R-:W-:Y:S05]  /*1010*/  @P0 BRA `(.L_x_784) ;  /* 0x0000000000100947 */ /* 0x000fea0003800000 */
[----:B------:R-:W-:-:S07]  /*1020*/  MOV R14, 0x1040 ;  /* 0x00001040000e7802 */ /* 0x000fce0000000f00 */
[----:B------:R-:W-:Y:S05]  /*1030*/  CALL.REL.NOINC `($__internal_1_$__cuda_sm20_rcp_rn_f32_slowpath) ;  /* 0x0000000800dc7944 */ /* 0x000fea0003c00000 */
[----:B------:R-:W-:Y:S01]  /*1040*/  IMAD.MOV.U32 R0, RZ, RZ, R13 ;  /* 0x000000ffff007224 */ /* 0x000fe200078e000d */
[----:B------:R-:W-:Y:S06]  /*1050*/  BRA `(.L_x_785) ;  /* 0x0000000000107947 */ /* 0x000fec0003800000 */
.L_x_784:
[----:B------:R-:W0:Y:S02]  /*1060*/  MUFU.RCP R0, R19 ;  /* 0x0000001300007308 */ /* 0x000e240000001000 */
[----:B0-----:R-:W-:-:S04]  /*1070*/  FFMA R2, R19, R0, -1 ;  /* 0xbf80000013027423 */ /* 0x001fc80000000000 */
[----:B------:R-:W-:-:S04]  /*1080*/  FADD.FTZ R13, -R2, -RZ ;  /* 0x800000ff020d7221 */ /* 0x000fc80000010100 */
[----:B------:R-:W-:-:S07]  /*1090*/  FFMA R0, R0, R13, R0 ;  /* 0x0000000d00007223 */ /* 0x000fce0000000000 */
.L_x_785:
[----:B------:R-:W-:Y:S05]  /*10a0*/  BSYNC.RECONVERGENT B1 ;  /* 0x0000000000017941 */ /* 0x000fea0003800200 */
.L_x_783:
[----:B------:R-:W-:Y:S01]  /*10b0*/  FADD R17, -R8, R17 ;  /* 0x0000001108117221 */ /* 0x000fe20000000100 */
[----:B------:R-:W-:Y:S01]  /*10c0*/  FADD R12, -R5, R12 ;  /* 0x0000000c050c7221 */ /* 0x000fe20000000100 */
[----:B------:R-:W-:Y:S01]  /*10d0*/  FADD R2, -R6, R15 ;  /* 0x0000000f06027221 */ /* 0x000fe20000000100 */
[----:B------:R-:W-:Y:S01]  /*10e0*/  FADD R11, R11, R0 ;  /* 0x000000000b0b7221 */ /* 0x000fe20000000000 */
[-C--:B------:R-:W-:Y:S01]  /*10f0*/  FFMA R10, R17, R0.reuse, R10 ;  /* 0x00000000110a7223 */ /* 0x080fe2000000000a */
[-C--:B------:R-:W-:Y:S01]  /*1100*/  FFMA R9, R12, R0.reuse, R9 ;  /* 0x000000000c097223 */ /* 0x080fe20000000009 */
[----:B------:R-:W-:-:S07]  /*1110*/  FFMA R7, R2, R0, R7 ;  /* 0x0000000002077223 */ /* 0x000fce0000000007 */
.L_x_772:
[----:B------:R-:W-:Y:S05]  /*1120*/  BSYNC.RECONVERGENT B0 ;  /* 0x0000000000007941 */ /* 0x000fea0003800200 */
.L_x_771:
[----:B------:R-:W0:Y:S01]  /*1130*/  LDCU UR8, c[0x0][0x3c0] ;  /* 0x00007800ff0877ac */ /* 0x000e220008000800 */
[----:B------:R-:W-:-:S04]  /*1140*/  UIADD3 UR4, UPT, UPT, UR4, 0x1, URZ ;  /* 0x0000000104047890 */ /* 0x000fc8000fffe0ff */
[----:B0-----:R-:W-:-:S09]  /*1150*/  UISETP.NE.AND UP0, UPT, UR4, UR8, UPT ;  /* 0x000000080400728c */ /* 0x001fd2000bf05270 */
[----:B------:R-:W-:Y:S05]  /*1160*/  BRA.U !UP0, `(.L_x_755) ;  /* 0x00000005089c7547 */ /* 0x000fea000b800000 */
[----:B------:R-:W-:Y:S05]  /*1170*/  BRA `(.L_x_786) ;  /* 0xfffffff800247947 */ /* 0x000fea000383ffff */
.L_x_770:
[----:B------:R-:W-:Y:S01]  /*1180*/  UISETP.LT.AND UP0, UPT, URZ, UR4, UPT ;  /* 0x00000004ff00728c */ /* 0x000fe2000bf01270 */
[----:B------:R-:W-:Y:S02]  /*1190*/  CS2R R10, SRZ ;  /* 0x00000000000a7805 */ /* 0x000fe4000001ff00 */
[----:B------:R-:W-:Y:S01]  /*11a0*/  MOV R7, RZ ;  /* 0x000000ff00077202 */ /* 0x000fe20000000f00 */
[----:B------:R-:W-:Y:S01]  /*11b0*/  IMAD.MOV.U32 R9, RZ, RZ, RZ ;  /* 0x000000ffff097224 */ /* 0x000fe200078e00ff */
[----:B------:R-:W-:-:S03]  /*11c0*/  USEL UR5, URZ, UR4, !UP0 ;  /* 0x00000004ff057287 */ /* 0x000fc6000c000000 */
[----:B------:R-:W-:-:S09]  /*11d0*/  UMOV UR4, URZ ;  /* 0x000000ff00047c82 */ /* 0x000fd20008000000 */
.L_x_799:
        /* <DEDUP_REMOVED lines=8> */
[----:B--2---:R-:W-:-:S13]  /*1260*/  ISETP.NE.AND P1, PT, R0, -0x1, PT ;  /* 0xffffffff0000780c */ /* 0x004fda0003f25270 */
[----:B------:R-:W-:Y:S05]  /*1270*/  @!P1 BRA `(.L_x_788) ;  /* 0x0000000400509947 */ /* 0x000fea0003800000 */
[----:B------:R-:W0:Y:S01]  /*1280*/  LDC R17, c[0x0][0x3f4] ;  /* 0x0000fd00ff117b82 */ /* 0x000e220000000800 */
[----:B------:R-:W-:Y:S01]  /*1290*/  BSSY.RECONVERGENT B1, `(.L_x_789) ;  /* 0x000000b000017945 */ /* 0x000fe20003800200 */
[----:B------:R-:W-:-:S07]  /*12a0*/  IMAD.MOV.U32 R2, RZ, RZ, RZ ;  /* 0x000000ffff027224 */ /* 0x000fce00078e00ff */
.L_x_791:
        /* <DEDUP_REMOVED lines=9> */
.L_x_790:
[----:B------:R-:W-:Y:S05]  /*1340*/  BSYNC.RECONVERGENT B1 ;  /* 0x0000000000017941 */ /* 0x000fea0003800200 */
.L_x_789:
[----:B------:R-:W1:Y:S01]  /*1350*/  LDCU UR8, c[0x0][0x3f8] ;  /* 0x00007f00ff0877ac */ /* 0x000e620008000800 */
[----:B------:R-:W-:Y:S01]  /*1360*/  BSSY.RECONVERGENT B1, `(.L_x_792) ;  /* 0x000003e000017945 */ /* 0x000fe20003800200 */
[----:B-1----:R-:W-:-:S13]  /*1370*/  ISETP.NE.AND P1, PT, R15, UR8, PT ;  /* 0x000000080f007c0c */ /* 0x002fda000bf25270 */
[----:B------:R-:W-:Y:S05]  /*1380*/  @P1 BRA `(.L_x_793) ;  /* 0x0000000000281947 */ /* 0x000fea0003800000 */
[----:B------:R-:W1:Y:S08]  /*1390*/  LDC.64 R14, c[0x0][0x380] ;  /* 0x0000e000ff0e7b82 */ /* 0x000e700000000a00 */
[----:B0-----:R-:W0:Y:S08]  /*13a0*/  LDC.64 R16, c[0x0][0x388] ;  /* 0x0000e200ff107b82 */ /* 0x001e300000000a00 */
[----:B------:R-:W2:Y:S01]  /*13b0*/  LDC.64 R12, c[0x0][0x390] ;  /* 0x0000e400ff0c7b82 */ /* 0x000ea20000000a00 */
[----:B-1----:R-:W-:-:S06]  /*13c0*/  IMAD.WIDE R14, R0, 0x4, R14 ;  /* 0x00000004000e7825 */ /* 0x002fcc00078e020e */
[----:B------:R1:W5:Y:S01]  /*13d0*/  LDG.E R15, desc[UR6][R14.64] ;  /* 0x000000060e0f7981 */ /* 0x000362000c1e1900 */
[----:B0-----:R-:W-:-:S06]  /*13e0*/  IMAD.WIDE R16, R0, 0x4, R16 ;  /* 0x0000000400107825 */ /* 0x001fcc00078e0210 */
[----:B------:R1:W5:Y:S01]  /*13f0*/  LDG.E R16, desc[UR6][R16.64] ;  /* 0x0000000610107981 */ /* 0x000362000c1e1900 */
[----:B--2---:R-:W-:-:S05]  /*1400*/  IMAD.WIDE R12, R0, 0x4, R12 ;  /* 0x00000004000c7825 */ /* 0x004fca00078e020c */
[----:B------:R1:W5:Y:S01]  /*1410*/  LDG.E R19, desc[UR6][R12.64] ;  /* 0x000000060c137981 */ /* 0x000362000c1e1900 */
[----:B------:R-:W-:Y:S05]  /*1420*/  BRA `(.L_x_794) ;  /* 0x0000000000c47947 */ /* 0x000fea0003800000 */
.L_x_793:
        /* <DEDUP_REMOVED lines=25> */
.L_x_798:
        /* <DEDUP_REMOVED lines=16> */
.L_x_797:
[----:B------:R-:W-:-:S07]  /*16c0*/  IMAD R15, R19, 0x3, RZ ;  /* 0x00000003130f7824 */ /* 0x000fce00078e02ff */
.L_x_796:
[----:B------:R-:W-:Y:S05]  /*16d0*/  BSYNC.RECONVERGENT B2 ;  /* 0x0000000000027941 */ /* 0x000fea0003800200 */
.L_x_795:
[----:B------:R-:W0:Y:S01]  /*16e0*/  LDC.64 R12, c[0x0][0x3e0] ;  /* 0x0000f800ff0c7b82 */ /* 0x000e220000000a00 */
[----:B------:R-:W-:-:S04]  /*16f0*/  IMAD R15, R2, 0x3, R15 ;  /* 0x00000003020f7824 */ /* 0x000fc800078e020f */
[----:B0-----:R-:W-:-:S05]  /*1700*/  IMAD.WIDE R12, R15, 0x4, R12 ;  /* 0x000000040f0c7825 */ /* 0x001fca00078e020c */
[----:B------:R0:W5:Y:S04]  /*1710*/  LDG.E R15, desc[UR6][R12.64] ;  /* 0x000000060c0f7981 */ /* 0x000168000c1e1900 */
[----:B------:R0:W5:Y:S04]  /*1720*/  LDG.E R16, desc[UR6][R12.64+0x4] ;  /* 0x000004060c107981 */ /* 0x000168000c1e1900 */
[----:B------:R0:W5:Y:S02]  /*1730*/  LDG.E R19, desc[UR6][R12.64+0x8] ;  /* 0x000008060c137981 */ /* 0x000164000c1e1900 */
.L_x_794:
[----:B------:R-:W-:Y:S05]  /*1740*/  BSYNC.RECONVERGENT B1 ;  /* 0x0000000000017941 */ /* 0x000fea0003800200 */
.L_x_792:
[----:B-----5:R-:W-:Y:S01]  /*1750*/  FADD R15, -R8, R15 ;  /* 0x0000000f080f7221 */ /* 0x020fe20000000100 */
[----:B------:R-:W-:Y:S01]  /*1760*/  FADD R16, -R5, R16 ;  /* 0x0000001005107221 */ /* 0x000fe20000000100 */
[----:B------:R-:W-:Y:S01]  /*1770*/  FADD R0, -R6, R19 ;  /* 0x0000001306007221 */ /* 0x000fe20000000100 */
[----:B------:R-:W-:Y:S01]  /*1780*/  FADD R11, R11, 1 ;  /* 0x3f8000000b0b7421 */ /* 0x000fe20000000000 */
[----:B------:R-:W-:Y:S01]  /*1790*/  FADD R10, R10, R15 ;  /* 0x0000000f0a0a7221 */ /* 0x000fe20000000000 */
[----:B------:R-:W-:Y:S01]  /*17a0*/  FADD R9, R9, R16 ;  /* 0x0000001009097221 */ /* 0x000fe20000000000 */
[----:B------:R-:W-:-:S07]  /*17b0*/  FADD R7, R7, R0 ;  /* 0x0000000007077221 */ /* 0x000fce0000000000 */
.L_x_788:
[----:B------:R-:W-:Y:S05]  /*17c0*/  BSYNC.RECONVERGENT B0 ;  /* 0x0000000000007941 */ /* 0x000fea0003800200 */
.L_x_787:
[----:B------:R-:W-:Y:S05]  /*17d0*/  @P0 BRA `(.L_x_799) ;  /* 0xfffffff800800947 */ /* 0x000fea000383ffff */
.L_x_755:
[C---:B------:R-:W-:Y:S01]  /*17e0*/  FSETP.NEU.AND P0, PT, R11.reuse, RZ, PT ;  /* 0x000000ff0b00720b */ /* 0x040fe20003f0d000 */
[----:B------:R-:W2:Y:S01]  /*17f0*/  LDCU UR4, c[0x0][0x3b0] ;  /* 0x00007600ff0477ac */ /* 0x000ea20008000800 */
[----:B------:R-:W-:Y:S02]  /*1800*/  BSSY.RECONVERGENT B0, `(.L_x_800) ;  /* 0x000000e000007945 */ /* 0x000fe40003800200 */
[----:B------:R-:W-:-:S04]  /*1810*/  FSEL R3, R11, 9.9999999392252902908e-09, P0 ;  /* 0x322bcc770b037808 */ /* 0x000fc80000000000 */
[----:B------:R-:W3:Y:S01]  /*1820*/  MUFU.RCP R2, R3 ;  /* 0x0000000300027308 */ /* 0x000ee20000001000 */
[----:B--2---:R-:W-:-:S07]  /*1830*/  FMUL R0, R10, UR4 ;  /* 0x000000040a007c20 */ /* 0x004fce0008400000 */
[----:B------:R-:W2:Y:S01]  /*1840*/  FCHK P0, R0, R3 ;  /* 0x0000000300007302 */ /* 0x000ea20000000000 */
[----:B---3--:R-:W-:-:S04]  /*1850*/  FFMA R11, -R3, R2, 1 ;  /* 0x3f800000030b7423 */ /* 0x008fc80000000102 */
[----:B------:R-:W-:-:S04]  /*1860*/  FFMA R11, R2, R11, R2 ;  /* 0x0000000b020b7223 */ /* 0x000fc80000000002 */
[----:B------:R-:W-:-:S04]  /*1870*/  FFMA R2, R0, R11, RZ ;  /* 0x0000000b00027223 */ /* 0x000fc800000000ff */
[----:B------:R-:W-:-:S04]  /*1880*/  FFMA R10, -R3, R2, R0 ;  /* 0x00000002030a7223 */ /* 0x000fc80000000100 */
[----:B01----:R-:W-:Y:S01]  /*1890*/  FFMA R13, R11, R10, R2 ;  /* 0x0000000a0b0d7223 */ /* 0x003fe20000000002 */
[----:B--2---:R-:W-:Y:S06]  /*18a0*/  @!P0 BRA `(.L_x_801) ;  /* 0x00000000000c8947 */ /* 0x004fec0003800000 */
[----:B------:R-:W-:-:S07]  /*18b0*/  MOV R2, 0x18d0 ;  /* 0x000018d000027802 */ /* 0x000fce0000000f00 */
[----:B-----5:R-:W-:Y:S05]  /*18c0*/  CALL.REL.NOINC `($__internal_2_$__cuda_sm3x_div_rn_noftz_f32_slowpath) ;  /* 0x0000000400907944 */ /* 0x020fea0003c00000 */
[----:B------:R-:W-:-:S07]  /*18d0*/  IMAD.MOV.U32 R13, RZ, RZ, R0 ;  /* 0x000000ffff0d7224 */ /* 0x000fce00078e0000 */
.L_x_801:
[----:B------:R-:W-:Y:S05]  /*18e0*/  BSYNC.RECONVERGENT B0 ;  /* 0x0000000000007941 */ /* 0x000fea0003800200 */
.L_x_800:
[----:B------:R-:W0:Y:S01]  /*18f0*/  LDC.64 R10, c[0x0][0x398] ;  /* 0x0000e600ff0a7b82 */ /* 0x000e220000000a00 */
[----:B------:R-:W1:Y:S01]  /*1900*/  LDCU UR4, c[0x0][0x3b0] ;  /* 0x00007600ff0477ac */ /* 0x000e620008000800 */
[----:B------:R-:W2:Y:S01]  /*1910*/  MUFU.RCP R0, R3 ;  /* 0x0000000300007308 */ /* 0x000ea20000001000 */
[----:B-----5:R-:W-:Y:S01]  /*1920*/  FADD R13, R8, R13 ;  /* 0x0000000d080d7221 */ /* 0x020fe20000000000 */
[----:B------:R-:W-:Y:S01]  /*1930*/  BSSY.RECONVERGENT B0, `(.L_x_802) ;  /* 0x000000e000007945 */ /* 0x000fe20003800200 */
[----:B-1----:R-:W-:Y:S01]  /*1940*/  FMUL R8, R9, UR4 ;  /* 0x0000000409087c20 */ /* 0x002fe20008400000 */
[----:B--2---:R-:W-:-:S04]  /*1950*/  FFMA R15, -R3, R0, 1 ;  /* 0x3f800000030f7423 */ /* 0x004fc80000000100 */
[----:B------:R-:W1:Y:S01]  /*1960*/  FCHK P0, R8, R3 ;  /* 0x0000000308007302 */ /* 0x000e620000000000 */
[----:B0-----:R-:W-:-:S04]  /*1970*/  IMAD.WIDE R10, R4, 0x4, R10 ;  /* 0x00000004040a7825 */ /* 0x001fc800078e020a */
[----:B------:R-:W-:Y:S01]  /*1980*/  FFMA R0, R0, R15, R0 ;  /* 0x0000000f00007223 */ /* 0x000fe20000000000 */
[----:B------:R0:W-:Y:S03]  /*1990*/  STG.E desc[UR6][R10.64], R13 ;  /* 0x0000000d0a007986 */ /* 0x0001e6000c101906 */
[----:B------:R-:W-:-:S04]  /*19a0*/  FFMA R2, R0, R8, RZ ;  /* 0x0000000800027223 */ /* 0x000fc800000000ff */
[----:B------:R-:W-:-:S04]  /*19b0*/  FFMA R9, -R3, R2, R8 ;  /* 0x0000000203097223 */ /* 0x000fc80000000108 */
[----:B------:R-:W-:Y:S01]  /*19c0*/  FFMA R0, R0, R9, R2 ;  /* 0x0000000900007223 */ /* 0x000fe20000000002 */
[----:B01----:R-:W-:Y:S06]  /*19d0*/  @!P0 BRA `(.L_x_803) ;  /* 0x00000000000c8947 */ /* 0x003fec0003800000 */
[----:B------:R-:W-:Y:S01]  /*19e0*/  IMAD.MOV.U32 R0, RZ, RZ, R8 ;  /* 0x000000ffff007224 */ /* 0x000fe200078e0008 */
[----:B------:R-:W-:-:S07]  /*19f0*/  MOV R2, 0x1a10 ;  /* 0x00001a1000027802 */ /* 0x000fce0000000f00 */
[----:B------:R-:W-:Y:S05]  /*1a00*/  CALL.REL.NOINC `($__internal_2_$__cuda_sm3x_div_rn_noftz_f32_slowpath) ;  /* 0x0000000400407944 */ /* 0x000fea0003c00000 */
.L_x_803:
[----:B------:R-:W-:Y:S05]  /*1a10*/  BSYNC.RECONVERGENT B0 ;  /* 0x0000000000007941 */ /* 0x000fea0003800200 */
.L_x_802:
[----:B------:R-:W0:Y:S01]  /*1a20*/  LDC.64 R8, c[0x0][0x3a0] ;  /* 0x0000e800ff087b82 */ /* 0x000e220000000a00 */
[----:B------:R-:W1:Y:S01]  /*1a30*/  LDCU UR4, c[0x0][0x3b0] ;  /* 0x00007600ff0477ac */ /* 0x000e620008000800 */
[----:B------:R-:W2:Y:S01]  /*1a40*/  MUFU.RCP R2, R3 ;  /* 0x0000000300027308 */ /* 0x000ea20000001000 */
[----:B------:R-:W-:Y:S01]  /*1a50*/  FADD R5, R5, R0 ;  /* 0x0000000005057221 */ /* 0x000fe20000000000 */
        /* <DEDUP_REMOVED lines=11> */
[----:B------:R-:W-:Y:S02]  /*1b10*/  MOV R0, R10 ;  /* 0x0000000a00007202 */ /* 0x000fe40000000f00 */
[----:B------:R-:W-:-:S07]  /*1b20*/  MOV R2, 0x1b40 ;  /* 0x00001b4000027802 */ /* 0x000fce0000000f00 */
[----:B------:R-:W-:Y:S05]  /*1b30*/  CALL.REL.NOINC `($__internal_2_$__cuda_sm3x_div_rn_noftz_f32_slowpath) ;  /* 0x0000000000f47944 */ /* 0x000fea0003c00000 */
[----:B------:R-:W-:-:S07]  /*1b40*/  IMAD.MOV.U32 R7, RZ, RZ, R0 ;  /* 0x000000ffff077224 */ /* 0x000fce00078e0000 */
.L_x_805:
[----:B------:R-:W-:Y:S05]  /*1b50*/  BSYNC.RECONVERGENT B0 ;  /* 0x0000000000007941 */ /* 0x000fea0003800200 */
.L_x_804:
[----:B------:R-:W0:Y:S01]  /*1b60*/  LDC.64 R2, c[0x0][0x3a8] ;  /* 0x0000ea00ff027b82 */ /* 0x000e220000000a00 */
[----:B------:R-:W-:Y:S01]  /*1b70*/  FADD R7, R6, R7 ;  /* 0x0000000706077221 */ /* 0x000fe20000000000 */
[----:B0-----:R-:W-:-:S05]  /*1b80*/  IMAD.WIDE R4, R4, 0x4, R2 ;  /* 0x0000000404047825 */ /* 0x001fca00078e0202 */
[----:B------:R-:W-:Y:S01]  /*1b90*/  STG.E desc[UR6][R4.64], R7 ;  /* 0x0000000704007986 */ /* 0x000fe2000c101906 */
[----:B------:R-:W-:Y:S05]  /*1ba0*/  EXIT ;  /* 0x000000000000794d */ /* 0x000fea0003800000 */
        .weak           $__internal_1_$__cuda_sm20_rcp_rn_f32_slowpath
        .type           $__internal_1_$__cuda_sm20_rcp_rn_f32_slowpath,@function
        .size           $__internal_1_$__cuda_sm20_rcp_rn_f32_slowpath,($__internal_2_$__cuda_sm3x_div_rn_noftz_f32_slowpath - $__internal_1_$__cuda_sm20_rcp_rn_f32_slowpath)
$__internal_1_$__cuda_sm20_rcp_rn_f32_slowpath:
[----:B------:R-:W-:Y:S01]  /*1bb0*/  IMAD.SHL.U32 R2, R19, 0x2, RZ ;  /* 0x0000000213027824 */ /* 0x000fe200078e00ff */
[----:B------:R-:W-:Y:S01]  /*1bc0*/  BSSY.RECONVERGENT B2, `(.L_x_806) ;  /* 0x0000031000027945 */ /* 0x000fe20003800200 */
[----:B------:R-:W-:-:S03]  /*1bd0*/  MOV R0, R19 ;  /* 0x0000001300007202 */ /* 0x000fc60000000f00 */
[----:B------:R-:W-:-:S04]  /*1be0*/  SHF.R.U32.HI R2, RZ, 0x18, R2 ;  /* 0x00000018ff027819 */ /* 0x000fc80000011602 */
[----:B------:R-:W-:-:S13]  /*1bf0*/  ISETP.NE.U32.AND P0, PT, R2, RZ, PT ;  /* 0x000000ff0200720c */ /* 0x000fda0003f05070 */
[----:B------:R-:W-:Y:S05]  /*1c00*/  @P0 BRA `(.L_x_807) ;  /* 0x0000000000280947 */ /* 0x000fea0003800000 */
[----:B------:R-:W-:-:S05]  /*1c10*/  IMAD.SHL.U32 R2, R0, 0x2, RZ ;  /* 0x0000000200027824 */ /* 0x000fca00078e00ff */
[----:B------:R-:W-:-:S13]  /*1c20*/  ISETP.NE.AND P0, PT, R2, RZ, PT ;  /* 0x000000ff0200720c */ /* 0x000fda0003f05270 */
[----:B------:R-:W-:Y:S01]  /*1c30*/  @P0 FFMA R16, R0, 1.84467440737095516160e+19, RZ ;  /* 0x5f80000000100823 */ /* 0x000fe200000000ff */
[----:B------:R-:W-:Y:S08]  /*1c40*/  @!P0 MUFU.RCP R13, R0 ;  /* 0x00000000000d8308 */ /* 0x000ff00000001000 */
[----:B------:R-:W0:Y:S02]  /*1c50*/  @P0 MUFU.RCP R19, R16 ;  /* 0x0000001000130308 */ /* 0x000e240000001000 */
[----:B0-----:R-:W-:-:S04]  /*1c60*/  @P0 FFMA R2, R16, R19, -1 ;  /* 0xbf80000010020423 */ /* 0x001fc80000000013 */
[----:B------:R-:W-:-:S04]  /*1c70*/  @P0 FADD.FTZ R2, -R2, -RZ ;  /* 0x800000ff02020221 */ /* 0x000fc80000010100 */
[----:B------:R-:W-:-:S04]  /*1c80*/  @P0 FFMA R2, R19, R2, R19 ;  /* 0x0000000213020223 */ /* 0x000fc80000000013 */
[----:B------:R-:W-:Y:S01]  /*1c90*/  @P0 FFMA R13, R2, 1.84467440737095516160e+19, RZ ;  /* 0x5f800000020d0823 */ /* 0x000fe200000000ff */
[----:B------:R-:W-:Y:S06]  /*1ca0*/  BRA `(.L_x_808) ;  /* 0x0000000000887947 */ /* 0x000fec0003800000 */
.L_x_807:
[----:B------:R-:W-:-:S05]  /*1cb0*/  VIADD R13, R2, 0xffffff03 ;  /* 0xffffff03020d7836 */ /* 0x000fca0000000000 */
[----:B------:R-:W-:-:S13]  /*1cc0*/  ISETP.GT.U32.AND P0, PT, R13, 0x1, PT ;  /* 0x000000010d00780c */ /* 0x000fda0003f04070 */
[----:B------:R-:W-:Y:S05]  /*1cd0*/  @P0 BRA `(.L_x_809) ;  /* 0x0000000000780947 */ /* 0x000fea0003800000 */
[----:B------:R-:W-:Y:S01]  /*1ce0*/  LOP3.LUT R16, R0, 0x7fffff, RZ, 0xc0, !PT ;  /* 0x007fffff00107812 */ /* 0x000fe200078ec0ff */
[----:B------:R-:W-:-:S03]  /*1cf0*/  HFMA2 R22, -RZ, RZ, 0, 1.78813934326171875e-07 ;  /* 0x00000003ff167431 */ /* 0x000fc600000001ff */
[----:B------:R-:W-:-:S04]  /*1d00*/  LOP3.LUT R16, R16, 0x3f800000, RZ, 0xfc, !PT ;  /* 0x3f80000010107812 */ /* 0x000fc800078efcff */
[----:B------:R-:W0:Y:S01]  /*1d10*/  MUFU.RCP R19, R16 ;  /* 0x0000001000137308 */ /* 0x000e220000001000 */
[----:B------:R-:W-:Y:S01]  /*1d20*/  SHF.L.U32 R21, R22, R13, RZ ;  /* 0x0000000d16157219 */ /* 0x000fe200000006ff */
[----:B0-----:R-:W-:-:S04]  /*1d30*/  FFMA R18, R16, R19, -1 ;  /* 0xbf80000010127423 */ /* 0x001fc80000000013 */
[----:B------:R-:W-:-:S04]  /*1d40*/  FADD.FTZ R18, -R18, -RZ ;  /* 0x800000ff12127221 */ /* 0x000fc80000010100 */
[CCC-:B------:R-:W-:Y:S01]  /*1d50*/  FFMA.RM R20, R19.reuse, R18.reuse, R19.reuse ;  /* 0x0000001213147223 */ /* 0x1c0fe20000004013 */
[----:B------:R-:W-:-:S04]  /*1d60*/  FFMA.RP R19, R19, R18, R19 ;  /* 0x0000001213137223 */ /* 0x000fc80000008013 */
[C---:B------:R-:W-:Y:S02]  /*1d70*/  LOP3.LUT R18, R20.reuse, 0x7fffff, RZ, 0xc0, !PT ;  /* 0x007fffff14127812 */ /* 0x040fe400078ec0ff */
[----:B------:R-:W-:Y:S02]  /*1d80*/  FSETP.NEU.FTZ.AND P0, PT, R20, R19, PT ;  /* 0x000000131400720b */ /* 0x000fe40003f1d000 */
[----:B------:R-:W-:Y:S02]  /*1d90*/  LOP3.LUT R18, R18, 0x800000, RZ, 0xfc, !PT ;  /* 0x0080000012127812 */ /* 0x000fe400078efcff */
[----:B------:R-:W-:Y:S02]  /*1da0*/  SEL R19, RZ, 0xffffffff, !P0 ;  /* 0xffffffffff137807 */ /* 0x000fe40004000000 */
[----:B------:R-:W-:-:S03]  /*1db0*/  LOP3.LUT R16, R21, R18, RZ, 0xc0, !PT ;  /* 0x0000001215107212 */ /* 0x000fc600078ec0ff */
[----:B------:R-:W-:Y:S01]  /*1dc0*/  IMAD.MOV R19, RZ, RZ, -R19 ;  /* 0x000000ffff137224 */ /* 0x000fe200078e0a13 */
[----:B------:R-:W-:-:S04]  /*1dd0*/  SHF.R.U32.HI R16, RZ, R13, R16 ;  /* 0x0000000dff107219 */ /* 0x000fc80000011610 */
[----:B------:R-:W-:Y:S02]  /*1de0*/  LOP3.LUT P1, RZ, R19, R13, R18, 0xf8, !PT ;  /* 0x0000000d13ff7212 */ /* 0x000fe4000782f812 */
[C---:B------:R-:W-:Y:S02]  /*1df0*/  LOP3.LUT P0, RZ, R16.reuse, 0x1, RZ, 0xc0, !PT ;  /* 0x0000000110ff7812 */ /* 0x040fe4000780c0ff */
[----:B------:R-:W-:-:S04]  /*1e00*/  LOP3.LUT P2, RZ, R16, 0x2, RZ, 0xc0, !PT ;  /* 0x0000000210ff7812 */ /* 0x000fc8000784c0ff */
[----:B------:R-:W-:Y:S02]  /*1e10*/  PLOP3.LUT P0, PT, P0, P1, P2, 0xe0, 0x0 ;  /* 0x000000000000781c */ /* 0x000fe40000703c20 */
[----:B------:R-:W-:Y:S02]  /*1e20*/  LOP3.LUT P1, RZ, R0, 0x7fffff, RZ, 0xc0, !PT ;  /* 0x007fffff00ff7812 */ /* 0x000fe4000782c0ff */
[----:B------:R-:W-:-:S05]  /*1e30*/  SEL R13, RZ, 0x1, !P0 ;  /* 0x00000001ff0d7807 */ /* 0x000fca0004000000 */
[----:B------:R-:W-:-:S05]  /*1e40*/  IMAD.MOV R13, RZ, RZ, -R13 ;  /* 0x000000ffff0d7224 */ /* 0x000fca00078e0a0d */
[----:B------:R-:W-:Y:S02]  /*1e50*/  ISETP.GE.AND P0, PT, R13, RZ, PT ;  /* 0x000000ff0d00720c */ /* 0x000fe40003f06270 */
[----:B------:R-:W-:-:S04]  /*1e60*/  IADD3 R13, PT, PT, R2, -0xfc, RZ ;  /* 0xffffff04020d7810 */ /* 0x000fc80007ffe0ff */
[----:B------:R-:W-:-:S07]  /*1e70*/  SHF.R.U32.HI R13, RZ, R13, R18 ;  /* 0x0000000dff0d7219 */ /* 0x000fce0000011612 */
[----:B------:R-:W-:-:S04]  /*1e80*/  @!P0 VIADD R13, R13, 0x1 ;  /* 0x000000010d0d8836 */ /* 0x000fc80000000000 */
[----:B------:R-:W-:-:S05]  /*1e90*/  @!P1 IMAD.SHL.U32 R13, R13, 0x2, RZ ;  /* 0x000000020d0d9824 */ /* 0x000fca00078e00ff */
[----:B------:R-:W-:Y:S01]  /*1ea0*/  LOP3.LUT R13, R13, 0x80000000, R0, 0xf8, !PT ;  /* 0x800000000d0d7812 */ /* 0x000fe200078ef800 */
[----:B------:R-:W-:Y:S06]  /*1eb0*/  BRA `(.L_x_808) ;  /* 0x0000000000047947 */ /* 0x000fec0003800000 */
.L_x_809:
[----:B------:R0:W1:Y:S02]  /*1ec0*/  MUFU.RCP R13, R0 ;  /* 0x00000000000d7308 */ /* 0x0000640000001000 */
.L_x_808:
[----:B------:R-:W-:Y:S05]  /*1ed0*/  BSYNC.RECONVERGENT B2 ;  /* 0x0000000000027941 */ /* 0x000fea0003800200 */
.L_x_806:
[----:B------:R-:W-:Y:S01]  /*1ee0*/  MOV R18, R14 ;  /* 0x0000000e00127202 */ /* 0x000fe20000000f00 */
[----:B------:R-:W-:-:S04]  /*1ef0*/  IMAD.MOV.U32 R19, RZ, RZ, 0x0 ;  /* 0x00000000ff137424 */ /* 0x000fc800078e00ff */
[----:B01----:R-:W-:Y:S05]  /*1f00*/  RET.REL.NODEC R18 `(_Z16taubin_step_GKNNPfS_S_S_S_S_fPiiiiiiS0_S_S0_iiiS0_) ;  /* 0xffffffe0123c7950 */ /* 0x003fea0003c3ffff */
        .weak           $__internal_2_$__cuda_sm3x_div_rn_noftz_f32_slowpath
        .type           $__internal_2_$__cuda_sm3x_div_rn_noftz_f32_slowpath,@function
        .size           $__internal_2_$__cuda_sm3x_div_rn_noftz_f32_slowpath,(.L_x_885 - $__internal_2_$__cuda_sm3x_div_rn_noftz_f32_slowpath)
$__internal_2_$__cuda_sm3x_div_rn_noftz_f32_slowpath:
[--C-:B------:R-:W-:Y:S01]  /*1f10*/  SHF.R.U32.HI R11, RZ, 0x17, R3.reuse ;  /* 0x00000017ff0b7819 */ /* 0x100fe20000011603 */
[----:B------:R-:W-:Y:S01]  /*1f20*/  BSSY.RECONVERGENT B1, `(.L_x_810) ;  /* 0x0000063000017945 */ /* 0x000fe20003800200 */
[----:B------:R-:W-:Y:S01]  /*1f30*/  SHF.R.U32.HI R10, RZ, 0x17, R0 ;  /* 0x00000017ff0a7819 */ /* 0x000fe20000011600 */
[----:B------:R-:W-:Y:S01]  /*1f40*/  IMAD.MOV.U32 R13, RZ, RZ, R3 ;  /* 0x000000ffff0d7224 */ /* 0x000fe200078e0003 */
[----:B------:R-:W-:Y:S02]  /*1f50*/  LOP3.LUT R11, R11, 0xff, RZ, 0xc0, !PT ;  /* 0x000000ff0b0b7812 */ /* 0x000fe400078ec0ff */
[----:B------:R-:W-:-:S03]  /*1f60*/  LOP3.LUT R16, R10, 0xff, RZ, 0xc0, !PT ;  /* 0x000000ff0a107812 */ /* 0x000fc600078ec0ff */
[----:B------:R-:W-:Y:S01]  /*1f70*/  VIADD R14, R11, 0xffffffff ;  /* 0xffffffff0b0e7836 */ /* 0x000fe20000000000 */
[----:B------:R-:W-:-:S04]  /*1f80*/  IADD3 R12, PT, PT, R16, -0x1, RZ ;  /* 0xffffffff100c7810 */ /* 0x000fc80007ffe0ff */
[----:B------:R-:W-:-:S04]  /*1f90*/  ISETP.GT.U32.AND P0, PT, R14, 0xfd, PT ;  /* 0x000000fd0e00780c */ /* 0x000fc80003f04070 */
[----:B------:R-:W-:-:S13]  /*1fa0*/  ISETP.GT.U32.OR P0, PT, R12, 0xfd, P0 ;  /* 0x000000fd0c00780c */ /* 0x000fda0000704470 */
[----:B------:R-:W-:Y:S01]  /*1fb0*/  @!P0 IMAD.MOV.U32 R10, RZ, RZ, RZ ;  /* 0x000000ffff0a8224 */ /* 0x000fe200078e00ff */
        /* <DEDUP_REMOVED lines=19> */
[----:B------:R-:W-:Y:S01]  /*20f0*/  @P0 MOV R10, RZ ;  /* 0x000000ff000a0202 */ /* 0x000fe20000000f00 */
[----:B------:R-:W-:Y:S02]  /*2100*/  @!P0 IMAD.MOV.U32 R10, RZ, RZ, -0x40 ;  /* 0xffffffc0ff0a8424 */ /* 0x000fe400078e00ff */
[----:B------:R-:W-:Y:S01]  /*2110*/  @!P0 FFMA R0, R0, 1.84467440737095516160e+19, RZ ;  /* 0x5f80000000008823 */ /* 0x000fe200000000ff */
[----:B------:R-:W-:Y:S01]  /*2120*/  @!P1 FFMA R13, R3, 1.84467440737095516160e+19, RZ ;  /* 0x5f800000030d9823 */ /* 0x000fe200000000ff */
[----:B------:R-:W-:-:S07]  /*2130*/  @!P1 VIADD R10, R10, 0x40 ;  /* 0x000000400a0a9836 */ /* 0x000fce0000000000 */
.L_x_811:
[----:B------:R-:W-:Y:S01]  /*2140*/  LEA R12, R11, 0xc0800000, 0x17 ;  /* 0xc08000000b0c7811 */ /* 0x000fe200078eb8ff */
[----:B------:R-:W-:Y:S03]  /*2150*/  BSSY.RECONVERGENT B2, `(.L_x_816) ;  /* 0x0000036000027945 */ /* 0x000fe60003800200 */
[----:B------:R-:W-:Y:S01]  /*2160*/  IADD3 R13, PT, PT, -R12, R13, RZ ;  /* 0x0000000d0c0d7210 */ /* 0x000fe20007ffe1ff */
[----:B------:R-:W-:-:S03]  /*2170*/  VIADD R12, R16, 0xffffff81 ;  /* 0xffffff81100c7836 */ /* 0x000fc60000000000 */
[----:B------:R0:W1:Y:S01]  /*2180*/  MUFU.RCP R14, R13 ;  /* 0x0000000d000e7308 */ /* 0x0000620000001000 */
[----:B------:R-:W-:Y:S01]  /*2190*/  FADD.FTZ R15, -R13, -RZ ;  /* 0x800000ff0d0f7221 */ /* 0x000fe20000010100 */
[C---:B------:R-:W-:Y:S01]  /*21a0*/  IMAD R0, R12.reuse, -0x800000, R0 ;  /* 0xff8000000c007824 */ /* 0x040fe200078e0200 */
[----:B0-----:R-:W-:-:S04]  /*21b0*/  IADD3 R13, PT, PT, R12, 0x7f, -R11 ;  /* 0x0000007f0c0d7810 */ /* 0x001fc80007ffe80b */
[----:B------:R-:W-:Y:S01]  /*21c0*/  IADD3 R13, PT, PT, R13, R10, RZ ;  /* 0x0000000a0d0d7210 */ /* 0x000fe20007ffe0ff */
        /* <DEDUP_REMOVED lines=26> */
[----:B------:R-:W-:Y:S02]  /*2370*/  ISETP.NE.AND P1, PT, R16, RZ, PT ;  /* 0x000000ff1000720c */ /* 0x000fe40003f25270 */
[----:B------:R-:W-:-:S02]  /*2380*/  LOP3.LUT R12, R12, 0x800000, RZ, 0xfc, !PT ;  /* 0x008000000c0c7812 */ /* 0x000fc400078efcff */
[----:B------:R-:W-:Y:S02]  /*2390*/  IADD3 R14, PT, PT, -R16, RZ, RZ ;  /* 0x000000ff100e7210 */ /* 0x000fe40007ffe1ff */
[----:B------:R-:W-:Y:S02]  /*23a0*/  SHF.L.U32 R13, R12, R13, RZ ;  /* 0x0000000d0c0d7219 */ /* 0x000fe400000006ff */
[----:B------:R-:W-:Y:S02]  /*23b0*/  FSETP.NEU.FTZ.AND P0, PT, R10, R11, PT ;  /* 0x0000000b0a00720b */ /* 0x000fe40003f1d000 */
[----:B------:R-:W-:Y:S02]  /*23c0*/  SEL R11, R14, RZ, P2 ;  /* 0x000000ff0e0b7207 */ /* 0x000fe40001000000 */
[----:B------:R-:W-:Y:S02]  /*23d0*/  ISETP.NE.AND P1, PT, R13, RZ, P1 ;  /* 0x000000ff0d00720c */ /* 0x000fe40000f25270 */
[----:B------:R-:W-:-:S02]  /*23e0*/  SHF.R.U32.HI R11, RZ, R11, R12 ;  /* 0x0000000bff0b7219 */ /* 0x000fc4000001160c */
[----:B------:R-:W-:Y:S02]  /*23f0*/  PLOP3.LUT P0, PT, P0, P1, PT, 0xf8, 0x8f ;  /* 0x00000000008f781c */ /* 0x000fe40000703f70 */
[----:B------:R-:W-:Y:S02]  /*2400*/  SHF.R.U32.HI R13, RZ, 0x1, R11 ;  /* 0x00000001ff0d7819 */ /* 0x000fe4000001160b */
[----:B------:R-:W-:-:S04]  /*2410*/  SEL R10, RZ, 0x1, !P0 ;  /* 0x00000001ff0a7807 */ /* 0x000fc80004000000 */
[----:B------:R-:W-:-:S04]  /*2420*/  LOP3.LUT R10, R10, 0x1, R13, 0xf8, !PT ;  /* 0x000000010a0a7812 */ /* 0x000fc800078ef80d */
[----:B------:R-:W-:-:S05]  /*2430*/  LOP3.LUT R10, R10, R11, RZ, 0xc0, !PT ;  /* 0x0000000b0a0a7212 */ /* 0x000fca00078ec0ff */
[----:B------:R-:W-:-:S05]  /*2440*/  IMAD.IADD R13, R13, 0x1, R10 ;  /* 0x000000010d0d7824 */ /* 0x000fca00078e020a */
[----:B------:R-:W-:Y:S01]  /*2450*/  LOP3.LUT R0, R13, R0, RZ, 0xfc, !PT ;  /* 0x000000000d007212 */ /* 0x000fe200078efcff */
[----:B------:R-:W-:Y:S06]  /*2460*/  BRA `(.L_x_819) ;  /* 0x0000000000107947 */ /* 0x000fec0003800000 */
.L_x_818:
[----:B------:R-:W-:-:S04]  /*2470*/  LOP3.LUT R0, R0, 0x80000000, RZ, 0xc0, !PT ;  /* 0x8000000000007812 */ /* 0x000fc800078ec0ff */
[----:B------:R-:W-:Y:S01]  /*2480*/  LOP3.LUT R0, R0, 0x7f800000, RZ, 0xfc, !PT ;  /* 0x7f80000000007812 */ /* 0x000fe200078efcff */
[----:B------:R-:W-:Y:S06]  /*2490*/  BRA `(.L_x_819) ;  /* 0x0000000000047947 */ /* 0x000fec0003800000 */
.L_x_817:
[----:B------:R-:W-:-:S07]  /*24a0*/  LEA R0, R13, R0, 0x17 ;  /* 0x000000000d007211 */ /* 0x000fce00078eb8ff */
.L_x_819:
[----:B------:R-:W-:Y:S05]  /*24b0*/  BSYNC.RECONVERGENT B2 ;  /* 0x0000000000027941 */ /* 0x000fea0003800200 */
.L_x_816:
[----:B------:R-:W-:Y:S05]  /*24c0*/  BRA `(.L_x_820) ;  /* 0x0000000000207947 */ /* 0x000fea0003800000 */
.L_x_815:
[----:B------:R-:W-:-:S04]  /*24d0*/  LOP3.LUT R0, R13, 0x80000000, R0, 0x48, !PT ;  /* 0x800000000d007812 */ /* 0x000fc800078e4800 */
[----:B------:R-:W-:Y:S01]  /*24e0*/  LOP3.LUT R0, R0, 0x7f800000, RZ, 0xfc, !PT ;  /* 0x7f80000000007812 */ /* 0x000fe200078efcff */
[----:B------:R-:W-:Y:S06]  /*24f0*/  BRA `(.L_x_820) ;  /* 0x0000000000147947 */ /* 0x000fec0003800000 */
.L_x_814:
[----:B------:R-:W-:Y:S01]  /*2500*/  LOP3.LUT R0, R13, 0x80000000, R0, 0x48, !PT ;  /* 0x800000000d007812 */ /* 0x000fe200078e4800 */
[----:B------:R-:W-:Y:S06]  /*2510*/  BRA `(.L_x_820) ;  /* 0x00000000000c7947 */ /* 0x000fec0003800000 */
.L_x_813:
[----:B------:R-:W0:Y:S01]  /*2520*/  MUFU.RSQ R0, -QNAN ;  /* 0xffc0000000007908 */ /* 0x000e220000001400 */
[----:B------:R-:W-:Y:S05]  /*2530*/  BRA `(.L_x_820) ;  /* 0x0000000000047947 */ /* 0x000fea0003800000 */
.L_x_812:
[----:B------:R-:W-:-:S07]  /*2540*/  FADD.FTZ R0, R0, R3 ;  /* 0x0000000300007221 */ /* 0x000fce0000010000 */
.L_x_820:
[----:B------:R-:W-:Y:S05]  /*2550*/  BSYNC.RECONVERGENT B1 ;  /* 0x0000000000017941 */ /* 0x000fea0003800200 */
.L_x_810:
[----:B------:R-:W-:Y:S02]  /*2560*/  HFMA2 R11, -RZ, RZ, 0, 0 ;  /* 0x00000000ff0b7431 */ /* 0x000fe400000001ff */
[----:B------:R-:W-:-:S04]  /*2570*/  IMAD.MOV.U32 R10, RZ, RZ, R2 ;  /* 0x000000ffff0a7224 */ /* 0x000fc800078e0002 */
[----:B0-----:R-:W-:Y:S05]  /*2580*/  RET.REL.NODEC R10 `(_Z16taubin_step_GKNNPfS_S_S_S_S_fPiiiiiiS0_S_S0_iiiS0_) ;  /* 0xffffffd80a9c7950 */ /* 0x001fea0003c3ffff */
.L_x_821:
        /* <DEDUP_REMOVED lines=15> */
.L_x_885:


//--------------------- .text._Z17calculateEGG_GKNNPfS_S_Pifiiii --------------------------
	.section	.text._Z17calculateEGG_GKNNPfS_S_Pifiiii,"ax",@progbits
	.align	128
        .global         _Z17calculateEGG_GKNNPfS_S_Pifiiii
        .type           _Z17calculateEGG_GKNNPfS_S_Pifiiii,@function
        .size           _Z17calculateEGG_GKNNPfS_S_Pifiiii,(.L_x_887 - _Z17calculateEGG_GKNNPfS_S_Pifiiii)
        .other          _Z17calculateEGG_GKNNPfS_S_Pifiiii,@"STO_CUDA_ENTRY STV_DEFAULT"
_Z17calculateEGG_GKNNPfS_S_Pifiiii:
.text._Z17calculateEGG_GKNNPfS_S_Pifiiii:
[----:B------:R-:W-:Y:S01]  /*0000*/  LDC R1, c[0x0][0x37c] ;  /* 0x0000df00ff017b82 */ /* 0x000fe20000000800 */
[----:B------:R-:W0:Y:S07]  /*0010*/  S2R R3, SR_TID.X ;  /* 0x0000000000037919 */ /* 0x000e2e0000002100 */
[----:B------:R-:W0:Y:S01]  /*0020*/  S2UR UR4, SR_CTAID.X ;  /* 0x00000000000479c3 */ /* 0x000e220000002500 */
[----:B------:R-:W1:Y:S07]  /*0030*/  LDCU UR5, c[0x0][0x3b0] ;  /* 0x00007600ff0577ac */ /* 0x000e6e0008000800 */
[----:B------:R-:W0:Y:S02]  /*0040*/  LDC R0, c[0x0][0x360] ;  /* 0x0000d800ff007b82 */ /* 0x000e240000000800 */
[----:B0-----:R-:W-:Y:S01]  /*0050*/  IMAD R0, R0, UR4, R3 ;  /* 0x0000000400007c24 */ /* 0x001fe2000f8e0203 */
[----:B------:R-:W0:Y:S04]  /*0060*/  LDCU UR4, c[0x0][0x3a4] ;  /* 0x00007480ff0477ac */ /* 0x000e280008000800 */
[----:B-1----:R-:W-:-:S13]  /*0070*/  ISETP.GE.AND P0, PT, R0, UR5, PT ;  /* 0x0000000500007c0c */ /* 0x002fda000bf06270 */
[----:B0-----:R-:W-:Y:S05]  /*0080*/  @P0 EXIT ;  /* 0x000000000000094d */ /* 0x001fea0003800000 */
[----:B------:R-:W0:Y:S01]  /*0090*/  LDC R13, c[0x0][0x3a4] ;  /* 0x0000e900ff0d7b82 */ /* 0x000e220000000800 */
[----:B------:R-:W1:Y:S02]  /*00a0*/  LDCU.64 UR8, c[0x0][0x3a8] ;  /* 0x00007500ff0877ac */ /* 0x000e640008000a00 */
[----:B-1----:R-:W-:Y:S02]  /*00b0*/  IADD3 R0, PT, PT, R0, UR8, RZ ;  /* 0x0000000800007c10 */ /* 0x002fe4000fffe0ff */
[----:B0-----:R-:W-:-:S13]  /*00c0*/  ISETP.GE.AND P0, PT, R13, 0x1, PT ;  /* 0x000000010d00780c */ /* 0x001fda0003f06270 */
[----:B------:R-:W-:Y:S05]  /*00d0*/  @!P0 EXIT ;  /* 0x000000000000894d */ /* 0x000fea0003800000 */
[----:B------:R-:W0:Y:S01]  /*00e0*/  LDC.64 R16, c[0x0][0x380] ;  /* 0x0000e000ff107b82 */ /* 0x000e220000000a00 */
[----:B------:R-:W1:Y:S01]  /*00f0*/  LDCU.64 UR6, c[0x0][0x358] ;  /* 0x00006b00ff0677ac */ /* 0x000e620008000a00 */
[----:B------:R-:W-:-:S06]  /*0100*/  IADD3 R7, PT, PT, R0, UR9, RZ ;  /* 0x0000000900077c10 */ /* 0x000fcc000fffe0ff */
[----:B------:R-:W2:Y:S08]  /*0110*/  LDC.64 R2, c[0x0][0x388] ;  /* 0x0000e200ff027b82 */ /* 0x000eb00000000a00 */
[----:B------:R-:W3:Y:S01]  /*0120*/  LDC.64 R4, c[0x0][0x390] ;  /* 0x0000e400ff047b82 */ /* 0x000ee20000000a00 */
[----:B0-----:R-:W-:-:S06]  /*0130*/  IMAD.WIDE R16, R7, 0x4, R16 ;  /* 0x0000000407107825 */ /* 0x001fcc00078e0210 */
[----:B-1----:R0:W5:Y:S01]  /*0140*/  LDG.E R16, desc[UR6][R16.64] ;  /* 0x0000000610107981 */ /* 0x002162000c1e1900 */
[----:B--2---:R-:W-:-:S05]  /*0150*/  IMAD.WIDE R2, R7, 0x4, R2 ;  /* 0x0000000407027825 */ /* 0x004fca00078e0202 */
[----:B------:R0:W5:Y:S01]  /*0160*/  LDG.E R15, desc[UR6][R2.64] ;  /* 0x00000006020f7981 */ /* 0x000162000c1e1900 */
[----:B---3--:R-:W-:-:S05]  /*0170*/  IMAD.WIDE R4, R7, 0x4, R4 ;  /* 0x0000000407047825 */ /* 0x008fca00078e0204 */
[----:B------:R0:W5:Y:S01]  /*0180*/  LDG.E R14, desc[UR6][R4.64] ;  /* 0x00000006040e7981 */ /* 0x000162000c1e1900 */
[----:B------:R-:W-:-:S07]  /*0190*/  IMAD R13, R0, R13, RZ ;  /* 0x0000000d000d7224 */ /* 0x000fce00078e02ff */
.L_x_869:
[----:B------:R-:W1:Y:S01]  /*01a0*/  LDCU.64 UR8, c[0x0][0x398] ;  /* 0x00007300ff0877ac */ /* 0x000e620008000a00 */
[----:B------:R-:W-:Y:S01]  /*01b0*/  IADD3 R0, P0, PT, R13, UR4, RZ ;  /* 0x000000040d007c10 */ /* 0x000fe2000ff1e0ff */
[----:B------:R-:W-:-:S06]  /*01c0*/  USHF.R.S32.HI UR5, URZ, 0x1f, UR4 ;  /* 0x0000001fff057899 */ /* 0x000fcc0008011404 */
[----:B0-----:R-:W-:Y:S02]  /*01d0*/  LEA.HI.X.SX32 R3, R13, UR5, 0x1, P0 ;  /* 0x000000050d037c11 */ /* 0x001fe400080f0eff */
[----:B-1----:R-:W-:-:S04]  /*01e0*/  LEA R20, P0, R0, UR8, 0x2 ;  /* 0x0000000800147c11 */ /* 0x002fc8000f8010ff */
[----:B------:R-:W-:-:S05]  /*01f0*/  LEA.HI.X R21, R0, UR9, R3, 0x2, P0 ;  /* 0x0000000900157c11 */ /* 0x000fca00080f1403 */
[----:B------:R-:W2:Y:S01]  /*0200*/  LDG.E R3, desc[UR6][R20.64+-0x4] ;  /* 0xfffffc0614037981 */ /* 0x000ea2000c1e1900 */
[----:B------:R-:W-:Y:S01]  /*0210*/  BSSY.RECONVERGENT B0, `(.L_x_822) ;  /* 0x0000179000007945 */ /* 0x000fe20003800200 */
[----:B--2---:R-:W-:-:S13]  /*0220*/  ISETP.NE.AND P0, PT, R3, -0x1, PT ;  /* 0xffffffff0300780c */ /* 0x004fda0003f05270 */
[----:B------:R-:W-:Y:S05]  /*0230*/  @!P0 BRA `(.L_x_823) ;  /* 0x0000001400d88947 */ /* 0x000fea0003800000 */
[----:B------:R-:W0:Y:S08]  /*0240*/  LDC.64 R8, c[0x0][0x388] ;  /* 0x0000e200ff087b82 */ /* 0x000e300000000a00 */
[----:B------:R-:W1:Y:S08]  /*0250*/  LDC.64 R6, c[0x0][0x380] ;  /* 0x0000e000ff067b82 */ /* 0x000e700000000a00 */
[----:B------:R-:W2:Y:S01]  /*0260*/  LDC.64 R10, c[0x0][0x390] ;  /* 0x0000e400ff0a7b82 */ /* 0x000ea20000000a00 */
[----:B0-----:R-:W-:-:S06]  /*0270*/  IMAD.WIDE R8, R3, 0x4, R8 ;  /* 0x0000000403087825 */ /* 0x001fcc00078e0208 */
[----:B------:R-:W3:Y:S01]  /*0280*/  LDG.E R8, desc[UR6][R8.64] ;  /* 0x0000000608087981 */ /* 0x000ee2000c1e1900 */
[----:B-1----:R-:W-:-:S06]  /*0290*/  IMAD.WIDE R6, R3, 0x4, R6 ;  /* 0x0000000403067825 */ /* 0x002fcc00078e0206 */
[----:B------:R-:W4:Y:S01]  /*02a0*/  LDG.E R7, desc[UR6][R6.64] ;  /* 0x0000000606077981 */ /* 0x000f22000c1e1900 */
[----:B--2---:R-:W-:-:S06]  /*02b0*/  IMAD.WIDE R10, R3, 0x4, R10 ;  /* 0x00000004030a7825 */ /* 0x004fcc00078e020a */
[----:B------:R-:W2:Y:S01]  /*02c0*/  LDG.E R11, desc[UR6][R10.64] ;  /* 0x000000060a0b7981 */ /* 0x000ea2000c1e1900 */
[----:B------:R-:W-:Y:S01]  /*02d0*/  BSSY.RECONVERGENT B1, `(.L_x_824) ;  /* 0x0000019000017945 */ /* 0x000fe20003800200 */
[----:B---3-5:R-:W-:-:S04]  /*02e0*/  FADD R4, -R15, R8 ;  /* 0x000000080f047221 */ /* 0x028fc80000000100 */
[----:B------:R-:W-:Y:S01]  /*02f0*/  FMUL R0, R4, R4 ;  /* 0x0000000404007220 */ /* 0x000fe20000400000 */
[----:B----4-:R-:W-:-:S04]  /*0300*/  FADD R25, -R16, R7 ;  /* 0x0000000710197221 */ /* 0x010fc80000000100 */
[----:B------:R-:W-:Y:S01]  /*0310*/  FFMA R3, R25, R25, R0 ;  /* 0x0000001919037223 */ /* 0x000fe20000000000 */
[----:B--2---:R-:W-:-:S04]  /*0320*/  FADD R2, -R14, R11 ;  /* 0x0000000b0e027221 */ /* 0x004fc80000000100 */
[----:B------:R-:W-:-:S05]  /*0330*/  FFMA R12, R2, R2, R3 ;  /* 0x00000002020c7223 */ /* 0x000fca0000000003 */
[----:B------:R-:W-:Y:S01]  /*0340*/  IADD3 R0, PT, PT, R12, -0xd000000, RZ ;  /* 0xf30000000c007810 */ /* 0x000fe20007ffe0ff */
[----:B------:R0:W1:Y:S03]  /*0350*/  MUFU.RSQ R3, R12 ;  /* 0x0000000c00037308 */ /* 0x0000660000001400 */
[----:B------:R-:W-:Y:S01]  /*0360*/  ISETP.GT.U32.AND P0, PT, R0, 0x727fffff, PT ;  /* 0x727fffff0000780c */ /* 0x000fe20003f04070 */
[----:B------:R-:W-:Y:S01]  /*0370*/  FADD R26, R16, R7 ;  /* 0x00000007101a7221 */ /* 0x000fe20000000000 */
[----:B------:R-:W-:Y:S01]  /*0380*/  FADD R29, R15, R8 ;  /* 0x000000080f1d7221 */ /* 0x000fe20000000000 */
[----:B------:R-:W-:Y:S02]  /*0390*/  FADD R27, R14, R11 ;  /* 0x0000000b0e1b7221 */ /* 0x000fe40000000000 */
[----:B------:R-:W-:Y:S01]  /*03a0*/  FMUL R26, R26, 0.5 ;  /* 0x3f0000001a1a7820 */ /* 0x000fe20000400000 */
[----:B------:R-:W-:-:S07]  /*03b0*/  FMUL R29, R29, 0.5 ;  /* 0x3f0000001d1d7820 */ /* 0x000fce0000400000 */
[----:B0-----:R-:W-:Y:S05]  /*03c0*/  @!P0 BRA `(.L_x_825) ;  /* 0x0000000000148947 */ /* 0x001fea0003800000 */
[----:B------:R-:W-:Y:S02]  /*03d0*/  MOV R0, R12 ;  /* 0x0000000c00007202 */ /* 0x000fe40000000f00 */
[----:B------:R-:W-:-:S07]  /*03e0*/  MOV R22, 0x400 ;  /* 0x0000040000167802 */ /* 0x000fce0000000f00 */
[----:B-1----:R-:W-:Y:S05]  /*03f0*/  CALL.REL.NOINC `($__internal_3_$__cuda_sm20_sqrt_rn_f32_slowpath) ;  /* 0x0000001400847944 */ /* 0x002fea0003c00000 */
[----:B------:R-:W-:Y:S01]  /*0400*/  MOV R5, R3 ;  /* 0x0000000300057202 */ /* 0x000fe20000000f00 */
[----:B------:R-:W-:Y:S06]  /*0410*/  BRA `(.L_x_826) ;  /* 0x0000000000107947 */ /* 0x000fec0003800000 */
.L_x_825:
[----:B-1----:R-:W-:Y:S01]  /*0420*/  FMUL.FTZ R5, R12, R3 ;  /* 0x000000030c057220 */ /* 0x002fe20000410000 */
[----:B------:R-:W-:-:S03]  /*0430*/  FMUL.FTZ R3, R3, 0.5 ;  /* 0x3f00000003037820 */ /* 0x000fc60000410000 */
[----:B------:R-:W-:-:S04]  /*0440*/  FFMA R0, -R5, R5, R12 ;  /* 0x0000000505007223 */ /* 0x000fc8000000010c */
[----:B------:R-:W-:-:S07]  /*0450*/  FFMA R5, R0, R3, R5 ;  /* 0x0000000300057223 */ /* 0x000fce0000000005 */
.L_x_826:
[----:B------:R-:W-:Y:S05]  /*0460*/  BSYNC.RECONVERGENT B1 ;  /* 0x0000000000017941 */ /* 0x000fea0003800200 */
.L_x_824:
[----:B------:R-:W-:Y:S01]  /*0470*/  FMUL R30, R5, 0.5 ;  /* 0x3f000000051e7820 */ /* 0x000fe20000400000 */
[----:B------:R-:W0:Y:S01]  /*0480*/  F2F.F64.F32 R8, R5 ;  /* 0x0000000500087310 */ /* 0x000e220000201800 */
[----:B------:R-:W-:Y:S01]  /*0490*/  UMOV UR8, 0xa0b5ed8d ;  /* 0xa0b5ed8d00087882 */ /* 0x000fe20000000000 */
[----:B------:R-:W-:-:S06]  /*04a0*/  UMOV UR9, 0x3eb0c6f7 ;  /* 0x3eb0c6f700097882 */ /* 0x000fcc0000000000 */
[----:B------:R-:W1:Y:S01]  /*04b0*/  F2F.F64.F32 R6, R30 ;  /* 0x0000001e00067310 */ /* 0x000e620000201800 */
[----:B0-----:R-:W-:Y:S01]  /*04c0*/  MOV R3, R9 ;  /* 0x0000000900037202 */ /* 0x001fe20000000f00 */
[----:B-1----:R-:W-:Y:S01]  /*04d0*/  DSETP.MIN.AND P0, P1, R6, R8, PT ;  /* 0x000000080600722a */ /* 0x002fe20003900000 */
[----:B------:R-:W-:-:S05]  /*04e0*/  MOV R0, R7 ;  /* 0x0000000700007202 */ /* 0x000fca0000000f00 */
[----:B------:R-:W-:Y:S02]  /*04f0*/  FSEL R11, R0, R3, P0 ;  /* 0x00000003000b7208 */ /* 0x000fe40000000000 */
[----:B------:R-:W-:-:S06]  /*0500*/  SEL R6, R6, R8, P0 ;  /* 0x0000000806067207 */ /* 0x000fcc0000000000 */
[----:B------:R-:W-:-:S04]  /*0510*/  @P1 LOP3.LUT R11, R3, 0x80000, RZ, 0xfc, !PT ;  /* 0x00080000030b1812 */ /* 0x000fc800078efcff */
[----:B------:R-:W-:-:S06]  /*0520*/  MOV R7, R11 ;  /* 0x0000000b00077202 */ /* 0x000fcc0000000f00 */
[----:B------:R-:W-:-:S14]  /*0530*/  DSETP.GEU.AND P0, PT, R6, UR8, PT ;  /* 0x0000000806007e2a */ /* 0x000fdc000bf0e000 */
[----:B------:R-:W-:Y:S05]  /*0540*/  @!P0 BRA `(.L_x_823) ;  /* 0x0000001400148947 */ /* 0x000fea0003800000 */
[----:B------:R-:W0:Y:S01]  /*0550*/  MUFU.RCP R0, R5 ;  /* 0x0000000500007308 */ /* 0x000e220000001000 */
[----:B------:R-:W-:Y:S07]  /*0560*/  BSSY.RECONVERGENT B3, `(.L_x_827) ;  /* 0x000000c000037945 */ /* 0x000fee0003800200 */
[----:B------:R-:W1:Y:S01]  /*0570*/  FCHK P0, R25, R5 ;  /* 0x0000000519007302 */ /* 0x000e620000000000 */
[----:B0-----:R-:W-:-:S04]  /*0580*/  FFMA R3, R0, -R5, 1 ;  /* 0x3f80000000037423 */ /* 0x001fc80000000805 */
[----:B------:R-:W-:-:S04]  /*0590*/  FFMA R0, R0, R3, R0 ;  /* 0x0000000300007223 */ /* 0x000fc80000000000 */
[----:B------:R-:W-:-:S04]  /*05a0*/  FFMA R6, R25, R0, RZ ;  /* 0x0000000019067223 */ /* 0x000fc800000000ff */
[----:B------:R-:W-:-:S04]  /*05b0*/  FFMA R11, R6, -R5, R25 ;  /* 0x80000005060b7223 */ /* 0x000fc80000000019 */
[----:B------:R-:W-:Y:S01]  /*05c0*/  FFMA R11, R0, R11, R6 ;  /* 0x0000000b000b7223 */ /* 0x000fe20000000006 */
[----:B-1----:R-:W-:Y:S06]  /*05d0*/  @!P0 BRA `(.L_x_828) ;  /* 0x0000000000108947 */ /* 0x002fec0003800000 */
[----:B------:R-:W-:Y:S02]  /*05e0*/  MOV R24, R5 ;  /* 0x0000000500187202 */ /* 0x000fe40000000f00 */
[----:B------:R-:W-:-:S07]  /*05f0*/  MOV R18, 0x610 ;  /* 0x0000061000127802 */ /* 0x000fce0000000f00 */
[----:B------:R-:W-:Y:S05]  /*0600*/  CALL.REL.NOINC `($__internal_4_$__cuda_sm3x_div_rn_noftz_f32_slowpath) ;  /* 0x0000001400587944 */ /* 0x000fea0003c00000 */
[----:B------:R-:W-:-:S07]  /*0610*/  MOV R11, R0 ;  /* 0x00000000000b7202 */ /* 0x000fce0000000f00 */
.L_x_828:
[----:B------:R-:W-:Y:S05]  /*0620*/  BSYNC.RECONVERGENT B3 ;  /* 0x0000000000037941 */ /* 0x000fea0003800200 */
.L_x_827:
        /* <DEDUP_REMOVED lines=10> */
[----:B------:R-:W-:Y:S02]  /*06d0*/  MOV R24, R5 ;  /* 0x0000000500187202 */ /* 0x000fe40000000f00 */
[----:B------:R-:W-:-:S07]  /*06e0*/  MOV R18, 0x700 ;  /* 0x0000070000127802 */ /* 0x000fce0000000f00 */
[----:B------:R-:W-:Y:S05]  /*06f0*/  CALL.REL.NOINC `($__internal_4_$__cuda_sm3x_div_rn_noftz_f32_slowpath) ;  /* 0x00000014001c7944 */ /* 0x000fea0003c00000 */
[----:B------:R-:W-:-:S07]  /*0700*/  MOV R12, R0 ;  /* 0x00000000000c7202 */ /* 0x000fce0000000f00 */
.L_x_830:
[----:B------:R-:W-:Y:S05]  /*0710*/  BSYNC.RECONVERGENT B3 ;  /* 0x0000000000037941 */ /* 0x000fea0003800200 */
.L_x_829:
        /* <DEDUP_REMOVED lines=14> */
.L_x_832:
[----:B------:R-:W-:Y:S05]  /*0800*/  BSYNC.RECONVERGENT B3 ;  /* 0x0000000000037941 */ /* 0x000fea0003800200 */
.L_x_831:
[----:B------:R-:W-:Y:S01]  /*0810*/  FSETP.GEU.AND P0, PT, |R11|, |R12|, PT ;  /* 0x4000000c0b00720b */ /* 0x000fe20003f0e200 */
[----:B------:R-:W-:Y:S01]  /*0820*/  BSSY.RECONVERGENT B3, `(.L_x_833) ;  /* 0x000003b000037945 */ /* 0x000fe20003800200 */
[----:B------:R-:W-:Y:S01]  /*0830*/  HFMA2 R31, -RZ, RZ, 1.875, 0 ;  /* 0x3f800000ff1f7431 */ /* 0x000fe200000001ff */
[----:B------:R-:W-:Y:S02]  /*0840*/  MOV R7, 0x3f800000 ;  /* 0x3f80000000077802 */ /* 0x000fe40000000f00 */
[----:B------:R-:W-:Y:S02]  /*0850*/  FSEL R3, |R12|, |R11|, !P0 ;  /* 0x4000000b0c037208 */ /* 0x000fe40004000200 */
[----:B------:R-:W-:Y:S02]  /*0860*/  SEL R0, RZ, 0x1, P0 ;  /* 0x00000001ff007807 */ /* 0x000fe40000000000 */
[----:B------:R-:W-:-:S04]  /*0870*/  FSETP.GEU.AND P0, PT, R3, |R10|, PT ;  /* 0x4000000a0300720b */ /* 0x000fc80003f0e000 */
[----:B------:R-:W-:-:S04]  /*0880*/  SEL R0, R0, 0x2, P0 ;  /* 0x0000000200007807 */ /* 0x000fc80000000000 */
[----:B------:R-:W-:-:S13]  /*0890*/  ISETP.NE.AND P0, PT, R0, 0x2, PT ;  /* 0x000000020000780c */ /* 0x000fda0003f05270 */
[----:B------:R-:W-:Y:S05]  /*08a0*/  @!P0 BRA `(.L_x_834) ;  /* 0x00000000008c8947 */ /* 0x000fea0003800000 */
[----:B------:R-:W-:Y:S02]  /*08b0*/  ISETP.NE.AND P0, PT, R0, 0x1, PT ;  /* 0x000000010000780c */ /* 0x000fe40003f05270 */
[----:B------:R-:W-:-:S11]  /*08c0*/  MOV R5, 0x3f800000 ;  /* 0x3f80000000057802 */ /* 0x000fd60000000f00 */
[----:B------:R-:W-:Y:S05]  /*08d0*/  @!P0 BRA `(.L_x_835) ;  /* 0x0000000000408947 */ /* 0x000fea0003800000 */
[----:B------:R-:W0:Y:S01]  /*08e0*/  MUFU.RCP R0, R11 ;  /* 0x0000000b00007308 */ /* 0x000e220000001000 */
[----:B------:R-:W-:Y:S01]  /*08f0*/  FADD R25, -R10, -R12 ;  /* 0x8000000c0a197221 */ /* 0x000fe20000000100 */
[----:B------:R-:W-:Y:S06]  /*0900*/  BSSY.RECONVERGENT B4, `(.L_x_836) ;  /* 0x000000b000047945 */ /* 0x000fec0003800200 */
        /* <DEDUP_REMOVED lines=10> */
.L_x_837:
[----:B------:R-:W-:Y:S05]  /*09b0*/  BSYNC.RECONVERGENT B4 ;  /* 0x0000000000047941 */ /* 0x000fea0003800200 */
.L_x_836:
[----:B------:R-:W-:Y:S01]  /*09c0*/  MOV R31, R0 ;  /* 0x00000000001f7202 */ /* 0x000fe20000000f00 */
[----:B------:R-:W-:Y:S06]  /*09d0*/  BRA `(.L_x_838) ;  /* 0x00000000007c7947 */ /* 0x000fec0003800000 */
.L_x_835:
        /* <DEDUP_REMOVED lines=13> */
.L_x_840:
[----:B------:R-:W-:Y:S05]  /*0ab0*/  BSYNC.RECONVERGENT B4 ;  /* 0x0000000000047941 */ /* 0x000fea0003800200 */
.L_x_839:
[----:B------:R-:W-:Y:S01]  /*0ac0*/  MOV R7, R0 ;  /* 0x0000000000077202 */ /* 0x000fe20000000f00 */
[----:B------:R-:W-:Y:S06]  /*0ad0*/  BRA `(.L_x_838) ;  /* 0x00000000003c7947 */ /* 0x000fec0003800000 */
.L_x_834:
        /* <DEDUP_REMOVED lines=13> */
.L_x_842:
[----:B------:R-:W-:Y:S05]  /*0bb0*/  BSYNC.RECONVERGENT B4 ;  /* 0x0000000000047941 */ /* 0x000fea0003800200 */
.L_x_841:
[----:B------:R-:W-:-:S07]  /*0bc0*/  MOV R5, R0 ;  /* 0x0000000000057202 */ /* 0x000fce0000000f00 */
.L_x_838:
[----:B------:R-:W-:Y:S05]  /*0bd0*/  BSYNC.RECONVERGENT B3 ;  /* 0x0000000000037941 */ /* 0x000fea0003800200 */
.L_x_833:
[----:B------:R-:W-:Y:S01]  /*0be0*/  FMUL R0, R7, R7 ;  /* 0x0000000707007220 */ /* 0x000fe20000400000 */
[----:B------:R-:W-:Y:S01]  /*0bf0*/  BSSY.RECONVERGENT B1, `(.L_x_843) ;  /* 0x0000011000017945 */ /* 0x000fe20003800200 */
[----:B------:R-:W-:Y:S02]  /*0c00*/  FMUL R27, R27, 0.5 ;  /* 0x3f0000001b1b7820 */ /* 0x000fe40000400000 */
[----:B------:R-:W-:-:S04]  /*0c10*/  FFMA R0, R31, R31, R0 ;  /* 0x0000001f1f007223 */ /* 0x000fc80000000000 */
[----:B------:R-:W-:-:S04]  /*0c20*/  FFMA R3, R5, R5, R0 ;  /* 0x0000000505037223 */ /* 0x000fc80000000000 */
[----:B------:R0:W1:Y:S01]  /*0c30*/  MUFU.RSQ R0, R3 ;  /* 0x0000000300007308 */ /* 0x0000620000001400 */
[----:B------:R-:W-:-:S04]  /*0c40*/  IADD3 R2, PT, PT, R3, -0xd000000, RZ ;  /* 0xf300000003027810 */ /* 0x000fc80007ffe0ff */
[----:B------:R-:W-:-:S13]  /*0c50*/  ISETP.GT.U32.AND P0, PT, R2, 0x727fffff, PT ;  /* 0x727fffff0200780c */ /* 0x000fda0003f04070 */
[----:B01----:R-:W-:Y:S05]  /*0c60*/  @!P0 BRA `(.L_x_844) ;  /* 0x0000000000148947 */ /* 0x003fea0003800000 */
[----:B------:R-:W-:Y:S02]  /*0c70*/  MOV R0, R3 ;  /* 0x0000000300007202 */ /* 0x000fe40000000f00 */
[----:B------:R-:W-:-:S07]  /*0c80*/  MOV R22, 0xca0 ;  /* 0x00000ca000167802 */ /* 0x000fce0000000f00 */
[----:B------:R-:W-:Y:S05]  /*0c90*/  CALL.REL.NOINC `($__internal_3_$__cuda_sm20_sqrt_rn_f32_slowpath) ;  /* 0x0000000c005c7944 */ /* 0x000fea0003c00000 */
[----:B------:R-:W-:Y:S01]  /*0ca0*/  MOV R2, R3 ;  /* 0x0000000300027202 */ /* 0x000fe20000000f00 */
[----:B------:R-:W-:Y:S06]  /*0cb0*/  BRA `(.L_x_845) ;  /* 0x0000000000107947 */ /* 0x000fec0003800000 */
.L_x_844:
[----:B------:R-:W-:Y:S01]  /*0cc0*/  FMUL.FTZ R2, R3, R0 ;  /* 0x0000000003027220 */ /* 0x000fe20000410000 */
[----:B------:R-:W-:-:S03]  /*0cd0*/  FMUL.FTZ R0, R0, 0.5 ;  /* 0x3f00000000007820 */ /* 0x000fc60000410000 */
[----:B------:R-:W-:-:S04]  /*0ce0*/  FFMA R3, -R2, R2, R3 ;  /* 0x0000000202037223 */ /* 0x000fc80000000103 */
[----:B------:R-:W-:-:S07]  /*0cf0*/  FFMA R2, R3, R0, R2 ;  /* 0x0000000003027223 */ /* 0x000fce0000000002 */
.L_x_845:
[----:B------:R-:W-:Y:S05]  /*0d00*/  BSYNC.RECONVERGENT B1 ;  /* 0x0000000000017941 */ /* 0x000fea0003800200 */
.L_x_843:
        /* <DEDUP_REMOVED lines=14> */
.L_x_847:
[----:B------:R-:W-:Y:S05]  /*0df0*/  BSYNC.RECONVERGENT B3 ;  /* 0x0000000000037941 */ /* 0x000fea0003800200 */
.L_x_846:
        /* <DEDUP_REMOVED lines=14> */
.L_x_849:
[----:B------:R-:W-:Y:S05]  /*0ee0*/  BSYNC.RECONVERGENT B3 ;  /* 0x0000000000037941 */ /* 0x000fea0003800200 */
.L_x_848:
        /* <DEDUP_REMOVED lines=14> */
.L_x_851:
[----:B------:R-:W-:Y:S05]  /*0fd0*/  BSYNC.RECONVERGENT B3 ;  /* 0x0000000000037941 */ /* 0x000fea0003800200 */
.L_x_850:
[-C--:B------:R-:W-:Y:S01]  /*0fe0*/  FMUL R4, R7, R11.reuse ;  /* 0x0000000b07047220 */ /* 0x080fe20000400000 */
[C---:B------:R-:W-:Y:S01]  /*0ff0*/  FMUL R0, R8.reuse, R10 ;  /* 0x0000000a08007220 */ /* 0x040fe20000400000 */
[C---:B------:R-:W-:Y:S01]  /*1000*/  FMUL R3, R9.reuse, R12 ;  /* 0x0000000c09037220 */ /* 0x040fe20000400000 */
[----:B------:R-:W-:Y:S01]  /*1010*/  BSSY.RECONVERGENT B1, `(.L_x_852) ;  /* 0x0000013000017945 */ /* 0x000fe20003800200 */
[----:B------:R-:W-:Y:S01]  /*1020*/  FFMA R4, R9, R10, -R4 ;  /* 0x0000000a09047223 */ /* 0x000fe20000000804 */
[----:B------:R-:W-:Y:S01]  /*1030*/  FFMA R25, R7, R12, -R0 ;  /* 0x0000000c07197223 */ /* 0x000fe20000000800 */
[----:B------:R-:W-:Y:S02]  /*1040*/  FFMA R2, R8, R11, -R3 ;  /* 0x0000000b08027223 */ /* 0x000fe40000000803 */
[----:B------:R-:W-:-:S04]  /*1050*/  FMUL R0, R4, R4 ;  /* 0x0000000404007220 */ /* 0x000fc80000400000 */
[----:B------:R-:W-:-:S04]  /*1060*/  FFMA R3, R25, R25, R0 ;  /* 0x0000001919037223 */ /* 0x000fc80000000000 */
[----:B------:R-:W-:-:S04]  /*1070*/  FFMA R0, R2, R2, R3 ;  /* 0x0000000202007223 */ /* 0x000fc80000000003 */
[----:B------:R0:W1:Y:S01]  /*1080*/  MUFU.RSQ R3, R0 ;  /* 0x0000000000037308 */ /* 0x0000620000001400 */
[----:B------:R-:W-:-:S04]  /*1090*/  IADD3 R5, PT, PT, R0, -0xd000000, RZ ;  /* 0xf300000000057810 */ /* 0x000fc80007ffe0ff */
[----:B------:R-:W-:-:S13]  /*10a0*/  ISETP.GT.U32.AND P0, PT, R5, 0x727fffff, PT ;  /* 0x727fffff0500780c */ /* 0x000fda0003f04070 */
[----:B01----:R-:W-:Y:S05]  /*10b0*/  @!P0 BRA `(.L_x_853) ;  /* 0x0000000000108947 */ /* 0x003fea0003800000 */
[----:B------:R-:W-:-:S07]  /*10c0*/  MOV R22, 0x10e0 ;  /* 0x000010e000167802 */ /* 0x000fce0000000f00 */
[----:B------:R-:W-:Y:S05]  /*10d0*/  CALL.REL.NOINC `($__internal_3_$__cuda_sm20_sqrt_rn_f32_slowpath) ;  /* 0x00000008004c7944 */ /* 0x000fea0003c00000 */
[----:B------:R-:W-:Y:S01]  /*10e0*/  MOV R31, R3 ;  /* 0x00000003001f7202 */ /* 0x000fe20000000f00 */
[----:B------:R-:W-:Y:S06]  /*10f0*/  BRA `(.L_x_854) ;  /* 0x0000000000107947 */ /* 0x000fec0003800000 */
.L_x_853:
[----:B------:R-:W-:Y:S01]  /*1100*/  FMUL.FTZ R31, R0, R3 ;  /* 0x00000003001f7220 */ /* 0x000fe20000410000 */
[----:B------:R-:W-:-:S03]  /*1110*/  FMUL.FTZ R3, R3, 0.5 ;  /* 0x3f00000003037820 */ /* 0x000fc60000410000 */
[----:B------:R-:W-:-:S04]  /*1120*/  FFMA R0, -R31, R31, R0 ;  /* 0x0000001f1f007223 */ /* 0x000fc80000000100 */
[----:B------:R-:W-:-:S07]  /*1130*/  FFMA R31, R0, R3, R31 ;  /* 0x00000003001f7223 */ /* 0x000fce000000001f */
.L_x_854:
[----:B------:R-:W-:Y:S05]  /*1140*/  BSYNC.RECONVERGENT B1 ;  /* 0x0000000000017941 */ /* 0x000fea0003800200 */
.L_x_852:
        /* <DEDUP_REMOVED lines=13> */
.L_x_856:
[----:B------:R-:W-:Y:S05]  /*1220*/  BSYNC.RECONVERGENT B3 ;  /* 0x0000000000037941 */ /* 0x000fea0003800200 */
.L_x_855:
        /* <DEDUP_REMOVED lines=14> */
.L_x_858:
[----:B------:R-:W-:Y:S05]  /*1310*/  BSYNC.RECONVERGENT B3 ;  /* 0x0000000000037941 */ /* 0x000fea0003800200 */
.L_x_857:
        /* <DEDUP_REMOVED lines=14> */
.L_x_860:
[----:B------:R-:W-:Y:S05]  /*1400*/  BSYNC.RECONVERGENT B3 ;  /* 0x0000000000037941 */ /* 0x000fea0003800200 */
.L_x_859:
[----:B------:R-:W-:Y:S01]  /*1410*/  UISETP.GE.U32.AND UP0, UPT, UR4, 0x2, UPT ;  /* 0x000000020400788c */ /* 0x000fe2000bf06070 */
[C---:B------:R-:W-:Y:S01]  /*1420*/  FMUL R3, R29.reuse, R12 ;  /* 0x0000000c1d037220 */ /* 0x040fe20000400000 */
[C---:B------:R-:W-:Y:S01]  /*1430*/  FMUL R2, R29.reuse, R8 ;  /* 0x000000081d027220 */ /* 0x040fe20000400000 */
[----:B------:R-:W-:Y:S02]  /*1440*/  FMUL R29, R29, R5 ;  /* 0x000000051d1d7220 */ /* 0x000fe40000400000 */
[C---:B------:R-:W-:Y:S01]  /*1450*/  FFMA R0, R26.reuse, R11, R3 ;  /* 0x0000000b1a007223 */ /* 0x040fe20000000003 */
[C---:B------:R-:W-:Y:S01]  /*1460*/  FFMA R2, R26.reuse, R9, R2 ;  /* 0x000000091a027223 */ /* 0x040fe20000000002 */
[----:B------:R-:W-:Y:S02]  /*1470*/  FFMA R29, R26, R6, R29 ;  /* 0x000000061a1d7223 */ /* 0x000fe4000000001d */
[C---:B------:R-:W-:Y:S01]  /*1480*/  FFMA R0, R27.reuse, R10, R0 ;  /* 0x0000000a1b007223 */ /* 0x040fe20000000000 */
[C---:B------:R-:W-:Y:S01]  /*1490*/  FFMA R2, R27.reuse, R7, R2 ;  /* 0x000000071b027223 */ /* 0x040fe20000000002 */
[----:B------:R-:W-:Y:S01]  /*14a0*/  FFMA R29, R27, R4, R29 ;  /* 0x000000041b1d7223 */ /* 0x000fe2000000001d */
[----:B------:R-:W-:Y:S06]  /*14b0*/  BRA.U !UP0, `(.L_x_823) ;  /* 0x0000000508387547 */ /* 0x000fec000b800000 */
[----:B------:R-:W-:Y:S02]  /*14c0*/  HFMA2 R26, -RZ, RZ, 0, 0 ;  /* 0x00000000ff1a7431 */ /* 0x000fe400000001ff */
[----:B------:R-:W-:Y:S01]  /*14d0*/  FMUL R30, R30, R30 ;  /* 0x0000001e1e1e7220 */ /* 0x000fe20000400000 */
[----:B------:R-:W-:Y:S01]  /*14e0*/  FADD R29, RZ, R29 ;  /* 0x0000001dff1d7221 */ /* 0x000fe20000000000 */
[----:B------:R-:W-:Y:S01]  /*14f0*/  FADD R28, RZ, R2 ;  /* 0x00000002ff1c7221 */ /* 0x000fe20000000000 */
[----:B------:R-:W-:-:S07]  /*1500*/  FADD R27, RZ, R0 ;  /* 0x00000000ff1b7221 */ /* 0x000fce0000000000 */
.L_x_868:
[----:B------:R-:W0:Y:S01]  /*1510*/  LDC.64 R2, c[0x0][0x398] ;  /* 0x0000e600ff027b82 */ /* 0x000e220000000a00 */
[----:B------:R-:W-:-:S05]  /*1520*/  IADD3 R17, PT, PT, R13, R26, RZ ;  /* 0x0000001a0d117210 */ /* 0x000fca0007ffe0ff */
[----:B0-----:R-:W-:-:S05]  /*1530*/  IMAD.WIDE R2, R17, 0x4, R2 ;  /* 0x0000000411027825 */ /* 0x001fca00078e0202 */
[----:B------:R-:W2:Y:S01]  /*1540*/  LDG.E R25, desc[UR6][R2.64] ;  /* 0x0000000602197981 */ /* 0x000ea2000c1e1900 */
[----:B------:R-:W-:Y:S01]  /*1550*/  BSSY.RELIABLE B3, `(.L_x_861) ;  /* 0x0000041000037945 */ /* 0x000fe20003800100 */
[----:B--2---:R-:W-:-:S13]  /*1560*/  ISETP.GE.AND P0, PT, R25, RZ, PT ;  /* 0x000000ff1900720c */ /* 0x004fda0003f06270 */
[----:B------:R-:W-:Y:S05]  /*1570*/  @!P0 BRA `(.L_x_862) ;  /* 0x0000000000e48947 */ /* 0x000fea0003800000 */
[----:B------:R-:W0:Y:S08]  /*1580*/  LDC.64 R18, c[0x0][0x388] ;  /* 0x0000e200ff127b82 */ /* 0x000e300000000a00 */
[----:B------:R-:W1:Y:S08]  /*1590*/  LDC.64 R22, c[0x0][0x380] ;  /* 0x0000e000ff167b82 */ /* 0x000e700000000a00 */
[----:B------:R-:W2:Y:S01]  /*15a0*/  LDC.64 R2, c[0x0][0x390] ;  /* 0x0000e400ff027b82 */ /* 0x000ea20000000a00 */
[----:B0-----:R-:W-:-:S06]  /*15b0*/  IMAD.WIDE.U32 R18, R25, 0x4, R18 ;  /* 0x0000000419127825 */ /* 0x001fcc00078e0012 */
[----:B------:R-:W3:Y:S01]  /*15c0*/  LDG.E R19, desc[UR6][R18.64] ;  /* 0x0000000612137981 */ /* 0x000ee2000c1e1900 */
[----:B-1----:R-:W-:-:S06]  /*15d0*/  IMAD.WIDE.U32 R22, R25, 0x4, R22 ;  /* 0x0000000419167825 */ /* 0x002fcc00078e0016 */
[----:B------:R-:W4:Y:S01]  /*15e0*/  LDG.E R22, desc[UR6][R22.64] ;  /* 0x0000000616167981 */ /* 0x000f22000c1e1900 */
[----:B--2---:R-:W-:Y:S02]  /*15f0*/  IMAD.WIDE.U32 R24, R25, 0x4, R2 ;  /* 0x0000000419187825 */ /* 0x004fe400078e0002 */
[----:B------:R-:W0:Y:S03]  /*1600*/  LDC R2, c[0x0][0x3a0] ;  /* 0x0000e800ff027b82 */ /* 0x000e260000000800 */
[----:B------:R-:W2:Y:S01]  /*1610*/  LDG.E R3, desc[UR6][R24.64] ;  /* 0x0000000618037981 */ /* 0x000ea2000c1e1900 */
[----:B0-----:R-:W-:-:S04]  /*1620*/  FMUL R2, R2, R2 ;  /* 0x0000000202027220 */ /* 0x001fc80000400000 */
[----:B------:R-:W0:Y:S01]  /*1630*/  MUFU.RCP R31, R2 ;  /* 0x00000002001f7308 */ /* 0x000e220000001000 */
[----:B------:R-:W-:Y:S01]  /*1640*/  BSSY.RECONVERGENT B4, `(.L_x_863) ;  /* 0x0000019000047945 */ /* 0x000fe20003800200 */
[----:B0-----:R-:W-:-:S04]  /*1650*/  FFMA R32, -R2, R31, 1 ;  /* 0x3f80000002207423 */ /* 0x001fc8000000011f */
[----:B------:R-:W-:Y:S01]  /*1660*/  FFMA R32, R31, R32, R31 ;  /* 0x000000201f207223 */ /* 0x000fe2000000001f */
[----:B---3--:R-:W-:-:S04]  /*1670*/  FMUL R17, R19, R8 ;  /* 0x0000000813117220 */ /* 0x008fc80000400000 */
[----:B----4-:R-:W-:-:S04]  /*1680*/  FFMA R0, R22, R9, R17 ;  /* 0x0000000916007223 */ /* 0x010fc80000000011 */
[----:B--2---:R-:W-:-:S04]  /*1690*/  FFMA R17, R3, R7, R0 ;  /* 0x0000000703117223 */ /* 0x004fc80000000000 */
[----:B------:R-:W-:-:S04]  /*16a0*/  FADD R0, -R28, R17 ;  /* 0x000000111c007221 */ /* 0x000fc80000000100 */
[----:B------:R-:W-:Y:S01]  /*16b0*/  FMUL R25, R0, R0 ;  /* 0x0000000000197220 */ /* 0x000fe20000400000 */
[----:B------:R-:W-:-:S03]  /*16c0*/  FMUL R17, R19, R12 ;  /* 0x0000000c13117220 */ /* 0x000fc60000400000 */
[----:B------:R-:W0:Y:S01]  /*16d0*/  FCHK P0, R25, R2 ;  /* 0x0000000219007302 */ /* 0x000e220000000000 */
[----:B------:R-:W-:Y:S01]  /*16e0*/  FMUL R19, R19, R5 ;  /* 0x0000000513137220 */ /* 0x000fe20000400000 */
[C---:B------:R-:W-:Y:S01]  /*16f0*/  FFMA R0, R22.reuse, R11, R17 ;  /* 0x0000000b16007223 */ /* 0x040fe20000000011 */
[----:B------:R-:W-:Y:S02]  /*1700*/  FFMA R17, R25, R32, RZ ;  /* 0x0000002019117223 */ /* 0x000fe400000000ff */
[----:B------:R-:W-:Y:S01]  /*1710*/  FFMA R19, R22, R6, R19 ;  /* 0x0000000616137223 */ /* 0x000fe20000000013 */
[C---:B------:R-:W-:Y:S01]  /*1720*/  FFMA R0, R3.reuse, R10, R0 ;  /* 0x0000000a03007223 */ /* 0x040fe20000000000 */
[----:B------:R-:W-:Y:S02]  /*1730*/  FFMA R22, -R2, R17, R25 ;  /* 0x0000001102167223 */ /* 0x000fe40000000119 */
[----:B------:R-:W-:Y:S02]  /*1740*/  FFMA R18, R3, R4, R19 ;  /* 0x0000000403127223 */ /* 0x000fe40000000013 */
[----:B------:R-:W-:Y:S01]  /*1750*/  FFMA R17, R32, R22, R17 ;  /* 0x0000001620117223 */ /* 0x000fe20000000011 */
[----:B------:R-:W-:Y:S01]  /*1760*/  FADD R32, -R27, R0 ;  /* 0x000000001b207221 */ /* 0x000fe20000000100 */
[----:B------:R-:W-:Y:S01]  /*1770*/  FADD R31, -R29, R18 ;  /* 0x000000121d1f7221 */ /* 0x000fe20000000100 */
[----:B0-----:R-:W-:Y:S06]  /*1780*/  @!P0 BRA `(.L_x_864) ;  /* 0x0000000000108947 */ /* 0x001fec0003800000 */
[----:B------:R-:W-:Y:S02]  /*1790*/  MOV R24, R2 ;  /* 0x0000000200187202 */ /* 0x000fe40000000f00 */
[----:B------:R-:W-:-:S07]  /*17a0*/  MOV R18, 0x17c0 ;  /* 0x000017c000127802 */ /* 0x000fce0000000f00 */
[----:B------:R-:W-:Y:S05]  /*17b0*/  CALL.REL.NOINC `($__internal_4_$__cuda_sm3x_div_rn_noftz_f32_slowpath) ;  /* 0x0000000000ec7944 */ /* 0x000fea0003c00000 */
[----:B------:R-:W-:-:S07]  /*17c0*/  MOV R17, R0 ;  /* 0x0000000000117202 */ /* 0x000fce0000000f00 */
.L_x_864:
[----:B------:R-:W-:Y:S05]  /*17d0*/  BSYNC.RECONVERGENT B4 ;  /* 0x0000000000047941 */ /* 0x000fea0003800200 */
.L_x_863:
[----:B------:R-:W0:Y:S01]  /*17e0*/  MUFU.RCP R3, R2 ;  /* 0x0000000200037308 */ /* 0x000e220000001000 */
[----:B------:R-:W-:Y:S01]  /*17f0*/  FMUL R25, R31, R31 ;  /* 0x0000001f1f197220 */ /* 0x000fe20000400000 */
[----:B------:R-:W-:Y:S01]  /*1800*/  BSSY.RECONVERGENT B4, `(.L_x_865) ;  /* 0x000000c000047945 */ /* 0x000fe20003800200 */
[----:B------:R-:W-:-:S05]  /*1810*/  FFMA R32, R32, R32, R17 ;  /* 0x0000002020207223 */ /* 0x000fca0000000011 */
[----:B------:R-:W1:Y:S01]  /*1820*/  FCHK P0, R25, R2 ;  /* 0x0000000219007302 */ /* 0x000e620000000000 */
[----:B0-----:R-:W-:-:S04]  /*1830*/  FFMA R0, -R2, R3, 1 ;  /* 0x3f80000002007423 */ /* 0x001fc80000000103 */
[----:B------:R-:W-:-:S04]  /*1840*/  FFMA R0, R3, R0, R3 ;  /* 0x0000000003007223 */ /* 0x000fc80000000003 */
[----:B------:R-:W-:-:S04]  /*1850*/  FFMA R3, R0, R25, RZ ;  /* 0x0000001900037223 */ /* 0x000fc800000000ff */
[----:B------:R-:W-:-:S04]  /*1860*/  FFMA R18, -R2, R3, R25 ;  /* 0x0000000302127223 */ /* 0x000fc80000000119 */
[----:B------:R-:W-:Y:S01]  /*1870*/  FFMA R0, R0, R18, R3 ;  /* 0x0000001200007223 */ /* 0x000fe20000000003 */
[----:B-1----:R-:W-:Y:S06]  /*1880*/  @!P0 BRA `(.L_x_866) ;  /* 0x00000000000c8947 */ /* 0x002fec0003800000 */
[----:B------:R-:W-:Y:S02]  /*1890*/  MOV R24, R2 ;  /* 0x0000000200187202 */ /* 0x000fe40000000f00 */
[----:B------:R-:W-:-:S07]  /*18a0*/  MOV R18, 0x18c0 ;  /* 0x000018c000127802 */ /* 0x000fce0000000f00 */
[----:B------:R-:W-:Y:S05]  /*18b0*/  CALL.REL.NOINC `($__internal_4_$__cuda_sm3x_div_rn_noftz_f32_slowpath) ;  /* 0x0000000000ac7944 */ /* 0x000fea0003c00000 */
.L_x_866:
[----:B------:R-:W-:Y:S05]  /*18c0*/  BSYNC.RECONVERGENT B4 ;  /* 0x0000000000047941 */ /* 0x000fea0003800200 */
.L_x_865:
[----:B------:R-:W-:-:S05]  /*18d0*/  FADD R3, R32, R0 ;  /* 0x0000000020037221 */ /* 0x000fca0000000000 */
[----:B------:R-:W-:-:S13]  /*18e0*/  FSETP.GEU.AND P0, PT, R3, R30, PT ;  /* 0x0000001e0300720b */ /* 0x000fda0003f0e000 */
[----:B------:R-:W-:Y:S05]  /*18f0*/  @!P0 BREAK.RELIABLE B3 ;  /* 0x0000000000038942 */ /* 0x000fea0003800100 */
[----:B------:R-:W-:Y:S05]  /*1900*/  @!P0 BRA `(.L_x_867) ;  /* 0x00000000001c8947 */ /* 0x000fea0003800000 */
.L_x_862:
[----:B------:R-:W-:Y:S01]  /*1910*/  UIADD3 UR5, UPT, UPT, UR4, -0x1, URZ ;  /* 0xffffffff04057890 */ /* 0x000fe2000fffe0ff */
[----:B------:R-:W-:-:S05]  /*1920*/  IADD3 R26, PT, PT, R26, 0x1, RZ ;  /* 0x000000011a1a7810 */ /* 0x000fca0007ffe0ff */
[----:B------:R-:W-:-:S13]  /*1930*/  ISETP.NE.AND P0, PT, R26, UR5, PT ;  /* 0x000000051a007c0c */ /* 0x000fda000bf05270 */
[----:B------:R-:W-:Y:S05]  /*1940*/  @!P0 BREAK.RELIABLE B3 ;  /* 0x0000000000038942 */ /* 0x000fea0003800100 */
[----:B------:R-:W-:Y:S05]  /*1950*/  @!P0 BRA `(.L_x_823) ;  /* 0x0000000000108947 */ /* 0x000fea0003800000 */
[----:B------:R-:W-:Y:S05]  /*1960*/  BSYNC.RELIABLE B3 ;  /* 0x0000000000037941 */ /* 0x000fea0003800100 */
.L_x_861:
[----:B------:R-:W-:Y:S05]  /*1970*/  BRA `(.L_x_868) ;  /* 0xfffffff800e47947 */ /* 0x000fea000383ffff */
.L_x_867:
[----:B------:R-:W-:-:S05]  /*1980*/  MOV R3, 0xffffffff ;  /* 0xffffffff00037802 */ /* 0x000fca0000000f00 */
[----:B------:R0:W-:Y:S02]  /*1990*/  STG.E desc[UR6][R20.64+-0x4], R3 ;  /* 0xfffffc0314007986 */ /* 0x0001e4000c101906 */
.L_x_823:
[----:B------:R-:W-:Y:S05]  /*19a0*/  BSYNC.RECONVERGENT B0 ;  /* 0x0000000000007941 */ /* 0x000fea0003800200 */
.L_x_822:
[----:B------:R-:W-:Y:S05]  /*19b0*/  WARPSYNC.ALL ;  /* 0x0000000000007948 */ /* 0x000fea0003800000 */
[----:B------:R-:W-:Y:S02]  /*19c0*/  UISETP.GT.AND UP0, UPT, UR4, 0x1, UPT ;  /* 0x000000010400788c */ /* 0x000fe4000bf04270 */
[----:B------:R-:W-:-:S07]  /*19d0*/  UIADD3 UR5, UPT, UPT, UR4, -0x1, URZ ;  /* 0xffffffff04057890 */ /* 0x000fce000fffe0ff */
[----:B------:R-:W-:Y:S01]  /*19e0*/  UMOV UR4, UR5 ;  /* 0x0000000500047c82 */ /* 0x000fe20008000000 */
[----:B------:R-:W-:Y:S05]  /*19f0*/  BRA.U UP0, `(.L_x_869) ;  /* 0xffffffe500e87547 */ /* 0x000fea000b83ffff */
[----:B------:R-:W-:Y:S05]  /*1a00*/  EXIT ;  /* 0x000000000000794d */ /* 0x000fea0003800000 */
        .weak           $__internal_3_$__cuda_sm20_sqrt_rn_f32_slowpath
        .type           $__internal_3_$__cuda_sm20_sqrt_rn_f32_slowpath,@function
        .size           $__internal_3_$__cuda_sm20_sqrt_rn_f32_slowpath,($__internal_4_$__cuda_sm3x_div_rn_noftz_f32_slowpath - $__internal_3_$__cuda_sm20_sqrt_rn_f32_slowpath)
$__internal_3_$__cuda_sm20_sqrt_rn_f32_slowpath:
[----:B------:R-:W-:-:S13]  /*1a10*/  LOP3.LUT P0, RZ, R0, 0x7fffffff, RZ, 0xc0, !PT ;  /* 0x7fffffff00ff7812 */ /* 0x000fda000780c0ff */
[----:B------:R-:W-:Y:S01]  /*1a20*/  @!P0 MOV R3, R0 ;  /* 0x0000000000038202 */ /* 0x000fe20000000f00 */
[----:B------:R-:W-:Y:S06]  /*1a30*/  @!P0 BRA `(.L_x_870) ;  /* 0x0000000000408947 */ /* 0x000fec0003800000 */
[----:B------:R-:W-:-:S13]  /*1a40*/  FSETP.GEU.FTZ.AND P0, PT, R0, RZ, PT ;  /* 0x000000ff0000720b */ /* 0x000fda0003f1e000 */
[----:B------:R-:W-:Y:S01]  /*1a50*/  @!P0 MOV R3, 0x7fffffff ;  /* 0x7fffffff00038802 */ /* 0x000fe20000000f00 */
[----:B------:R-:W-:Y:S06]  /*1a60*/  @!P0 BRA `(.L_x_870) ;  /* 0x0000000000348947 */ /* 0x000fec0003800000 */
[----:B------:R-:W-:-:S13]  /*1a70*/  FSETP.GTU.FTZ.AND P0, PT, |R0|, +INF , PT ;  /* 0x7f8000000000780b */ /* 0x000fda0003f1c200 */
[----:B------:R-:W-:Y:S01]  /*1a80*/  @P0 FADD.FTZ R3, R0, 1 ;  /* 0x3f80000000030421 */ /* 0x000fe20000010000 */
[----:B------:R-:W-:Y:S06]  /*1a90*/  @P0 BRA `(.L_x_870) ;  /* 0x0000000000280947 */ /* 0x000fec0003800000 */
[----:B------:R-:W-:-:S13]  /*1aa0*/  FSETP.NEU.FTZ.AND P0, PT, |R0|, +INF , PT ;  /* 0x7f8000000000780b */ /* 0x000fda0003f1d200 */
[----:B------:R-:W-:-:S04]  /*1ab0*/  @P0 FFMA R6, R0, 1.84467440737095516160e+19, RZ ;  /* 0x5f80000000060823 */ /* 0x000fc800000000ff */
[----:B------:R-:W0:Y:S02]  /*1ac0*/  @P0 MUFU.RSQ R3, R6 ;  /* 0x0000000600030308 */ /* 0x000e240000001400 */
[----:B0-----:R-:W-:Y:S01]  /*1ad0*/  @P0 FMUL.FTZ R17, R6, R3 ;  /* 0x0000000306110220 */ /* 0x001fe20000410000 */
[----:B------:R-:W-:Y:S01]  /*1ae0*/  @P0 FMUL.FTZ R19, R3, 0.5 ;  /* 0x3f00000003130820 */ /* 0x000fe20000410000 */
[----:B------:R-:W-:Y:S02]  /*1af0*/  @!P0 MOV R3, R0 ;  /* 0x0000000000038202 */ /* 0x000fe40000000f00 */
[----:B------:R-:W-:-:S04]  /*1b00*/  @P0 FADD.FTZ R18, -R17, -RZ ;  /* 0x800000ff11120221 */ /* 0x000fc80000010100 */
[----:B------:R-:W-:-:S04]  /*1b10*/  @P0 FFMA R18, R17, R18, R6 ;  /* 0x0000001211120223 */ /* 0x000fc80000000006 */
[----:B------:R-:W-:-:S04]  /*1b20*/  @P0 FFMA R18, R18, R19, R17 ;  /* 0x0000001312120223 */ /* 0x000fc80000000011 */
[----:B------:R-:W-:-:S07]  /*1b30*/  @P0 FMUL.FTZ R3, R18, 2.3283064365386962891e-10 ;  /* 0x2f80000012030820 */ /* 0x000fce0000410000 */
.L_x_870:
[----:B------:R-:W-:Y:S01]  /*1b40*/  HFMA2 R19, -RZ, RZ, 0, 0 ;  /* 0x00000000ff137431 */ /* 0x000fe200000001ff */
[----:B------:R-:W-:-:S04]  /*1b50*/  MOV R18, R22 ;  /* 0x0000001600127202 */ /* 0x000fc80000000f00 */
[----:B------:R-:W-:Y:S05]  /*1b60*/  RET.REL.NODEC R18 `(_Z17calculateEGG_GKNNPfS_S_Pifiiii) ;  /* 0xffffffe412247950 */ /* 0x000fea0003c3ffff */
        .weak           $__internal_4_$__cuda_sm3x_div_rn_noftz_f32_slowpath
        .type           $__internal_4_$__cuda_sm3x_div_rn_noftz_f32_slowpath,@function
        .size           $__internal_4_$__cuda_sm3x_div_rn_noftz_f32_slowpath,(.L_x_887 - $__internal_4_$__cuda_sm3x_div_rn_noftz_f32_slowpath)
$__internal_4_$__cuda_sm3x_div_rn_noftz_f32_slowpath:
[----:B------:R-:W-:Y:S01]  /*1b70*/  SHF.R.U32.HI R3, RZ, 0x17, R24 ;  /* 0x00000017ff037819 */ /* 0x000fe20000011618 */
[----:B------:R-:W-:Y:S01]  /*1b80*/  BSSY.RECONVERGENT B1, `(.L_x_871) ;  /* 0x0000062000017945 */ /* 0x000fe20003800200 */
[----:B------:R-:W-:Y:S02]  /*1b90*/  SHF.R.U32.HI R22, RZ, 0x17, R25 ;  /* 0x00000017ff167819 */ /* 0x000fe40000011619 */
[----:B------:R-:W-:Y:S02]  /*1ba0*/  LOP3.LUT R3, R3, 0xff, RZ, 0xc0, !PT ;  /* 0x000000ff03037812 */ /* 0x000fe400078ec0ff */
[----:B------:R-:W-:Y:S02]  /*1bb0*/  LOP3.LUT R22, R22, 0xff, RZ, 0xc0, !PT ;  /* 0x000000ff16167812 */ /* 0x000fe400078ec0ff */
[----:B------:R-:W-:Y:S02]  /*1bc0*/  IADD3 R0, PT, PT, R3, -0x1, RZ ;  /* 0xffffffff03007810 */ /* 0x000fe40007ffe0ff */
[----:B------:R-:W-:-:S02]  /*1bd0*/  IADD3 R19, PT, PT, R22, -0x1, RZ ;  /* 0xffffffff16137810 */ /* 0x000fc40007ffe0ff */
        /* <DEDUP_REMOVED lines=23> */
[----:B------:R-:W-:Y:S01]  /*1d50*/  @!P0 FFMA R25, R25, 1.84467440737095516160e+19, RZ ;  /* 0x5f80000019198823 */ /* 0x000fe200000000ff */
[----:B------:R-:W-:Y:S01]  /*1d60*/  @!P0 MOV R17, 0xffffffc0 ;  /* 0xffffffc000118802 */ /* 0x000fe20000000f00 */
[----:B------:R-:W-:-:S03]  /*1d70*/  @!P1 FFMA R24, R24, 1.84467440737095516160e+19, RZ ;  /* 0x5f80000018189823 */ /* 0x000fc600000000ff */
[----:B------:R-:W-:-:S07]  /*1d80*/  @!P1 IADD3 R17, PT, PT, R17, 0x40, RZ ;  /* 0x0000004011119810 */ /* 0x000fce0007ffe0ff */
.L_x_872:
[----:B------:R-:W-:Y:S01]  /*1d90*/  LEA R33, R3, 0xc0800000, 0x17 ;  /* 0xc080000003217811 */ /* 0x000fe200078eb8ff */
[----:B------:R-:W-:Y:S01]  /*1da0*/  BSSY.RECONVERGENT B2, `(.L_x_877) ;  /* 0x0000036000027945 */ /* 0x000fe20003800200 */
[----:B------:R-:W-:Y:S02]  /*1db0*/  IADD3 R22, PT, PT, R22, -0x7f, RZ ;  /* 0xffffff8116167810 */ /* 0x000fe40007ffe0ff */
[----:B------:R-:W-:-:S03]  /*1dc0*/  IADD3 R33, PT, PT, -R33, R24, RZ ;  /* 0x0000001821217210 */ /* 0x000fc60007ffe1ff */
[C---:B------:R-:W-:Y:S01]  /*1dd0*/  IMAD R0, R22.reuse, -0x800000, R25 ;  /* 0xff80000016007824 */ /* 0x040fe200078e0219 */
[----:B------:R-:W0:Y:S01]  /*1de0*/  MUFU.RCP R24, R33 ;  /* 0x0000002100187308 */ /* 0x000e220000001000 */
[----:B------:R-:W-:Y:S01]  /*1df0*/  FADD.FTZ R19, -R33, -RZ ;  /* 0x800000ff21137221 */ /* 0x000fe20000010100 */
[----:B------:R-:W-:-:S04]  /*1e00*/  IADD3 R22, PT, PT, R22, 0x7f, -R3 ;  /* 0x0000007f16167810 */ /* 0x000fc80007ffe803 */
[----:B------:R-:W-:Y:S01]  /*1e10*/  IADD3 R17, PT, PT, R22, R17, RZ ;  /* 0x0000001116117210 */ /* 0x000fe20007ffe0ff */
[----:B0-----:R-:W-:-:S04]  /*1e20*/  FFMA R23, R24, R19, 1 ;  /* 0x3f80000018177423 */ /* 0x001fc80000000013 */
[----:B------:R-:W-:-:S04]  /*1e30*/  FFMA R23, R24, R23, R24 ;  /* 0x0000001718177223 */ /* 0x000fc80000000018 */
[----:B------:R-:W-:-:S04]  /*1e40*/  FFMA R24, R0, R23, RZ ;  /* 0x0000001700187223 */ /* 0x000fc800000000ff */
[----:B------:R-:W-:-:S04]  /*1e50*/  FFMA R25, R19, R24, R0 ;  /* 0x0000001813197223 */ /* 0x000fc80000000000 */
[----:B------:R-:W-:-:S04]  /*1e60*/  FFMA R24, R23, R25, R24 ;  /* 0x0000001917187223 */ /* 0x000fc80000000018 */
[----:B------:R-:W-:-:S04]  /*1e70*/  FFMA R19, R19, R24, R0 ;  /* 0x0000001813137223 */ /* 0x000fc80000000000 */
[----:B------:R-:W-:-:S05]  /*1e80*/  FFMA R0, R23, R19, R24 ;  /* 0x0000001317007223 */ /* 0x000fca0000000018 */
[----:B------:R-:W-:-:S04]  /*1e90*/  SHF.R.U32.HI R3, RZ, 0x17, R0 ;  /* 0x00000017ff037819 */ /* 0x000fc80000011600 */
[----:B------:R-:W-:-:S04]  /*1ea0*/  LOP3.LUT R22, R3, 0xff, RZ, 0xc0, !PT ;  /* 0x000000ff03167812 */ /* 0x000fc800078ec0ff */
[----:B------:R-:W-:-:S04]  /*1eb0*/  IADD3 R3, PT, PT, R22, R17, RZ ;  /* 0x0000001116037210 */ /* 0x000fc80007ffe0ff */
        /* <DEDUP_REMOVED lines=11> */
[CCC-:B------:R-:W-:Y:S01]  /*1f70*/  FFMA.RP R22, R23.reuse, R19.reuse, R24.reuse ;  /* 0x0000001317167223 */ /* 0x1c0fe20000008018 */
[----:B------:R-:W-:Y:S01]  /*1f80*/  FFMA.RM R23, R23, R19, R24 ;  /* 0x0000001317177223 */ /* 0x000fe20000004018 */
[----:B------:R-:W-:Y:S02]  /*1f90*/  IADD3 R19, PT, PT, R3, 0x20, RZ ;  /* 0x0000002003137810 */ /* 0x000fe40007ffe0ff */
[----:B------:R-:W-:Y:S02]  /*1fa0*/  LOP3.LUT R17, R17, 0x7fffff, RZ, 0xc0, !PT ;  /* 0x007fffff11117812 */ /* 0x000fe400078ec0ff */
[----:B------:R-:W-:Y:S02]  /*1fb0*/  ISETP.NE.AND P2, PT, R3, RZ, PT ;  /* 0x000000ff0300720c */ /* 0x000fe40003f45270 */
[----:B------:R-:W-:Y:S02]  /*1fc0*/  LOP3.LUT R24, R17, 0x800000, RZ, 0xfc, !PT ;  /* 0x0080000011187812 */ /* 0x000fe400078efcff */
[----:B------:R-:W-:-:S02]  /*1fd0*/  ISETP.NE.AND P1, PT, R3, RZ, PT ;  /* 0x000000ff0300720c */ /* 0x000fc40003f25270 */
        /* <DEDUP_REMOVED lines=10> */
[----:B------:R-:W-:-:S04]  /*2080*/  LOP3.LUT R24, R3, R24, RZ, 0xc0, !PT ;  /* 0x0000001803187212 */ /* 0x000fc800078ec0ff */
[----:B------:R-:W-:-:S04]  /*2090*/  IADD3 R17, PT, PT, R17, R24, RZ ;  /* 0x0000001811117210 */ /* 0x000fc80007ffe0ff */
[----:B------:R-:W-:Y:S01]  /*20a0*/  LOP3.LUT R0, R17, R0, RZ, 0xfc, !PT ;  /* 0x0000000011007212 */ /* 0x000fe200078efcff */
[----:B------:R-:W-:Y:S06]  /*20b0*/  BRA `(.L_x_880) ;  /* 0x0000000000107947 */ /* 0x000fec0003800000 */
.L_x_879:
[----:B------:R-:W-:-:S04]  /*20c0*/  LOP3.LUT R0, R0, 0x80000000, RZ, 0xc0, !PT ;  /* 0x8000000000007812 */ /* 0x000fc800078ec0ff */
[----:B------:R-:W-:Y:S01]  /*20d0*/  LOP3.LUT R0, R0, 0x7f800000, RZ, 0xfc, !PT ;  /* 0x7f80000000007812 */ /* 0x000fe200078efcff */
[----:B------:R-:W-:Y:S06]  /*20e0*/  BRA `(.L_x_880) ;  /* 0x0000000000047947 */ /* 0x000fec0003800000 */
.L_x_878:
[----:B------:R-:W-:-:S07]  /*20f0*/  LEA R0, R17, R0, 0x17 ;  /* 0x0000000011007211 */ /* 0x000fce00078eb8ff */
.L_x_880:
[----:B------:R-:W-:Y:S05]  /*2100*/  BSYNC.RECONVERGENT B2 ;  /* 0x0000000000027941 */ /* 0x000fea0003800200 */
.L_x_877:
[----:B------:R-:W-:Y:S05]  /*2110*/  BRA `(.L_x_881) ;  /* 0x0000000000207947 */ /* 0x000fea0003800000 */
.L_x_876:
[----:B------:R-:W-:-:S04]  /*2120*/  LOP3.LUT R24, R24, 0x80000000, R25, 0x48, !PT ;  /* 0x8000000018187812 */ /* 0x000fc800078e4819 */
[----:B------:R-:W-:Y:S01]  /*2130*/  LOP3.LUT R0, R24, 0x7f800000, RZ, 0xfc, !PT ;  /* 0x7f80000018007812 */ /* 0x000fe200078efcff */
[----:B------:R-:W-:Y:S06]  /*2140*/  BRA `(.L_x_881) ;  /* 0x0000000000147947 */ /* 0x000fec0003800000 */
.L_x_875:
[----:B------:R-:W-:Y:S01]  /*2150*/  LOP3.LUT R0, R24, 0x80000000, R25, 0x48, !PT ;  /* 0x8000000018007812 */ /* 0x000fe200078e4819 */
[----:B------:R-:W-:Y:S06]  /*2160*/  BRA `(.L_x_881) ;  /* 0x00000000000c7947 */ /* 0x000fec0003800000 */
.L_x_874:
[----:B------:R-:W0:Y:S01]  /*2170*/  MUFU.RSQ R0, -QNAN ;  /* 0xffc0000000007908 */ /* 0x000e220000001400 */
[----:B------:R-:W-:Y:S05]  /*2180*/  BRA `(.L_x_881) ;  /* 0x0000000000047947 */ /* 0x000fea0003800000 */
.L_x_873:
[----:B------:R-:W-:-:S07]  /*2190*/  FADD.FTZ R0, R25, R24 ;  /* 0x0000001819007221 */ /* 0x000fce0000010000 */
.L_x_881:
[----:B------:R-:W-:Y:S05]  /*21a0*/  BSYNC.RECONVERGENT B1 ;  /* 0x0000000000017941 */ /* 0x000fea0003800200 */
.L_x_871:
[----:B------:R-:W-:-:S04]  /*21b0*/  HFMA2 R19, -RZ, RZ, 0, 0 ;  /* 0x00000000ff137431 */ /* 0x000fc800000001ff */
[----:B0-----:R-:W-:Y:S05]  /*21c0*/  RET.REL.NODEC R18 `(_Z17calculateEGG_GKNNPfS_S_Pifiiii) ;  /* 0xffffffdc128c7950 */ /* 0x001fea0003c3ffff */
.L_x_882:
        /* <DEDUP_REMOVED lines=11> */
.L_x_887:


//--------------------- .nv.shared._ZN3cub18CUB_300001_SM_10006detail10radix_sort29DeviceRadixSortOnesweepKernelINS1_5radix10policy_hubIiNS0_8NullTypeEyE10Policy1000ELNS0_9SortOrderE0EiS6_yiiNS1_21identity_decomposer_tEEEvPT5_SC_PT3_PKSD_PT1_PKSH_PT2_PKSL_T4_iiT6_ --------------------------
	.section	.nv.shared._ZN3cub18CUB_300001_SM_10006detail10radix_sort29DeviceRadixSortOnesweepKernelINS1_5radix10policy_hubIiNS0_8NullTypeEyE10Policy1000ELNS0_9SortOrderE0EiS6_yiiNS1_21identity_decomposer_tEEEvPT5_SC_PT3_PKSD_PT1_PKSH_PT2_PKSL_T4_iiT6_,"aw",@nobits
	.sectionflags	@""
	.align	16
.nv.shared._ZN3cub18CUB_300001_SM_10006detail10radix_sort29DeviceRadixSortOnesweepKernelINS1_5radix10policy_hubIiNS0_8NullTypeEyE10Policy1000ELNS0_9SortOrderE0EiS6_yiiNS1_21identity_decomposer_tEEEvPT5_SC_PT3_PKSD_PT1_PKSH_PT2_PKSL_T4_iiT6_:
	.zero		32256


//--------------------- .nv.shared.reserved.0     --------------------------
	.section	.nv.shared.reserved.0,"aw",@nobits
	.weak		__nv_reservedSMEM_offset_0_alias
	.size		__nv_reservedSMEM_offset_0_alias, 0, 64
	.other		__nv_reservedSMEM_offset_0_alias,@"STO_CUDA_RESERVED_SHARED STV_DEFAULT"
__nv_reservedSMEM_offset_0_alias:
	.zero		0
	.zero		64


//--------------------- .nv.global                --------------------------
	.section	.nv.global,"aw",@nobits
.nv.global:
	.type		_ZN34_INTERNAL_89cd5b65_4_k_cu_59b02fba6thrust24THRUST_300001_SM_1000_NS12placeholders2_8E,@object
	.size		_ZN34_INTERNAL_89cd5b65_4_k_cu_59b02fba6thrust24THRUST_300001_SM_1000_NS12placeholders2_8E,(_ZN34_INTERNAL_89cd5b65_4_k_cu_59b02fba4cuda3std3__436_GLOBAL__N__89cd5b65_4_k_cu_59b02fba6ignoreE - _ZN34_INTERNAL_89cd5b65_4_k_cu_59b02fba6thrust24THRUST_300001_SM_1000_NS12placeholders2_8E)
_ZN34_INTERNAL_89cd5b65_4_k_cu_59b02fba6thrust24THRUST_300001_SM_1000_NS12placeholders2_8E:
	.zero		1
	.type		_ZN34_INTERNAL_89cd5b65_4_k_cu_59b02fba4cuda3std3__436_GLOBAL__N__89cd5b65_4_k_cu_59b02fba6ignoreE,@object
	.size		_ZN34_INTERNAL_89cd5b65_4_k_cu_59b02fba4cuda3std3__436_GLOBAL__N__89cd5b65_4_k_cu_59b02fba6ignoreE,(_ZN34_INTERNAL_89cd5b65_4_k_cu_59b02fba4cuda3std6ranges3__45__cpo4dataE - _ZN34_INTERNAL_89cd5b65_4_k_cu_59b02fba4cuda3std3__436_GLOBAL__N__89cd5b65_4_k_cu_59b02fba6ignoreE)
_ZN34_INTERNAL_89cd5b65_4_k_cu_59b02fba4cuda3std3__436_GLOBAL__N__89cd5b65_4_k_cu_59b02fba6ignoreE:
	.zero		1
	.type		_ZN34_INTERNAL_89cd5b65_4_k_cu_59b02fba4cuda3std6ranges3__45__cpo4dataE,@object
	.size		_ZN34_INTERNAL_89cd5b65_4_k_cu_59b02fba4cuda3std6ranges3__45__cpo4dataE,(_ZN34_INTERNAL_89cd5b65_4_k_cu_59b02fba6thrust24THRUST_300001_SM_1000_NS6system3cpp3parE - _ZN34_INTERNAL_89cd5b65_4_k_cu_59b02fba4cuda3std6ranges3__45__cpo4dataE)
_ZN34_INTERNAL_89cd5b65_4_k_cu_59b02fba4cuda3std6ranges3__45__cpo4dataE:
	.zero		1
	.type		_ZN34_INTERNAL_89cd5b65_4_k_cu_59b02fba6thrust24THRUST_300001_SM_1000_NS6system3cpp3parE,@object
	.size		_ZN34_INTERNAL_89cd5b65_4_k_cu_59b02fba6thrust24THRUST_300001_SM_1000_NS6system3cpp3parE,(_ZN34_INTERNAL_89cd5b65_4_k_cu_59b02fba4cuda3std3__45__cpo5beginE - _ZN34_INTERNAL_89cd5b65_4_k_cu_59b02fba6thrust24THRUST_300001_SM_1000_NS6system3cpp3parE)
_ZN34_INTERNAL_89cd5b65_4_k_cu_59b02fba6thrust24THRUST_300001_SM_1000_NS6system3cpp3parE:
	.zero		1
	.type		_ZN34_INTERNAL_89cd5b65_4_k_cu_59b02fba4cuda3std3__45__cpo5beginE,@object
	.size		_ZN34_INTERNAL_89cd5b65_4_k_cu_59b02fba4cuda3std3__45__cpo5beginE,(_ZN34_INTERNAL_89cd5b65_4_k_cu_59b02fba4cuda3std6ranges3__45__cpo5beginE - _ZN34_INTERNAL_89cd5b65_4_k_cu_59b02fba4cuda3std3__45__cpo5beginE)
_ZN34_INTERNAL_89cd5b65_4_k_cu_59b02fba4cuda3std3__45__cpo5beginE:
	.zero		1
	.type		_ZN34_INTERNAL_89cd5b65_4_k_cu_59b02fba4cuda3std6ranges3__45__cpo5beginE,@object
	.size		_ZN34_INTERNAL_89cd5b65_4_k_cu_59b02fba4cuda3std6ranges3__45__cpo5beginE,(_ZN34_INTERNAL_89cd5b65_4_k_cu_59b02fba6thrust24THRUST_300001_SM_1000_NS6deviceE - _ZN34_INTERNAL_89cd5b65_4_k_cu_59b02fba4cuda3std6ranges3__45__cpo5beginE)
_ZN34_INTERNAL_89cd5b65_4_k_cu_59b02fba4cuda3std6ranges3__45__cpo5beginE:
	.zero		1
	.type		_ZN34_INTERNAL_89cd5b65_4_k_cu_59b02fba6thrust24THRUST_300001_SM_1000_NS6deviceE,@object
	.size		_ZN34_INTERNAL_89cd5b65_4_k_cu_59b02fba6thrust24THRUST_300001_SM_1000_NS6deviceE,(_ZN34_INTERNAL_89cd5b65_4_k_cu_59b02fba4cuda3std3__47nulloptE - _ZN34_INTERNAL_89cd5b65_4_k_cu_59b02fba6thrust24THRUST_300001_SM_1000_NS6deviceE)
_ZN34_INTERNAL_89cd5b65_4_k_cu_59b02fba6thrust24THRUST_300001_SM_1000_NS6deviceE:
	.zero		1
	.type		_ZN34_INTERNAL_89cd5b65_4_k_cu_59b02fba4cuda3std3__47nulloptE,@object
	.size		_ZN34_INTERNAL_89cd5b65_4_k_cu_59b02fba4cuda3std3__47nulloptE,(_ZN34_INTERNAL_89cd5b65_4_k_cu_59b02fba4cuda3std6ranges3__45__cpo8distanceE - _ZN34_INTERNAL_89cd5b65_4_k_cu_59b02fba4cuda3std3__47nulloptE)
_ZN34_INTERNAL_89cd5b65_4_k_cu_59b02fba4cuda3std3__47nulloptE:
	.zero		1
	.type		_ZN34_INTERNAL_89cd5b65_4_k_cu_59b02fba4cuda3std6ranges3__45__cpo8distanceE,@object
	.size		_ZN34_INTERNAL_89cd5b65_4_k_cu_59b02fba4cuda3std6ranges3__45__cpo8distanceE,(_ZN34_INTERNAL_89cd5b65_4_k_cu_59b02fba6thrust24THRUST_300001_SM_1000_NS12placeholders2_4E - _ZN34_INTERNAL_89cd5b65_4_k_cu_59b02fba4cuda3std6ranges3__45__cpo8distanceE)
_ZN34_INTERNAL_89cd5b65_4_k_cu_59b02fba4cuda3std6ranges3__45__cpo8distanceE:
	.zero		1
	.type		_ZN34_INTERNAL_89cd5b65_4_k_cu_59b02fba6thrust24THRUST_300001_SM_1000_NS12placeholders2_4E,@object
	.size		_ZN34_INTERNAL_89cd5b65_4_k_cu_59b02fba6thrust24THRUST_300001_SM_1000_NS12placeholders2_4E,(_ZN34_INTERNAL_89cd5b65_4_k_cu_59b02fba4cuda3std3__45__cpo6rbeginE - _ZN34_INTERNAL_89cd5b65_4_k_cu_59b02fba6thrust24THRUST_300001_SM_1000_NS12placeholders2_4E)
_ZN34_INTERNAL_89cd5b65_4_k_cu_59b02fba6thrust24THRUST_300001_SM_1000_NS12placeholders2_4E:
	.zero		1
	.type		_ZN34_INTERNAL_89cd5b65_4_k_cu_59b02fba4cuda3std3__45__cpo6rbeginE,@object
	.size		_ZN34_INTERNAL_89cd5b65_4_k_cu_59b02fba4cuda3std3__45__cpo6rbeginE,(_ZN34_INTERNAL_89cd5b65_4_k_cu_59b02fba4cuda3std6ranges3__45__cpo7advanceE - _ZN34_INTERNAL_89cd5b65_4_k_cu_59b02fba4cuda3std3__45__cpo6rbeginE)
_ZN34_INTERNAL_89cd5b65_4_k_cu_59b02fba4cuda3std3__45__cpo6rbeginE:
	.zero		1
	.type		_ZN34_INTERNAL_89cd5b65_4_k_cu_59b02fba4cuda3std6ranges3__45__cpo7advanceE,@object
	.size		_ZN34_INTERNAL_89cd5b65_4_k_cu_59b02fba4cuda3std6ranges3__45__cpo7advanceE,(_ZN34_INTERNAL_89cd5b65_4_k_cu_59b02fba6thrust24THRUST_300001_SM_1000_NS12placeholders3_10E - _ZN34_INTERNAL_89cd5b65_4_k_cu_59b02fba4cuda3std6ranges3__45__cpo7advanceE)
_ZN34_INTERNAL_89cd5b65_4_k_cu_59b02fba4cuda3std6ranges3__45__cpo7advanceE:
	.zero		1
	.type		_ZN34_INTERNAL_89cd5b65_4_k_cu_59b02fba6thrust24THRUST_300001_SM_1000_NS12placeholders3_10E,@object
	.size		_ZN34_INTERNAL_89cd5b65_4_k_cu_59b02fba6thrust24THRUST_300001_SM_1000_NS12placeholders3_10E,(_ZN34_INTERNAL_89cd5b65_4_k_cu_59b02fba4cuda3std3__48in_placeE - _ZN34_INTERNAL_89cd5b65_4_k_cu_59b02fba6thrust24THRUST_300001_SM_1000_NS12placeholders3_10E)
_ZN34_INTERNAL_89cd5b65_4_k_cu_59b02fba6thrust24THRUST_300001_SM_1000_NS12placeholders3_10E:
	.zero		1
	.type		_ZN34_INTERNAL_89cd5b65_4_k_cu_59b02fba4cuda3std3__48in_placeE,@object
	.size		_ZN34_INTERNAL_89cd5b65_4_k_cu_59b02fba4cuda3std3__48in_placeE,(_ZN34_INTERNAL_89cd5b65_4_k_cu_59b02fba4cuda3std6ranges3__45__cpo4sizeE - _ZN34_INTERNAL_89cd5b65_4_k_cu_59b02fba4cuda3std3__48in_placeE)
_ZN34_INTERNAL_89cd5b65_4_k_cu_59b02fba4cuda3std3__48in_placeE:
	.zero		1
	.type		_ZN34_INTERNAL_89cd5b65_4_k_cu_59b02fba4cuda3std6ranges3__45__cpo4sizeE,@object
	.size		_ZN34_INTERNAL_89cd5b65_4_k_cu_59b02fba4cuda3std6ranges3__45__cpo4sizeE,(_ZN34_INTERNAL_89cd5b65_4_k_cu_59b02fba6thrust24THRUST_300001_SM_1000_NS12placeholders2_2E - _ZN34_INTERNAL_89cd5b65_4_k_cu_59b02fba4cuda3std6ranges3__45__cpo4sizeE)
_ZN34_INTERNAL_89cd5b65_4_k_cu_59b02fba4cuda3std6ranges3__45__cpo4sizeE:
	.zero		1
	.type		_ZN34_INTERNAL_89cd5b65_4_k_cu_59b02fba6thrust24THRUST_300001_SM_1000_NS12placeholders2_2E,@object
	.size		_ZN34_INTERNAL_89cd5b65_4_k_cu_59b02fba6thrust24THRUST_300001_SM_1000_NS12placeholders2_2E,(_ZN34_INTERNAL_89cd5b65_4_k_cu_59b02fba4cuda3std3__45__cpo6cbeginE - _ZN34_INTERNAL_89cd5b65_4_k_cu_59b02fba6thrust24THRUST_300001_SM_1000_NS12placeholders2_2E)
_ZN34_INTERNAL_89cd5b65_4_k_cu_59b02fba6thrust24THRUST_300001_SM_1000_NS12placeholders2_2E:
	.zero		1
	.type		_ZN34_INTERNAL_89cd5b65_4_k_cu_59b02fba4cuda3std3__45__cpo6cbeginE,@object
	.size		_ZN34_INTERNAL_89cd5b65_4_k_cu_59b02fba4cuda3std3__45__cpo6cbeginE,(_ZN34_INTERNAL_89cd5b65_4_k_cu_59b02fba4cuda3std6ranges3__45__cpo6cbeginE - _ZN34_INTERNAL_89cd5b65_4_k_cu_59b02fba4cuda3std3__45__cpo6cbeginE)
_ZN34_INTERNAL_89cd5b65_4_k_cu_59b02fba4cuda3std3__45__cpo6cbeginE:
	.zero		1
	.type		_ZN34_INTERNAL_89cd5b65_4_k_cu_59b02fba4cuda3std6ranges3__45__cpo6cbeginE,@object
	.size		_ZN34_INTERNAL_89cd5b65_4_k_cu_59b02fba4cuda3std6ranges3__45__cpo6cbeginE,(_ZN34_INTERNAL_89cd5b65_4_k_cu_59b02fba6thrust24THRUST_300001_SM_1000_NS12placeholders2_6E - _ZN34_INTERNAL_89cd5b65_4_k_cu_59b02fba4cuda3std6ranges3__45__cpo6cbeginE)
_ZN34_INTERNAL_89cd5b65_4_k_cu_59b02fba4cuda3std6ranges3__45__cpo6cbeginE:
	.zero		1
	.type		_ZN34_INTERNAL_89cd5b65_4_k_cu_59b02fba6thrust24THRUST_300001_SM_1000_NS12placeholders2_6E,@object
	.size		_ZN34_INTERNAL_89cd5b65_4_k_cu_59b02fba6thrust24THRUST_300001_SM_1000_NS12placeholders2_6E,(_ZN34_INTERNAL_89cd5b65_4_k_cu_59b02fba4cuda3std3__45__cpo7crbeginE - _ZN34_INTERNAL_89cd5b65_4_k_cu_59b02fba6thrust24THRUST_300001_SM_1000_NS12placeholders2_6E)
_ZN34_INTERNAL_89cd5b65_4_k_cu_59b02fba6thrust24THRUST_300001_SM_1000_NS12placeholders2_6E:
	.zero		1
	.type		_ZN34_INTERNAL_89cd5b65_4_k_cu_59b02fba4cuda3std3__45__cpo7crbeginE,@object
	.size		_ZN34_INTERNAL_89cd5b65_4_k_cu_59b02fba4cuda3std3__45__cpo7crbeginE,(_ZN34_INTERNAL_89cd5b65_4_k_cu_59b02fba4cuda3std6ranges3__45__cpo4nextE - _ZN34_INTERNAL_89cd5b65_4_k_cu_59b02fba4cuda3std3__45__cpo7crbeginE)
_ZN34_INTERNAL_89cd5b65_4_k_cu_59b02fba4cuda3std3__45__cpo7crbeginE:
	.zero		1
	.type		_ZN34_INTERNAL_89cd5b65_4_k_cu_59b02fba4cuda3std6ranges3__45__cpo4nextE,@object
	.size		_ZN34_INTERNAL_89cd5b65_4_k_cu_59b02fba4cuda3std6ranges3__45__cpo4nextE,(_ZN34_INTERNAL_89cd5b65_4_k_cu_59b02fba4cuda3std6ranges3__45__cpo4swapE - _ZN34_INTERNAL_89cd5b65_4_k_cu_59b02fba4cuda3std6ranges3__45__cpo4nextE)
_ZN34_INTERNAL_89cd5b65_4_k_cu_59b02fba4cuda3std6ranges3__45__cpo4nextE:
	.zero		1
	.type		_ZN34_INTERNAL_89cd5b65_4_k_cu_59b02fba4cuda3std6ranges3__45__cpo4swapE,@object
	.size		_ZN34_INTERNAL_89cd5b65_4_k_cu_59b02fba4cuda3std6ranges3__45__cpo4swapE,(_ZN34_INTERNAL_89cd5b65_4_k_cu_59b02fba6thrust24THRUST_300001_SM_1000_NS8cuda_cub10par_nosyncE - _ZN34_INTERNAL_89cd5b65_4_k_cu_59b02fba4cuda3std6ranges3__45__cpo4swapE)
_ZN34_INTERNAL_89cd5b65_4_k_cu_59b02fba4cuda3std6ranges3__45__cpo4swapE:
	.zero		1
	.type		_ZN34_INTERNAL_89cd5b65_4_k_cu_59b02fba6thrust24THRUST_300001_SM_1000_NS8cuda_cub10par_nosyncE,@object
	.size		_ZN34_INTERNAL_89cd5b65_4_k_cu_59b02fba6thrust24THRUST_300001_SM_1000_NS8cuda_cub10par_nosyncE,(_ZN34_INTERNAL_89cd5b65_4_k_cu_59b02fba6thrust24THRUST_300001_SM_1000_NS3seqE - _ZN34_INTERNAL_89cd5b65_4_k_cu_59b02fba6thrust24THRUST_300001_SM_1000_NS8cuda_cub10par_nosyncE)
_ZN34_INTERNAL_89cd5b65_4_k_cu_59b02fba6thrust24THRUST_300001_SM_1000_NS8cuda_cub10par_nosyncE:
	.zero		1
	.type		_ZN34_INTERNAL_89cd5b65_4_k_cu_59b02fba6thrust24THRUST_300001_SM_1000_NS3seqE,@object
	.size		_ZN34_INTERNAL_89cd5b65_4_k_cu_59b02fba6thrust24THRUST_300001_SM_1000_NS3seqE,(_ZN34_INTERNAL_89cd5b65_4_k_cu_59b02fba4cuda3std3__420unreachable_sentinelE - _ZN34_INTERNAL_89cd5b65_4_k_cu_59b02fba6thrust24THRUST_300001_SM_1000_NS3seqE)
_ZN34_INTERNAL_89cd5b65_4_k_cu_59b02fba6thrust24THRUST_300001_SM_1000_NS3seqE:
	.zero		1
	.type		_ZN34_INTERNAL_89cd5b65_4_k_cu_59b02fba4cuda3std3__420unreachable_sentinelE,@object
	.size		_ZN34_INTERNAL_89cd5b65_4_k_cu_59b02fba4cuda3std3__420unreachable_sentinelE,(_ZN34_INTERNAL_89cd5b65_4_k_cu_59b02fba4cuda3std6ranges3__45__cpo5ssizeE - _ZN34_INTERNAL_89cd5b65_4_k_cu_59b02fba4cuda3std3__420unreachable_sentinelE)
_ZN34_INTERNAL_89cd5b65_4_k_cu_59b02fba4cuda3std3__420unreachable_sentinelE:
	.zero		1
	.type		_ZN34_INTERNAL_89cd5b65_4_k_cu_59b02fba4cuda3std6ranges3__45__cpo5ssizeE,@object
	.size		_ZN34_INTERNAL_89cd5b65_4_k_cu_59b02fba4cuda3std6ranges3__45__cpo5ssizeE,(_ZN34_INTERNAL_89cd5b65_4_k_cu_59b02fba6thrust24THRUST_300001_SM_1000_NS12placeholders2_3E - _ZN34_INTERNAL_89cd5b65_4_k_cu_59b02fba4cuda3std6ranges3__45__cpo5ssizeE)
_ZN34_INTERNAL_89cd5b65_4_k_cu_59b02fba4cuda3std6ranges3__45__cpo5ssizeE:
	.zero		1
	.type		_ZN34_INTERNAL_89cd5b65_4_k_cu_59b02fba6thrust24THRUST_300001_SM_1000_NS12placeholders2_3E,@object
	.size		_ZN34_INTERNAL_89cd5b65_4_k_cu_59b02fba6thrust24THRUST_300001_SM_1000_NS12placeholders2_3E,(_ZN34_INTERNAL_89cd5b65_4_k_cu_59b02fba4cuda3std3__45__cpo4cendE - _ZN34_INTERNAL_89cd5b65_4_k_cu_59b02fba6thrust24THRUST_300001_SM_1000_NS12placeholders2_3E)
_ZN34_INTERNAL_89cd5b65_4_k_cu_59b02fba6thrust24THRUST_300001_SM_1000_NS12placeholders2_3E:
	.zero		1
	.type		_ZN34_INTERNAL_89cd5b65_4_k_cu_59b02fba4cuda3std3__45__cpo4cendE,@object
	.size		_ZN34_INTERNAL_89cd5b65_4_k_cu_59b02fba4cuda3std3__45__cpo4cendE,(_ZN34_INTERNAL_89cd5b65_4_k_cu_59b02fba4cuda3std6ranges3__45__cpo4cendE - _ZN34_INTERNAL_89cd5b65_4_k_cu_59b02fba4cuda3std3__45__cpo4cendE)
_ZN34_INTERNAL_89cd5b65_4_k_cu_59b02fba4cuda3std3__45__cpo4cendE:
	.zero		1
	.type		_ZN34_INTERNAL_89cd5b65_4_k_cu_59b02fba4cuda3std6ranges3__45__cpo4cendE,@object
	.size		_ZN34_INTERNAL_89cd5b65_4_k_cu_59b02fba4cuda3std6ranges3__45__cpo4cendE,(_ZN34_INTERNAL_89cd5b65_4_k_cu_59b02fba6thrust24THRUST_300001_SM_1000_NS12placeholders2_7E - _ZN34_INTERNAL_89cd5b65_4_k_cu_59b02fba4cuda3std6ranges3__45__cpo4cendE)
_ZN34_INTERNAL_89cd5b65_4_k_cu_59b02fba4cuda3std6ranges3__45__cpo4cendE:
	.zero		1
	.type		_ZN34_INTERNAL_89cd5b65_4_k_cu_59b02fba6thrust24THRUST_300001_SM_1000_NS12placeholders2_7E,@object
	.size		_ZN34_INTERNAL_89cd5b65_4_k_cu_59b02fba6thrust24THRUST_300001_SM_1000_NS12placeholders2_7E,(_ZN34_INTERNAL_89cd5b65_4_k_cu_59b02fba4cuda3std3__45__cpo5crendE - _ZN34_INTERNAL_89cd5b65_4_k_cu_59b02fba6thrust24THRUST_300001_SM_1000_NS12placeholders2_7E)
_ZN34_INTERNAL_89cd5b65_4_k_cu_59b02fba6thrust24THRUST_300001_SM_1000_NS12placeholders2_7E:
	.zero		1
	.type		_ZN34_INTERNAL_89cd5b65_4_k_cu_59b02fba4cuda3std3__45__cpo5crendE,@object
	.size		_ZN34_INTERNAL_89cd5b65_4_k_cu_59b02fba4cuda3std3__45__cpo5crendE,(_ZN34_INTERNAL_89cd5b65_4_k_cu_59b02fba4cuda3std6ranges3__45__cpo4prevE - _ZN34_INTERNAL_89cd5b65_4_k_cu_59b02fba4cuda3std3__45__cpo5crendE)
_ZN34_INTERNAL_89cd5b65_4_k_cu_59b02fba4cuda3std3__45__cpo5crendE:
	.zero		1
	.type		_ZN34_INTERNAL_89cd5b65_4_k_cu_59b02fba4cuda3std6ranges3__45__cpo4prevE,@object
	.size		_ZN34_INTERNAL_89cd5b65_4_k_cu_59b02fba4cuda3std6ranges3__45__cpo4prevE,(_ZN34_INTERNAL_89cd5b65_4_k_cu_59b02fba4cuda3std6ranges3__45__cpo9iter_moveE - _ZN34_INTERNAL_89cd5b65_4_k_cu_59b02fba4cuda3std6ranges3__45__cpo4prevE)
_ZN34_INTERNAL_89cd5b65_4_k_cu_59b02fba4cuda3std6ranges3__45__cpo4prevE:
	.zero		1
	.type		_ZN34_INTERNAL_89cd5b65_4_k_cu_59b02fba4cuda3std6ranges3__45__cpo9iter_moveE,@object
	.size		_ZN34_INTERNAL_89cd5b65_4_k_cu_59b02fba4cuda3std6ranges3__45__cpo9iter_moveE,(_ZN34_INTERNAL_89cd5b65_4_k_cu_59b02fba6thrust24THRUST_300001_SM_1000_NS6system6detail10sequential3seqE - _ZN34_INTERNAL_89cd5b65_4_k_cu_59b02fba4cuda3std6ranges3__45__cpo9iter_moveE)
_ZN34_INTERNAL_89cd5b65_4_k_cu_59b02fba4cuda3std6ranges3__45__cpo9iter_moveE:
	.zero		1
	.type		_ZN34_INTERNAL_89cd5b65_4_k_cu_59b02fba6thrust24THRUST_300001_SM_1000_NS6system6detail10sequential3seqE,@object
	.size		_ZN34_INTERNAL_89cd5b65_4_k_cu_59b02fba6thrust24THRUST_300001_SM_1000_NS6system6detail10sequential3seqE,(_ZN34_INTERNAL_89cd5b65_4_k_cu_59b02fba6thrust24THRUST_300001_SM_1000_NS12placeholders2_9E - _ZN34_INTERNAL_89cd5b65_4_k_cu_59b02fba6thrust24THRUST_300001_SM_1000_NS6system6detail10sequential3seqE)
_ZN34_INTERNAL_89cd5b65_4_k_cu_59b02fba6thrust24THRUST_300001_SM_1000_NS6system6detail10sequential3seqE:
	.zero		1
	.type		_ZN34_INTERNAL_89cd5b65_4_k_cu_59b02fba6thrust24THRUST_300001_SM_1000_NS12placeholders2_9E,@object
	.size		_ZN34_INTERNAL_89cd5b65_4_k_cu_59b02fba6thrust24THRUST_300001_SM_1000_NS12placeholders2_9E,(_ZN34_INTERNAL_89cd5b65_4_k_cu_59b02fba4cuda3std3__419piecewise_constructE - _ZN34_INTERNAL_89cd5b65_4_k_cu_59b02fba6thrust24THRUST_300001_SM_1000_NS12placeholders2_9E)
_ZN34_INTERNAL_89cd5b65_4_k_cu_59b02fba6thrust24THRUST_300001_SM_1000_NS12placeholders2_9E:
	.zero		1
	.type		_ZN34_INTERNAL_89cd5b65_4_k_cu_59b02fba4cuda3std3__419piecewise_constructE,@object
	.size		_ZN34_INTERNAL_89cd5b65_4_k_cu_59b02fba4cuda3std3__419piecewise_constructE,(_ZN34_INTERNAL_89cd5b65_4_k_cu_59b02fba4cuda3std6ranges3__45__cpo5cdataE - _ZN34_INTERNAL_89cd5b65_4_k_cu_59b02fba4cuda3std3__419piecewise_constructE)
_ZN34_INTERNAL_89cd5b65_4_k_cu_59b02fba4cuda3std3__419piecewise_constructE:
	.zero		1
	.type		_ZN34_INTERNAL_89cd5b65_4_k_cu_59b02fba4cuda3std6ranges3__45__cpo5cdataE,@object
	.size		_ZN34_INTERNAL_89cd5b65_4_k_cu_59b02fba4cuda3std6ranges3__45__cpo5cdataE,(_ZN34_INTERNAL_89cd5b65_4_k_cu_59b02fba6thrust24THRUST_300001_SM_1000_NS12placeholders2_1E - _ZN34_INTERNAL_89cd5b65_4_k_cu_59b02fba4cuda3std6ranges3__45__cpo5cdataE)
_ZN34_INTERNAL_89cd5b65_4_k_cu_59b02fba4cuda3std6ranges3__45__cpo5cdataE:
	.zero		1
	.type		_ZN34_INTERNAL_89cd5b65_4_k_cu_59b02fba6thrust24THRUST_300001_SM_1000_NS12placeholders2_1E,@object
	.size		_ZN34_INTERNAL_89cd5b65_4_k_cu_59b02fba6thrust24THRUST_300001_SM_1000_NS12placeholders2_1E,(_ZN34_INTERNAL_89cd5b65_4_k_cu_59b02fba4cuda3std3__45__cpo3endE - _ZN34_INTERNAL_89cd5b65_4_k_cu_59b02fba6thrust24THRUST_300001_SM_1000_NS12placeholders2_1E)
_ZN34_INTERNAL_89cd5b65_4_k_cu_59b02fba6thrust24THRUST_300001_SM_1000_NS12placeholders2_1E:
	.zero		1
	.type		_ZN34_INTERNAL_89cd5b65_4_k_cu_59b02fba4cuda3std3__45__cpo3endE,@object
	.size		_ZN34_INTERNAL_89cd5b65_4_k_cu_59b02fba4cuda3std3__45__cpo3endE,(_ZN34_INTERNAL_89cd5b65_4_k_cu_59b02fba4cuda3std6ranges3__45__cpo3endE - _ZN34_INTERNAL_89cd5b65_4_k_cu_59b02fba4cuda3std3__45__cpo3endE)
_ZN34_INTERNAL_89cd5b65_4_k_cu_59b02fba4cuda3std3__45__cpo3endE:
	.zero		1
	.type		_ZN34_INTERNAL_89cd5b65_4_k_cu_59b02fba4cuda3std6ranges3__45__cpo3endE,@object
	.size		_ZN34_INTERNAL_89cd5b65_4_k_cu_59b02fba4cuda3std6ranges3__45__cpo3endE,(_ZN34_INTERNAL_89cd5b65_4_k_cu_59b02fba6thrust24THRUST_300001_SM_1000_NS12placeholders2_5E - _ZN34_INTERNAL_89cd5b65_4_k_cu_59b02fba4cuda3std6ranges3__45__cpo3endE)
_ZN34_INTERNAL_89cd5b65_4_k_cu_59b02fba4cuda3std6ranges3__45__cpo3endE:
	.zero		1
	.type		_ZN34_INTERNAL_89cd5b65_4_k_cu_59b02fba6thrust24THRUST_300001_SM_1000_NS12placeholders2_5E,@object
	.size		_ZN34_INTERNAL_89cd5b65_4_k_cu_59b02fba6thrust24THRUST_300001_SM_1000_NS12placeholders2_5E,(_ZN34_INTERNAL_89cd5b65_4_k_cu_59b02fba4cuda3std3__45__cpo4rendE - _ZN34_INTERNAL_89cd5b65_4_k_cu_59b02fba6thrust24THRUST_300001_SM_1000_NS12placeholders2_5E)
_ZN34_INTERNAL_89cd5b65_4_k_cu_59b02fba6thrust24THRUST_300001_SM_1000_NS12placeholders2_5E:
	.zero		1
	.type		_ZN34_INTERNAL_89cd5b65_4_k_cu_59b02fba4cuda3std3__45__cpo4rendE,@object
	.size		_ZN34_INTERNAL_89cd5b65_4_k_cu_59b02fba4cuda3std3__45__cpo4rendE,(_ZN34_INTERNAL_89cd5b65_4_k_cu_59b02fba4cuda3std6ranges3__45__cpo9iter_swapE - _ZN34_INTERNAL_89cd5b65_4_k_cu_59b02fba4cuda3std3__45__cpo4rendE)
_ZN34_INTERNAL_89cd5b65_4_k_cu_59b02fba4cuda3std3__45__cpo4rendE:
	.zero		1
	.type		_ZN34_INTERNAL_89cd5b65_4_k_cu_59b02fba4cuda3std6ranges3__45__cpo9iter_swapE,@object
	.size		_ZN34_INTERNAL_89cd5b65_4_k_cu_59b02fba4cuda3std6ranges3__45__cpo9iter_swapE,(_ZN34_INTERNAL_89cd5b65_4_k_cu_59b02fba4cuda3std3__48unexpectE - _ZN34_INTERNAL_89cd5b65_4_k_cu_59b02fba4cuda3std6ranges3__45__cpo9iter_swapE)
_ZN34_INTERNAL_89cd5b65_4_k_cu_59b02fba4cuda3std6ranges3__45__cpo9iter_swapE:
	.zero		1
	.type		_ZN34_INTERNAL_89cd5b65_4_k_cu_59b02fba4cuda3std3__48unexpectE,@object
	.size		_ZN34_INTERNAL_89cd5b65_4_k_cu_59b02fba4cuda3std3__48unexpectE,(_ZN34_INTERNAL_89cd5b65_4_k_cu_59b02fba6thrust24THRUST_300001_SM_1000_NS8cuda_cub3parE - _ZN34_INTERNAL_89cd5b65_4_k_cu_59b02fba4cuda3std3__48unexpectE)
_ZN34_INTERNAL_89cd5b65_4_k_cu_59b02fba4cuda3std3__48unexpectE:
	.zero		1
	.type		_ZN34_INTERNAL_89cd5b65_4_k_cu_59b02fba6thrust24THRUST_300001_SM_1000_NS8cuda_cub3parE,@object
	.size		_ZN34_INTERNAL_89cd5b65_4_k_cu_59b02fba6thrust24THRUST_300001_SM_1000_NS8cuda_cub3parE,(.L_29 - _ZN34_INTERNAL_89cd5b65_4_k_cu_59b02fba6thrust24THRUST_300001_SM_1000_NS8cuda_cub3parE)
_ZN34_INTERNAL_89cd5b65_4_k_cu_59b02fba6thrust24THRUST_300001_SM_1000_NS8cuda_cub3parE:
	.zero		1
.L_29:


//--------------------- .nv.shared._ZN3cub18CUB_300001_SM_10006detail10radix_sort33DeviceRadixSortExclusiveSumKernelINS1_5radix10policy_hubIiNS0_8NullTypeEyE10Policy1000EyEEvPT0_ --------------------------
	.section	.nv.shared._ZN3cub18CUB_300001_SM_10006detail10radix_sort33DeviceRadixSortExclusiveSumKernelINS1_5radix10policy_hubIiNS0_8NullTypeEyE10Policy1000EyEEvPT0_,"aw",@nobits
	.sectionflags	@""
	.align	16
.nv.shared._ZN3cub18CUB_300001_SM_10006detail10radix_sort33DeviceRadixSortExclusiveSumKernelINS1_5radix10policy_hubIiNS0_8NullTypeEyE10Policy1000EyEEvPT0_:
	.zero		3360


//--------------------- .nv.shared._ZN3cub18CUB_300001_SM_10006detail10radix_sort30DeviceRadixSortHistogramKernelINS1_5radix10policy_hubIiNS0_8NullTypeEyE10Policy1000ELNS0_9SortOrderE0EiyNS1_21identity_decomposer_tEEEvPT2_PKT1_SB_iiT3_ --------------------------
	.section	.nv.shared._ZN3cub18CUB_300001_SM_10006detail10radix_sort30DeviceRadixSortHistogramKernelINS1_5radix10policy_hubIiNS0_8NullTypeEyE10Policy1000ELNS0_9SortOrderE0EiyNS1_21identity_decomposer_tEEEvPT2_PKT1_SB_iiT3_,"aw",@nobits
	.sectionflags	@""
	.align	4
.nv.shared._ZN3cub18CUB_300001_SM_10006detail10radix_sort30DeviceRadixSortHistogramKernelINS1_5radix10policy_hubIiNS0_8NullTypeEyE10Policy1000ELNS0_9SortOrderE0EiyNS1_21identity_decomposer_tEEEvPT2_PKT1_SB_iiT3_:
	.zero		5120


//--------------------- .nv.shared._ZN3cub18CUB_300001_SM_10006detail10radix_sort31DeviceRadixSortSingleTileKernelINS1_5radix10policy_hubIiNS0_8NullTypeEyE10Policy1000ELNS0_9SortOrderE0EiS6_yNS1_21identity_decomposer_tEEEvPKT1_PSB_PKT2_PSF_T3_iiT4_ --------------------------
	.section	.nv.shared._ZN3cub18CUB_300001_SM_10006detail10radix_sort31DeviceRadixSortSingleTileKernelINS1_5radix10policy_hubIiNS0_8NullTypeEyE10Policy1000ELNS0_9SortOrderE0EiS6_yNS1_21identity_decomposer_tEEEvPKT1_PSB_PKT2_PSF_T3_iiT4_,"aw",@nobits
	.sectionflags	@""
	.align	16
.nv.shared._ZN3cub18CUB_300001_SM_10006detail10radix_sort31DeviceRadixSortSingleTileKernelINS1_5radix10policy_hubIiNS0_8NullTypeEyE10Policy1000ELNS0_9SortOrderE0EiS6_yNS1_21identity_decomposer_tEEEvPKT1_PSB_PKT2_PSF_T3_iiT4_:
	.zero		34880


//--------------------- .nv.shared._ZN3cub18CUB_300001_SM_10006detail4scan16DeviceScanKernelINS2_10policy_hubIiiimN4cuda3std3__44plusIvEEE10Policy1000EPiSC_NS0_13ScanTileStateIiLb1EEES9_NS1_10InputValueIiSC_EEmiLb0EiEEvT0_T1_T2_iT3_T4_T5_ --------------------------
	.section	.nv.shared._ZN3cub18CUB_300001_SM_10006detail4scan16DeviceScanKernelINS2_10policy_hubIiiimN4cuda3std3__44plusIvEEE10Policy1000EPiSC_NS0_13ScanTileStateIiLb1EEES9_NS1_10InputValueIiSC_EEmiLb0EiEEvT0_T1_T2_iT3_T4_T5_,"aw",@nobits
	.sectionflags	@""
	.align	16
.nv.shared._ZN3cub18CUB_300001_SM_10006detail4scan16DeviceScanKernelINS2_10policy_hubIiiimN4cuda3std3__44plusIvEEE10Policy1000EPiSC_NS0_13ScanTileStateIiLb1EEES9_NS1_10InputValueIiSC_EEmiLb0EiEEvT0_T1_T2_iT3_T4_T5_:
	.zero		32656


//--------------------- .nv.shared._ZN3cub18CUB_300001_SM_10006detail4scan16DeviceScanKernelINS2_10policy_hubIiiijN4cuda3std3__44plusIvEEE10Policy1000EPiSC_NS0_13ScanTileStateIiLb1EEES9_NS1_10InputValueIiSC_EEjiLb0EiEEvT0_T1_T2_iT3_T4_T5_ --------------------------
	.section	.nv.shared._ZN3cub18CUB_300001_SM_10006detail4scan16DeviceScanKernelINS2_10policy_hubIiiijN4cuda3std3__44plusIvEEE10Policy1000EPiSC_NS0_13ScanTileStateIiLb1EEES9_NS1_10InputValueIiSC_EEjiLb0EiEEvT0_T1_T2_iT3_T4_T5_,"aw",@nobits
	.sectionflags	@""
	.align	16
.nv.shared._ZN3cub18CUB_300001_SM_10006detail4scan16DeviceScanKernelINS2_10policy_hubIiiijN4cuda3std3__44plusIvEEE10Policy1000EPiSC_NS0_13ScanTileStateIiLb1EEES9_NS1_10InputValueIiSC_EEjiLb0EiEEvT0_T1_T2_iT3_T4_T5_:
	.zero		34832


//--------------------- .nv.shared._ZN3cub18CUB_300001_SM_10006detail6reduce28DeviceReduceSingleTileKernelINS2_10policy_hubIiyN4cuda3std3__44plusIiEEE10Policy1000EPiSC_iS9_iiNS7_10__identityEEEvT0_T1_T2_T3_T4_T6_ --------------------------
	.section	.nv.shared._ZN3cub18CUB_300001_SM_10006detail6reduce28DeviceReduceSingleTileKernelINS2_10policy_hubIiyN4cuda3std3__44plusIiEEE10Policy1000EPiSC_iS9_iiNS7_10__identityEEEvT0_T1_T2_T3_T4_T6_,"aw",@nobits
	.sectionflags	@""
	.align	4
.nv.shared._ZN3cub18CUB_300001_SM_10006detail6reduce28DeviceReduceSingleTileKernelINS2_10policy_hubIiyN4cuda3std3__44plusIiEEE10Policy1000EPiSC_iS9_iiNS7_10__identityEEEvT0_T1_T2_T3_T4_T6_:
	.zero		1068


//--------------------- .nv.shared._ZN3cub18CUB_300001_SM_10006detail6reduce18DeviceReduceKernelINS2_10policy_hubIiyN4cuda3std3__44plusIiEEE10Policy1000EPiyS9_iNS7_10__identityEEEvT0_PT3_T1_NS0_13GridEvenShareISH_EET2_T4_ --------------------------
	.section	.nv.shared._ZN3cub18CUB_300001_SM_10006detail6reduce18DeviceReduceKernelINS2_10policy_hubIiyN4cuda3std3__44plusIiEEE10Policy1000EPiyS9_iNS7_10__identityEEEvT0_PT3_T1_NS0_13GridEvenShareISH_EET2_T4_,"aw",@nobits
	.sectionflags	@""
	.align	4
.nv.shared._ZN3cub18CUB_300001_SM_10006detail6reduce18DeviceReduceKernelINS2_10policy_hubIiyN4cuda3std3__44plusIiEEE10Policy1000EPiyS9_iNS7_10__identityEEEvT0_PT3_T1_NS0_13GridEvenShareISH_EET2_T4_:
	.zero		1068


//--------------------- .nv.shared._ZN3cub18CUB_300001_SM_10006detail6reduce28DeviceReduceSingleTileKernelINS2_10policy_hubIiyN4cuda3std3__44plusIiEEE10Policy1000EPiSC_yS9_iiNS7_10__identityEEEvT0_T1_T2_T3_T4_T6_ --------------------------
	.section	.nv.shared._ZN3cub18CUB_300001_SM_10006detail6reduce28DeviceReduceSingleTileKernelINS2_10policy_hubIiyN4cuda3std3__44plusIiEEE10Policy1000EPiSC_yS9_iiNS7_10__identityEEEvT0_T1_T2_T3_T4_T6_,"aw",@nobits
	.sectionflags	@""
	.align	4
.nv.shared._ZN3cub18CUB_300001_SM_10006detail6reduce28DeviceReduceSingleTileKernelINS2_10policy_hubIiyN4cuda3std3__44plusIiEEE10Policy1000EPiSC_yS9_iiNS7_10__identityEEEvT0_T1_T2_T3_T4_T6_:
	.zero		1068


//--------------------- .nv.shared._ZN3cub18CUB_300001_SM_10006detail6reduce28DeviceReduceSingleTileKernelINS2_10policy_hubIijN4cuda3std3__44plusIiEEE10Policy1000EPiSC_iS9_iiNS7_10__identityEEEvT0_T1_T2_T3_T4_T6_ --------------------------
	.section	.nv.shared._ZN3cub18CUB_300001_SM_10006detail6reduce28DeviceReduceSingleTileKernelINS2_10policy_hubIijN4cuda3std3__44plusIiEEE10Policy1000EPiSC_iS9_iiNS7_10__identityEEEvT0_T1_T2_T3_T4_T6_,"aw",@nobits
	.sectionflags	@""
	.align	4
.nv.shared._ZN3cub18CUB_300001_SM_10006detail6reduce28DeviceReduceSingleTileKernelINS2_10policy_hubIijN4cuda3std3__44plusIiEEE10Policy1000EPiSC_iS9_iiNS7_10__identityEEEvT0_T1_T2_T3_T4_T6_:
	.zero		1068


//--------------------- .nv.shared._ZN3cub18CUB_300001_SM_10006detail6reduce18DeviceReduceKernelINS2_10policy_hubIijN4cuda3std3__44plusIiEEE10Policy1000EPijS9_iNS7_10__identityEEEvT0_PT3_T1_NS0_13GridEvenShareISH_EET2_T4_ --------------------------
	.section	.nv.shared._ZN3cub18CUB_300001_SM_10006detail6reduce18DeviceReduceKernelINS2_10policy_hubIijN4cuda3std3__44plusIiEEE10Policy1000EPijS9_iNS7_10__identityEEEvT0_PT3_T1_NS0_13GridEvenShareISH_EET2_T4_,"aw",@nobits
	.sectionflags	@""
	.align	4
.nv.shared._ZN3cub18CUB_300001_SM_10006detail6reduce18DeviceReduceKernelINS2_10policy_hubIijN4cuda3std3__44plusIiEEE10Policy1000EPijS9_iNS7_10__identityEEEvT0_PT3_T1_NS0_13GridEvenShareISH_EET2_T4_:
	.zero		1068


//--------------------- .nv.shared._ZN3cub18CUB_300001_SM_10006detail6reduce28DeviceReduceSingleTileKernelINS2_10policy_hubIijN4cuda3std3__44plusIiEEE10Policy1000EPiSC_jS9_iiNS7_10__identityEEEvT0_T1_T2_T3_T4_T6_ --------------------------
	.section	.nv.shared._ZN3cub18CUB_300001_SM_10006detail6reduce28DeviceReduceSingleTileKernelINS2_10policy_hubIijN4cuda3std3__44plusIiEEE10Policy1000EPiSC_jS9_iiNS7_10__identityEEEvT0_T1_T2_T3_T4_T6_,"aw",@nobits
	.sectionflags	@""
	.align	4
.nv.shared._ZN3cub18CUB_300001_SM_10006detail6reduce28DeviceReduceSingleTileKernelINS2_10policy_hubIijN4cuda3std3__44plusIiEEE10Policy1000EPiSC_jS9_iiNS7_10__identityEEEvT0_T1_T2_T3_T4_T6_:
	.zero		1068


//--------------------- .nv.constant0._ZN3cub18CUB_300001_SM_10006detail10radix_sort29DeviceRadixSortOnesweepKernelINS1_5radix10policy_hubIiNS0_8NullTypeEyE10Policy1000ELNS0_9SortOrderE0EiS6_yiiNS1_21identity_decomposer_tEEEvPT5_SC_PT3_PKSD_PT1_PKSH_PT2_PKSL_T4_iiT6_ --------------------------
	.section	.nv.constant0._ZN3cub18CUB_300001_SM_10006detail10radix_sort29DeviceRadixSortOnesweepKernelINS1_5radix10policy_hubIiNS0_8NullTypeEyE10Policy1000ELNS0_9SortOrderE0EiS6_yiiNS1_21identity_decomposer_tEEEvPT5_SC_PT3_PKSD_PT1_PKSH_PT2_PKSL_T4_iiT6_,"a",@progbits
	.sectionflags	@""
	.align	4
.nv.constant0._ZN3cub18CUB_300001_SM_10006detail10radix_sort29DeviceRadixSortOnesweepKernelINS1_5radix10policy_hubIiNS0_8NullTypeEyE10Policy1000ELNS0_9SortOrderE0EiS6_yiiNS1_21identity_decomposer_tEEEvPT5_SC_PT3_PKSD_PT1_PKSH_PT2_PKSL_T4_iiT6_:
	.zero		973


//--------------------- .nv.constant0._ZN3cub18CUB_300001_SM_10006detail10radix_sort33DeviceRadixSortExclusiveSumKernelINS1_5radix10policy_hubIiNS0_8NullTypeEyE10Policy1000EyEEvPT0_ --------------------------
	.section	.nv.constant0._ZN3cub18CUB_300001_SM_10006detail10radix_sort33DeviceRadixSortExclusiveSumKernelINS1_5radix10policy_hubIiNS0_8NullTypeEyE10Policy1000EyEEvPT0_,"a",@progbits
	.sectionflags	@""
	.align	4
.nv.constant0._ZN3cub18CUB_300001_SM_10006detail10radix_sort33DeviceRadixSortExclusiveSumKernelINS1_5radix10policy_hubIiNS0_8NullTypeEyE10Policy1000EyEEvPT0_:
	.zero		904


//--------------------- .nv.constant0._ZN3cub18CUB_300001_SM_10006detail10radix_sort30DeviceRadixSortHistogramKernelINS1_5radix10policy_hubIiNS0_8NullTypeEyE10Policy1000ELNS0_9SortOrderE0EiyNS1_21identity_decomposer_tEEEvPT2_PKT1_SB_iiT3_ --------------------------
	.section	.nv.constant0._ZN3cub18CUB_300001_SM_10006detail10radix_sort30DeviceRadixSortHistogramKernelINS1_5radix10policy_hubIiNS0_8NullTypeEyE10Policy1000ELNS0_9SortOrderE0EiyNS1_21identity_decomposer_tEEEvPT2_PKT1_SB_iiT3_,"a",@progbits
	.sectionflags	@""
	.align	4
.nv.constant0._ZN3cub18CUB_300001_SM_10006detail10radix_sort30DeviceRadixSortHistogramKernelINS1_5radix10policy_hubIiNS0_8NullTypeEyE10Policy1000ELNS0_9SortOrderE0EiyNS1_21identity_decomposer_tEEEvPT2_PKT1_SB_iiT3_:
	.zero		929


//--------------------- .nv.constant0._ZN3cub18CUB_300001_SM_10006detail10radix_sort31DeviceRadixSortSingleTileKernelINS1_5radix10policy_hubIiNS0_8NullTypeEyE10Policy1000ELNS0_9SortOrderE0EiS6_yNS1_21identity_decomposer_tEEEvPKT1_PSB_PKT2_PSF_T3_iiT4_ --------------------------
	.section	.nv.constant0._ZN3cub18CUB_300001_SM_10006detail10radix_sort31DeviceRadixSortSingleTileKernelINS1_5radix10policy_hubIiNS0_8NullTypeEyE10Policy1000ELNS0_9SortOrderE0EiS6_yNS1_21identity_decomposer_tEEEvPKT1_PSB_PKT2_PSF_T3_iiT4_,"a",@progbits
	.sectionflags	@""
	.align	4
.nv.constant0._ZN3cub18CUB_300001_SM_10006detail10radix_sort31DeviceRadixSortSingleTileKernelINS1_5radix10policy_hubIiNS0_8NullTypeEyE10Policy1000ELNS0_9SortOrderE0EiS6_yNS1_21identity_decomposer_tEEEvPKT1_PSB_PKT2_PSF_T3_iiT4_:
	.zero		945


//--------------------- .nv.constant0._ZN3cub18CUB_300001_SM_10006detail4scan16DeviceScanKernelINS2_10policy_hubIiiimN4cuda3std3__44plusIvEEE10Policy1000EPiSC_NS0_13ScanTileStateIiLb1EEES9_NS1_10InputValueIiSC_EEmiLb0EiEEvT0_T1_T2_iT3_T4_T5_ --------------------------
	.section	.nv.constant0._ZN3cub18CUB_300001_SM_10006detail4scan16DeviceScanKernelINS2_10policy_hubIiiimN4cuda3std3__44plusIvEEE10Policy1000EPiSC_NS0_13ScanTileStateIiLb1EEES9_NS1_10InputValueIiSC_EEmiLb0EiEEvT0_T1_T2_iT3_T4_T5_,"a",@progbits
	.sectionflags	@""
	.align	4
.nv.constant0._ZN3cub18CUB_300001_SM_10006detail4scan16DeviceScanKernelINS2_10policy_hubIiiimN4cuda3std3__44plusIvEEE10Policy1000EPiSC_NS0_13ScanTileStateIiLb1EEES9_NS1_10InputValueIiSC_EEmiLb0EiEEvT0_T1_T2_iT3_T4_T5_:
	.zero		952


//--------------------- .nv.constant0._ZN3cub18CUB_300001_SM_10006detail4scan16DeviceScanKernelINS2_10policy_hubIiiijN4cuda3std3__44plusIvEEE10Policy1000EPiSC_NS0_13ScanTileStateIiLb1EEES9_NS1_10InputValueIiSC_EEjiLb0EiEEvT0_T1_T2_iT3_T4_T5_ --------------------------
	.section	.nv.constant0._ZN3cub18CUB_300001_SM_10006detail4scan16DeviceScanKernelINS2_10policy_hubIiiijN4cuda3std3__44plusIvEEE10Policy1000EPiSC_NS0_13ScanTileStateIiLb1EEES9_NS1_10InputValueIiSC_EEjiLb0EiEEvT0_T1_T2_iT3_T4_T5_,"a",@progbits
	.sectionflags	@""
	.align	4
.nv.constant0._ZN3cub18CUB_300001_SM_10006detail4scan16DeviceScanKernelINS2_10policy_hubIiiijN4cuda3std3__44plusIvEEE10Policy1000EPiSC_NS0_13ScanTileStateIiLb1EEES9_NS1_10InputValueIiSC_EEjiLb0EiEEvT0_T1_T2_iT3_T4_T5_:
	.zero		948


//--------------------- .nv.constant0._ZN3cub18CUB_300001_SM_10006detail4scan20DeviceScanInitKernelINS0_13ScanTileStateIiLb1EEEEEvT_i --------------------------
	.section	.nv.constant0._ZN3cub18CUB_300001_SM_10006detail4scan20DeviceScanInitKernelINS0_13ScanTileStateIiLb1EEEEEvT_i,"a",@progbits
	.sectionflags	@""
	.align	4
.nv.constant0._ZN3cub18CUB_300001_SM_10006detail4scan20DeviceScanInitKernelINS0_13ScanTileStateIiLb1EEEEEvT_i:
	.zero		908


//--------------------- .nv.constant0._ZN3cub18CUB_300001_SM_10006detail6reduce28DeviceReduceSingleTileKernelINS2_10policy_hubIiyN4cuda3std3__44plusIiEEE10Policy1000EPiSC_iS9_iiNS7_10__identityEEEvT0_T1_T2_T3_T4_T6_ --------------------------
	.section	.nv.constant0._ZN3cub18CUB_300001_SM_10006detail6reduce28DeviceReduceSingleTileKernelINS2_10policy_hubIiyN4cuda3std3__44plusIiEEE10Policy1000EPiSC_iS9_iiNS7_10__identityEEEvT0_T1_T2_T3_T4_T6_,"a",@progbits
	.sectionflags	@""
	.align	4
.nv.constant0._ZN3cub18CUB_300001_SM_10006detail6reduce28DeviceReduceSingleTileKernelINS2_10policy_hubIiyN4cuda3std3__44plusIiEEE10Policy1000EPiSC_iS9_iiNS7_10__identityEEEvT0_T1_T2_T3_T4_T6_:
	.zero		925


//--------------------- .nv.constant0._ZN3cub18CUB_300001_SM_10006detail6reduce18DeviceReduceKernelINS2_10policy_hubIiyN4cuda3std3__44plusIiEEE10Policy1000EPiyS9_iNS7_10__identityEEEvT0_PT3_T1_NS0_13GridEvenShareISH_EET2_T4_ --------------------------
	.section	.nv.constant0._ZN3cub18CUB_300001_SM_10006detail6reduce18DeviceReduceKernelINS2_10policy_hubIiyN4cuda3std3__44plusIiEEE10Policy1000EPiyS9_iNS7_10__identityEEEvT0_PT3_T1_NS0_13GridEvenShareISH_EET2_T4_,"a",@progbits
	.sectionflags	@""
	.align	4
.nv.constant0._ZN3cub18CUB_300001_SM_10006detail6reduce18DeviceReduceKernelINS2_10policy_hubIiyN4cuda3std3__44plusIiEEE10Policy1000EPiyS9_iNS7_10__identityEEEvT0_PT3_T1_NS0_13GridEvenShareISH_EET2_T4_:
	.zero		994


//--------------------- .nv.constant0._ZN3cub18CUB_300001_SM_10006detail6reduce28DeviceReduceSingleTileKernelINS2_10policy_hubIiyN4cuda3std3__44plusIiEEE10Policy1000EPiSC_yS9_iiNS7_10__identityEEEvT0_T1_T2_T3_T4_T6_ --------------------------
	.section	.nv.constant0._ZN3cub18CUB_300001_SM_10006detail6reduce28DeviceReduceSingleTileKernelINS2_10policy_hubIiyN4cuda3std3__44plusIiEEE10Policy1000EPiSC_yS9_iiNS7_10__identityEEEvT0_T1_T2_T3_T4_T6_,"a",@progbits
	.sectionflags	@""
	.align	4
.nv.constant0._ZN3cub18CUB_300001_SM_10006detail6reduce28DeviceReduceSingleTileKernelINS2_10policy_hubIiyN4cuda3std3__44plusIiEEE10Policy1000EPiSC_yS9_iiNS7_10__identityEEEvT0_T1_T2_T3_T4_T6_:
	.zero		929


//--------------------- .nv.constant0._ZN3cub18CUB_300001_SM_10006detail6reduce28DeviceReduceSingleTileKernelINS2_10policy_hubIijN4cuda3std3__44plusIiEEE10Policy1000EPiSC_iS9_iiNS7_10__identityEEEvT0_T1_T2_T3_T4_T6_ --------------------------
	.section	.nv.constant0._ZN3cub18CUB_300001_SM_10006detail6reduce28DeviceReduceSingleTileKernelINS2_10policy_hubIijN4cuda3std3__44plusIiEEE10Policy1000EPiSC_iS9_iiNS7_10__identityEEEvT0_T1_T2_T3_T4_T6_,"a",@progbits
	.sectionflags	@""
	.align	4
.nv.constant0._ZN3cub18CUB_300001_SM_10006detail6reduce28DeviceReduceSingleTileKernelINS2_10policy_hubIijN4cuda3std3__44plusIiEEE10Policy1000EPiSC_iS9_iiNS7_10__identityEEEvT0_T1_T2_T3_T4_T6_:
	.zero		925


//--------------------- .nv.constant0._ZN3cub18CUB_300001_SM_10006detail6reduce18DeviceReduceKernelINS2_10policy_hubIijN4cuda3std3__44plusIiEEE10Policy1000EPijS9_iNS7_10__identityEEEvT0_PT3_T1_NS0_13GridEvenShareISH_EET2_T4_ --------------------------
	.section	.nv.constant0._ZN3cub18CUB_300001_SM_10006detail6reduce18DeviceReduceKernelINS2_10policy_hubIijN4cuda3std3__44plusIiEEE10Policy1000EPijS9_iNS7_10__identityEEEvT0_PT3_T1_NS0_13GridEvenShareISH_EET2_T4_,"a",@progbits
	.sectionflags	@""
	.align	4
.nv.constant0._ZN3cub18CUB_300001_SM_10006detail6reduce18DeviceReduceKernelINS2_10policy_hubIijN4cuda3std3__44plusIiEEE10Policy1000EPijS9_iNS7_10__identityEEEvT0_PT3_T1_NS0_13GridEvenShareISH_EET2_T4_:
	.zero		958


//--------------------- .nv.constant0._ZN3cub18CUB_300001_SM_10006detail6reduce28DeviceReduceSingleTileKernelINS2_10policy_hubIijN4cuda3std3__44plusIiEEE10Policy1000EPiSC_jS9_iiNS7_10__identityEEEvT0_T1_T2_T3_T4_T6_ --------------------------
	.section	.nv.constant0._ZN3cub18CUB_300001_SM_10006detail6reduce28DeviceReduceSingleTileKernelINS2_10policy_hubIijN4cuda3std3__44plusIiEEE10Policy1000EPiSC_jS9_iiNS7_10__identityEEEvT0_T1_T2_T3_T4_T6_,"a",@progbits
	.sectionflags	@""
	.align	4
.nv.constant0._ZN3cub18CUB_300001_SM_10006detail6reduce28DeviceReduceSingleTileKernelINS2_10policy_hubIijN4cuda3std3__44plusIiEEE10Policy1000EPiSC_jS9_iiNS7_10__identityEEEvT0_T1_T2_T3_T4_T6_:
	.zero		925


//--------------------- .nv.constant0._ZN3cub18CUB_300001_SM_10006detail11EmptyKernelIvEEvv --------------------------
	.section	.nv.constant0._ZN3cub18CUB_300001_SM_10006detail11EmptyKernelIvEEvv,"a",@progbits
	.sectionflags	@""
	.align	4
.nv.constant0._ZN3cub18CUB_300001_SM_10006detail11EmptyKernelIvEEvv:
	.zero		896


//--------------------- .nv.constant0._Z16rearrange_outputPfS_S_S_S_S_iPi --------------------------
	.section	.nv.constant0._Z16rearrange_outputPfS_S_S_S_S_iPi,"a",@progbits
	.sectionflags	@""
	.align	4
.nv.constant0._Z16rearrange_outputPfS_S_S_S_S_iPi:
	.zero		960


//--------------------- .nv.constant0._Z20gather_halo_elementsPfS_S_PiS_i --------------------------
	.section	.nv.constant0._Z20gather_halo_elementsPfS_S_PiS_i,"a",@progbits
	.sectionflags	@""
	.align	4
.nv.constant0._Z20gather_halo_elementsPfS_S_PiS_i:
	.zero		940


//--------------------- .nv.constant0._Z20gather_halo_elementsPiS_iS_ --------------------------
	.section	.nv.constant0._Z20gather_halo_elementsPiS_iS_,"a",@progbits
	.sectionflags	@""
	.align	4
.nv.constant0._Z20gather_halo_elementsPiS_iS_:
	.zero		928


//--------------------- .nv.constant0._Z19create_halo_indexesiPiiS_iii --------------------------
	.section	.nv.constant0._Z19create_halo_indexesiPiiS_iii,"a",@progbits
	.sectionflags	@""
	.align	4
.nv.constant0._Z19create_halo_indexesiPiiS_iii:
	.zero		940


//--------------------- .nv.constant0._Z19produce_output_GKNNPfS_S_S_S_S_ffi --------------------------
	.section	.nv.constant0._Z19produce_output_GKNNPfS_S_S_S_S_ffi,"a",@progbits
	.sectionflags	@""
	.align	4
.nv.constant0._Z19produce_output_GKNNPfS_S_S_S_S_ffi:
	.zero		956


//--------------------- .nv.constant0._Z26scale_points_to_unity_GKNNPfS_S_ffi --------------------------
	.section	.nv.constant0._Z26scale_points_to_unity_GKNNPfS_S_ffi,"a",@progbits
	.sectionflags	@""
	.align	4
.nv.constant0._Z26scale_points_to_unity_GKNNPfS_S_ffi:
	.zero		932


//--------------------- .nv.constant0._Z16taubin_step_GKNNPfS_S_S_S_S_fPiiiiiiS0_S_S0_iiiS0_ --------------------------
	.section	.nv.constant0._Z16taubin_step_GKNNPfS_S_S_S_S_fPiiiiiiS0_S_S0_iiiS0_,"a",@progbits
	.sectionflags	@""
	.align	4
.nv.constant0._Z16taubin_step_GKNNPfS_S_S_S_S_fPiiiiiiS0_S_S0_iiiS0_:
	.zero		1032


//--------------------- .nv.constant0._Z17calculateEGG_GKNNPfS_S_Pifiiii --------------------------
	.section	.nv.constant0._Z17calculateEGG_GKNNPfS_S_Pifiiii,"a",@progbits
	.sectionflags	@""
	.align	4
.nv.constant0._Z17calculateEGG_GKNNPfS_S_Pifiiii:
	.zero		948


//--------------------- SYMBOLS --------------------------

	.type		.nv.reservedSmem.offset0,@object
	.size		.nv.reservedSmem.offset0,0x4
	.type		.nv.reservedSmem.cap,@object
	.size		.nv.reservedSmem.cap,0x4
